// auto-generated by cutlass_sweep.conv — config: {"arch": "sm_100", "cluster_m": 1, "cluster_n": 1, "conv_kind": "fprop", "dtype": "tf32", "ndim": 3, "tile_k": 64, "tile_m": 64, "tile_n": 128}
#include "cutlass/cutlass.h"
#include "cute/tensor.hpp"
#include "cutlass/kernel_hardware_info.hpp"
#include "cutlass/conv/convolution.h"
#include "cutlass/conv/dispatch_policy.hpp"
#include "cutlass/conv/collective/collective_builder.hpp"
#include "cutlass/conv/kernel/conv_universal.hpp"
#include "cutlass/conv/device/conv_universal_adapter.hpp"
#include "cutlass/epilogue/collective/collective_builder.hpp"

using namespace cute;
using Elem = cutlass::tfloat32_t;
using Acc  = float;
using LayoutAB = cutlass::layout::TensorNDHWC;
using LayoutC  = cutlass::layout::TensorNDHWC;
constexpr auto ConvOp = cutlass::conv::Operator::kFprop;
using TileShape    = Shape<_64, _128, Shape<_64>>;
using ClusterShape = Shape<_1, _1, _1>;

using CollectiveEpilogue = typename cutlass::epilogue::collective::CollectiveBuilder<
    cutlass::arch::Sm100, cutlass::arch::OpClassTensorOp,
    TileShape, ClusterShape,
    cutlass::epilogue::collective::EpilogueTileAuto,
    Acc, Acc,
    Elem, LayoutC, 128 / cutlass::sizeof_bits<Elem>::value,
    Elem, LayoutC, 128 / cutlass::sizeof_bits<Elem>::value,
    cutlass::epilogue::collective::EpilogueScheduleAuto
  >::CollectiveOp;

using CollectiveMainloop = typename cutlass::conv::collective::CollectiveBuilder<
    cutlass::arch::Sm100, cutlass::arch::OpClassTensorOp, ConvOp,
    Elem, LayoutAB, 128 / cutlass::sizeof_bits<Elem>::value,
    Elem, LayoutAB, 128 / cutlass::sizeof_bits<Elem>::value,
    Acc,
    TileShape, ClusterShape,
    cutlass::conv::collective::StageCountAutoCarveout<
        static_cast<int>(sizeof(typename CollectiveEpilogue::SharedStorage))>,
    cutlass::conv::collective::KernelScheduleAuto
  >::CollectiveOp;

using ProblemShape = cutlass::conv::ConvProblemShape<
    ConvOp, CollectiveMainloop::DispatchPolicy::NumSpatialDimensions>;
using ConvKernel = cutlass::conv::kernel::ConvUniversal<
    ProblemShape, CollectiveMainloop, CollectiveEpilogue>;
using Conv = cutlass::conv::device::ConvUniversalAdapter<ConvKernel>;

auto* _anchor = &cutlass::device_kernel<ConvKernel>;


// ===== COMPILED SASS (sm_100a) =====

	.target	sm_100a

	.elftype	@"ET_EXEC"


//--------------------- .note.nv.tkinfo           --------------------------
	.section	.note.nv.tkinfo,"",@"SHT_NOTE"
	.sectionflags	@"SHF_NOTE_NV_TKINFO"
	.tkinfo
        /*0018*/ 	.word	0x00000002
        /*0030*/ 	.string	""
        /*0030*/ 	.string	"ptxas"
        /*0030*/ 	.string	"Cuda compilation tools, release 13.0, V13.0.88"
        /*0030*/ 	.string	"Build cuda_13.0.r13.0/compiler.36424714_0"
        /*0030*/ 	.string	"-arch sm_100a -m 64 "



//--------------------- .note.nv.cuinfo           --------------------------
	.section	.note.nv.cuinfo,"",@"SHT_NOTE"
	.sectionflags	@"SHF_NOTE_NV_CUINFO"
        /*0018*/ 	.short	0x0002
        /*001a*/ 	.short	0x0064
        /*001c*/ 	.short	0x0082
	.zero		2


//--------------------- .nv.info                  --------------------------
	.section	.nv.info,"",@"SHT_CUDA_INFO"
	.align	4


	//----- nvinfo : EIATTR_REGCOUNT
	.align		4
        /*0000*/ 	.byte	0x04, 0x2f
        /*0002*/ 	.short	(.L_19 - .L_18)
	.align		4
.L_18:
        /*0004*/ 	.word	index@(_ZN7cutlass13device_kernelINS_4conv6kernel13ConvUniversalINS1_16ConvProblemShapeILNS1_8OperatorE0ELi3EEENS1_10collective14CollectiveConvINS1_47MainloopSm100TmaUmmaWarpSpecializedImplicitGemmILS5_0ELi4ELi3ELi1ELi2EN4cute5tupleIJNSA_1CILi1EEESD_SD_EEEEENSB_IJNSC_ILi64EEENSC_ILi128EEENSB_IJSG_EEEEEENS_10tfloat32_tESK_NSA_8TiledMMAINSA_8MMA_AtomIJNSA_17SM100_MMA_TF32_SSISK_SK_fLi64ELi128ELNSA_4UMMA5MajorE0ELSP_0ELNSO_7ScaleInE0ELSQ_0EEEEEENSA_6LayoutISE_NSB_IJNSC_ILi0EEESU_SU_EEEEENSB_IJNSA_10UnderscoreESX_SX_EEEEENS7_6detail27Sm100ImplicitGemmTileTraitsINSA_20SM90_TMA_LOAD_IM2COLENSA_14ComposedLayoutINSA_7SwizzleILi3ELi4ELi3EEENSA_18smem_ptr_flag_bitsILi32EEENST_INSB_IJNSC_ILi8EEENSC_ILi32EEEEEENSB_IJS19_SD_EEEEEEEvEENS11_INSA_13SM90_TMA_LOADES1D_vEEEENS_8epilogue10collective18CollectiveEpilogueINS1I_23Sm100TmaWarpSpecializedILi4ELi2ELi16ELb1ELb0EEEJSJ_NSB_IJNST_ISG_SD_EENST_IS19_SD_EEEEESK_NSB_IJNSB_IJllllEEESD_SU_EEESK_S1R_NS1I_6fusion15FusionCallbacksIS1M_NS1S_17LinearCombinationISK_fSK_fLNS_15FloatRoundStyleE2EEESJ_S1P_JEEENSA_5SM1004TMEM4LOAD26SM100_TMEM_LOAD_16dp128b8xES12_S1D_NSA_17SM75_U32x4_LDSM_NENSA_21SM90_TMA_STORE_IM2COLES1D_NSA_17SM90_U32x4_STSM_NENSA_39AutoVectorizingCopyWithAssumedAlignmentILi128EEEEEEvvEEEEvNT_6ParamsE)
        /*0008*/ 	.word	0x0000005e


	//----- nvinfo : EIATTR_FRAME_SIZE
	.align		4
.L_19:
        /*000c*/ 	.byte	0x04, 0x11
        /*000e*/ 	.short	(.L_21 - .L_20)
	.align		4
.L_20:
        /*0010*/ 	.word	index@($__internal_2_$__cuda_sm10x_tcgen05_guardrail_trap_unallocated_columns_being_dealloced)
        /*0014*/ 	.word	0x00000008


	//----- nvinfo : EIATTR_FRAME_SIZE
	.align		4
.L_21:
        /*0018*/ 	.byte	0x04, 0x11
        /*001a*/ 	.short	(.L_23 - .L_22)
	.align		4
.L_22:
        /*001c*/ 	.word	index@($__internal_1_$__cuda_sm10x_tcgen05_guardrail_trap_phase_invalid_during_alloc)
        /*0020*/ 	.word	0x00000008


	//----- nvinfo : EIATTR_FRAME_SIZE
	.align		4
.L_23:
        /*0024*/ 	.byte	0x04, 0x11
        /*0026*/ 	.short	(.L_25 - .L_24)
	.align		4
.L_24:
        /*0028*/ 	.word	index@($__internal_0_$__cuda_sm10x_tcgen05_guardrail_trap_col_being_dealloced_not_returned_by_alloc)
        /*002c*/ 	.word	0x00000008


	//----- nvinfo : EIATTR_FRAME_SIZE
	.align		4
.L_25:
        /*0030*/ 	.byte	0x04, 0x11
        /*0032*/ 	.short	(.L_27 - .L_26)
	.align		4
.L_26:
        /*0034*/ 	.word	index@(_ZN7cutlass13device_kernelINS_4conv6kernel13ConvUniversalINS1_16ConvProblemShapeILNS1_8OperatorE0ELi3EEENS1_10collective14CollectiveConvINS1_47MainloopSm100TmaUmmaWarpSpecializedImplicitGemmILS5_0ELi4ELi3ELi1ELi2EN4cute5tupleIJNSA_1CILi1EEESD_SD_EEEEENSB_IJNSC_ILi64EEENSC_ILi128EEENSB_IJSG_EEEEEENS_10tfloat32_tESK_NSA_8TiledMMAINSA_8MMA_AtomIJNSA_17SM100_MMA_TF32_SSISK_SK_fLi64ELi128ELNSA_4UMMA5MajorE0ELSP_0ELNSO_7ScaleInE0ELSQ_0EEEEEENSA_6LayoutISE_NSB_IJNSC_ILi0EEESU_SU_EEEEENSB_IJNSA_10UnderscoreESX_SX_EEEEENS7_6detail27Sm100ImplicitGemmTileTraitsINSA_20SM90_TMA_LOAD_IM2COLENSA_14ComposedLayoutINSA_7SwizzleILi3ELi4ELi3EEENSA_18smem_ptr_flag_bitsILi32EEENST_INSB_IJNSC_ILi8EEENSC_ILi32EEEEEENSB_IJS19_SD_EEEEEEEvEENS11_INSA_13SM90_TMA_LOADES1D_vEEEENS_8epilogue10collective18CollectiveEpilogueINS1I_23Sm100TmaWarpSpecializedILi4ELi2ELi16ELb1ELb0EEEJSJ_NSB_IJNST_ISG_SD_EENST_IS19_SD_EEEEESK_NSB_IJNSB_IJllllEEESD_SU_EEESK_S1R_NS1I_6fusion15FusionCallbacksIS1M_NS1S_17LinearCombinationISK_fSK_fLNS_15FloatRoundStyleE2EEESJ_S1P_JEEENSA_5SM1004TMEM4LOAD26SM100_TMEM_LOAD_16dp128b8xES12_S1D_NSA_17SM75_U32x4_LDSM_NENSA_21SM90_TMA_STORE_IM2COLES1D_NSA_17SM90_U32x4_STSM_NENSA_39AutoVectorizingCopyWithAssumedAlignmentILi128EEEEEEvvEEEEvNT_6ParamsE)
        /*0038*/ 	.word	0x00000008


	//----- nvinfo : EIATTR_MIN_STACK_SIZE
	.align		4
.L_27:
        /*003c*/ 	.byte	0x04, 0x12
        /*003e*/ 	.short	(.L_29 - .L_28)
	.align		4
.L_28:
        /*0040*/ 	.word	index@(_ZN7cutlass13device_kernelINS_4conv6kernel13ConvUniversalINS1_16ConvProblemShapeILNS1_8OperatorE0ELi3EEENS1_10collective14CollectiveConvINS1_47MainloopSm100TmaUmmaWarpSpecializedImplicitGemmILS5_0ELi4ELi3ELi1ELi2EN4cute5tupleIJNSA_1CILi1EEESD_SD_EEEEENSB_IJNSC_ILi64EEENSC_ILi128EEENSB_IJSG_EEEEEENS_10tfloat32_tESK_NSA_8TiledMMAINSA_8MMA_AtomIJNSA_17SM100_MMA_TF32_SSISK_SK_fLi64ELi128ELNSA_4UMMA5MajorE0ELSP_0ELNSO_7ScaleInE0ELSQ_0EEEEEENSA_6LayoutISE_NSB_IJNSC_ILi0EEESU_SU_EEEEENSB_IJNSA_10UnderscoreESX_SX_EEEEENS7_6detail27Sm100ImplicitGemmTileTraitsINSA_20SM90_TMA_LOAD_IM2COLENSA_14ComposedLayoutINSA_7SwizzleILi3ELi4ELi3EEENSA_18smem_ptr_flag_bitsILi32EEENST_INSB_IJNSC_ILi8EEENSC_ILi32EEEEEENSB_IJS19_SD_EEEEEEEvEENS11_INSA_13SM90_TMA_LOADES1D_vEEEENS_8epilogue10collective18CollectiveEpilogueINS1I_23Sm100TmaWarpSpecializedILi4ELi2ELi16ELb1ELb0EEEJSJ_NSB_IJNST_ISG_SD_EENST_IS19_SD_EEEEESK_NSB_IJNSB_IJllllEEESD_SU_EEESK_S1R_NS1I_6fusion15FusionCallbacksIS1M_NS1S_17LinearCombinationISK_fSK_fLNS_15FloatRoundStyleE2EEESJ_S1P_JEEENSA_5SM1004TMEM4LOAD26SM100_TMEM_LOAD_16dp128b8xES12_S1D_NSA_17SM75_U32x4_LDSM_NENSA_21SM90_TMA_STORE_IM2COLES1D_NSA_17SM90_U32x4_STSM_NENSA_39AutoVectorizingCopyWithAssumedAlignmentILi128EEEEEEvvEEEEvNT_6ParamsE)
        /*0044*/ 	.word	0x00000008
.L_29:


//--------------------- .nv.compat                --------------------------
	.section	.nv.compat,"",@"SHT_CUDA_COMPAT_INFO"
	.align	4
        /*0000*/ 	.byte	0x02, 0x09, 0x01, 0x00, 0x02, 0x02, 0x02, 0x00, 0x02, 0x05, 0x05, 0x00, 0x03, 0x07, 0x01, 0x01
        /*0010*/ 	.byte	0x02, 0x03, 0x01, 0x00, 0x02, 0x06, 0x01, 0x00, 0x04, 0x0b, 0x08, 0x00, 0x09, 0x00, 0x00, 0x00
        /*0020*/ 	.byte	0x00, 0x00, 0x00, 0x00


//--------------------- .nv.info._ZN7cutlass13device_kernelINS_4conv6kernel13ConvUniversalINS1_16ConvProblemShapeILNS1_8OperatorE0ELi3EEENS1_10collective14CollectiveConvINS1_47MainloopSm100TmaUmmaWarpSpecializedImplicitGemmILS5_0ELi4ELi3ELi1ELi2EN4cute5tupleIJNSA_1CILi1EEESD_SD_EEEEENSB_IJNSC_ILi64EEENSC_ILi128EEENSB_IJSG_EEEEEENS_10tfloat32_tESK_NSA_8TiledMMAINSA_8MMA_AtomIJNSA_17SM100_MMA_TF32_SSISK_SK_fLi64ELi128ELNSA_4UMMA5MajorE0ELSP_0ELNSO_7ScaleInE0ELSQ_0EEEEEENSA_6LayoutISE_NSB_IJNSC_ILi0EEESU_SU_EEEEENSB_IJNSA_10UnderscoreESX_SX_EEEEENS7_6detail27Sm100ImplicitGemmTileTraitsINSA_20SM90_TMA_LOAD_IM2COLENSA_14ComposedLayoutINSA_7SwizzleILi3ELi4ELi3EEENSA_18smem_ptr_flag_bitsILi32EEENST_INSB_IJNSC_ILi8EEENSC_ILi32EEEEEENSB_IJS19_SD_EEEEEEEvEENS11_INSA_13SM90_TMA_LOADES1D_vEEEENS_8epilogue10collective18CollectiveEpilogueINS1I_23Sm100TmaWarpSpecializedILi4ELi2ELi16ELb1ELb0EEEJSJ_NSB_IJNST_ISG_SD_EENST_IS19_SD_EEEEESK_NSB_IJNSB_IJllllEEESD_SU_EEESK_S1R_NS1I_6fusion15FusionCallbacksIS1M_NS1S_17LinearCombinationISK_fSK_fLNS_15FloatRoundStyleE2EEESJ_S1P_JEEENSA_5SM1004TMEM4LOAD26SM100_TMEM_LOAD_16dp128b8xES12_S1D_NSA_17SM75_U32x4_LDSM_NENSA_21SM90_TMA_STORE_IM2COLES1D_NSA_17SM90_U32x4_STSM_NENSA_39AutoVectorizingCopyWithAssumedAlignmentILi128EEEEEEvvEEEEvNT_6ParamsE --------------------------
	.section	.nv.info._ZN7cutlass13device_kernelINS_4conv6kernel13ConvUniversalINS1_16ConvProblemShapeILNS1_8OperatorE0ELi3EEENS1_10collective14CollectiveConvINS1_47MainloopSm100TmaUmmaWarpSpecializedImplicitGemmILS5_0ELi4ELi3ELi1ELi2EN4cute5tupleIJNSA_1CILi1EEESD_SD_EEEEENSB_IJNSC_ILi64EEENSC_ILi128EEENSB_IJSG_EEEEEENS_10tfloat32_tESK_NSA_8TiledMMAINSA_8MMA_AtomIJNSA_17SM100_MMA_TF32_SSISK_SK_fLi64ELi128ELNSA_4UMMA5MajorE0ELSP_0ELNSO_7ScaleInE0ELSQ_0EEEEEENSA_6LayoutISE_NSB_IJNSC_ILi0EEESU_SU_EEEEENSB_IJNSA_10UnderscoreESX_SX_EEEEENS7_6detail27Sm100ImplicitGemmTileTraitsINSA_20SM90_TMA_LOAD_IM2COLENSA_14ComposedLayoutINSA_7SwizzleILi3ELi4ELi3EEENSA_18smem_ptr_flag_bitsILi32EEENST_INSB_IJNSC_ILi8EEENSC_ILi32EEEEEENSB_IJS19_SD_EEEEEEEvEENS11_INSA_13SM90_TMA_LOADES1D_vEEEENS_8epilogue10collective18CollectiveEpilogueINS1I_23Sm100TmaWarpSpecializedILi4ELi2ELi16ELb1ELb0EEEJSJ_NSB_IJNST_ISG_SD_EENST_IS19_SD_EEEEESK_NSB_IJNSB_IJllllEEESD_SU_EEESK_S1R_NS1I_6fusion15FusionCallbacksIS1M_NS1S_17LinearCombinationISK_fSK_fLNS_15FloatRoundStyleE2EEESJ_S1P_JEEENSA_5SM1004TMEM4LOAD26SM100_TMEM_LOAD_16dp128b8xES12_S1D_NSA_17SM75_U32x4_LDSM_NENSA_21SM90_TMA_STORE_IM2COLES1D_NSA_17SM90_U32x4_STSM_NENSA_39AutoVectorizingCopyWithAssumedAlignmentILi128EEEEEEvvEEEEvNT_6ParamsE,"",@"SHT_CUDA_INFO"
	.sectionflags	@""
	.align	4


	//----- nvinfo : EIATTR_CUDA_API_VERSION
	.align		4
        /*0000*/ 	.byte	0x04, 0x37
        /*0002*/ 	.short	(.L_31 - .L_30)
.L_30:
        /*0004*/ 	.word	0x00000082


	//----- nvinfo : EIATTR_KPARAM_INFO
	.align		4
.L_31:
        /*0008*/ 	.byte	0x04, 0x17
        /*000a*/ 	.short	(.L_33 - .L_32)
.L_32:
        /*000c*/ 	.word	0x00000000
        /*0010*/ 	.short	0x0000
        /*0012*/ 	.short	0x0000
        /*0014*/ 	.byte	0x00, 0xf0, 0x01, 0x24


	//----- nvinfo : EIATTR_AT_ENTRY_FRAGMENTS
	.align		4
.L_33:
        /*0018*/ 	.byte	0x04, 0x4f
        /*001a*/ 	.short	(.L_35 - .L_34)


	//   ....[0]....
.L_34:
        /*001c*/ 	.word	0x00000006


	//----- nvinfo : EIATTR_RESERVED_SMEM_USED
	.align		4
.L_35:
        /*0020*/ 	.byte	0x01, 0x41
	.zero		2


	//----- nvinfo : EIATTR_SPARSE_MMA_MASK
	.align		4
        /*0024*/ 	.byte	0x03, 0x50
        /*0026*/ 	.short	0x0000


	//----- nvinfo : EIATTR_TCGEN05_1CTA_USED
	.align		4
        /*0028*/ 	.byte	0x01, 0x51
	.zero		2


	//----- nvinfo : EIATTR_MAXREG_COUNT
	.align		4
        /*002c*/ 	.byte	0x03, 0x1b
        /*002e*/ 	.short	0x00ff


	//----- nvinfo : EIATTR_NUM_BARRIERS
	.align		4
        /*0030*/ 	.byte	0x02, 0x4c
        /*0032*/ 	.byte	0x07
	.zero		1


	//----- nvinfo : EIATTR_EXTERNS
	.align		4
        /*0034*/ 	.byte	0x04, 0x0f
        /*0036*/ 	.short	(.L_37 - .L_36)


	//   ....[0]....
	.align		4
.L_36:
        /*0038*/ 	.word	index@(__assertfail)


	//----- nvinfo : EIATTR_MERCURY_ISA_VERSION
	.align		4
.L_37:
        /*003c*/ 	.byte	0x03, 0x5f
        /*003e*/ 	.short	0x0101


	//----- nvinfo : EIATTR_INT_WARP_WIDE_INSTR_OFFSETS
	.align		4
        /*0040*/ 	.byte	0x04, 0x31
        /*0042*/ 	.short	(.L_39 - .L_38)


	//   ....[0]....
.L_38:
        /*0044*/ 	.word	0x00007db0


	//   ....[1]....
        /*0048*/ 	.word	0x00007dd0


	//   ....[2]....
        /*004c*/ 	.word	0x00007e00


	//   ....[3]....
        /*0050*/ 	.word	0x00008b60


	//   ....[4]....
        /*0054*/ 	.word	0x00008bd0


	//   ....[5]....
        /*0058*/ 	.word	0x00008ce0


	//   ....[6]....
        /*005c*/ 	.word	0x00008d60


	//   ....[7]....
        /*0060*/ 	.word	0x00008e60


	//   ....[8]....
        /*0064*/ 	.word	0x00008ee0


	//   ....[9]....
        /*0068*/ 	.word	0x00009000


	//   ....[10]....
        /*006c*/ 	.word	0x00009110


	//----- nvinfo : EIATTR_COOP_GROUP_MASK_REGIDS
	.align		4
.L_39:
        /*0070*/ 	.byte	0x04, 0x29
        /*0072*/ 	.short	(.L_41 - .L_40)


	//   ....[0]....
.L_40:
        /*0074*/ 	.word	0xffffffff


	//   ....[1]....
        /*0078*/ 	.word	0xffffffff


	//   ....[2]....
        /*007c*/ 	.word	0xffffffff


	//   ....[3]....
        /*0080*/ 	.word	0xffffffff


	//   ....[4]....
        /*0084*/ 	.word	0xffffffff


	//   ....[5]....
        /*0088*/ 	.word	0xffffffff


	//   ....[6]....
        /*008c*/ 	.word	0xffffffff


	//   ....[7]....
        /*0090*/ 	.word	0xffffffff


	//   ....[8]....
        /*0094*/ 	.word	0xffffffff


	//   ....[9]....
        /*0098*/ 	.word	0xffffffff


	//   ....[10]....
        /*009c*/ 	.word	0xffffffff


	//   ....[11]....
        /*00a0*/ 	.word	0xffffffff


	//----- nvinfo : EIATTR_COOP_GROUP_INSTR_OFFSETS
	.align		4
.L_41:
        /*00a4*/ 	.byte	0x04, 0x28
        /*00a6*/ 	.short	(.L_43 - .L_42)


	//   ....[0]....
.L_42:
        /*00a8*/ 	.word	0x00000090


	//   ....[1]....
        /*00ac*/ 	.word	0x000004f0


	//   ....[2]....
        /*00b0*/ 	.word	0x00000660


	//   ....[3]....
        /*00b4*/ 	.word	0x00000800


	//   ....[4]....
        /*00b8*/ 	.word	0x00000900


	//   ....[5]....
        /*00bc*/ 	.word	0x00000a50


	//   ....[6]....
        /*00c0*/ 	.word	0x00006280


	//   ....[7]....
        /*00c4*/ 	.word	0x00006f00


	//   ....[8]....
        /*00c8*/ 	.word	0x00007110


	//   ....[9]....
        /*00cc*/ 	.word	0x00007140


	//   ....[10]....
        /*00d0*/ 	.word	0x00007c90


	//   ....[11]....
        /*00d4*/ 	.word	0x00007ed0


	//----- nvinfo : EIATTR_VRC_CTA_INIT_COUNT
	.align		4
.L_43:
        /*00d8*/ 	.byte	0x02, 0x4a
        /*00da*/ 	.byte	0x80
	.zero		1


	//----- nvinfo : EIATTR_SYSCALL_OFFSETS
	.align		4
        /*00dc*/ 	.byte	0x04, 0x46
        /*00de*/ 	.short	(.L_45 - .L_44)


	//   ....[0]....
.L_44:
        /*00e0*/ 	.word	0x00009d50


	//   ....[1]....
        /*00e4*/ 	.word	0x00009e40


	//   ....[2]....
        /*00e8*/ 	.word	0x0000a830


	//   ....[3]....
        /*00ec*/ 	.word	0x0000b230


	//   ....[4]....
        /*00f0*/ 	.word	0x0000bbc0


	//   ....[5]....
        /*00f4*/ 	.word	0x0000c530


	//----- nvinfo : EIATTR_MBARRIER_INSTR_OFFSETS
	.align		4
.L_45:
        /*00f8*/ 	.byte	0x04, 0x39
        /*00fa*/ 	.short	(.L_47 - .L_46)


	//   ....[0]....
.L_46:
        /*00fc*/ 	.word	0x000005d0
        /*0100*/ 	.word	0x000000ff
        /*0104*/ 	.word	0x00000000
        /*0108*/ 	.short	0x0100
        /*010a*/ 	.byte	0x04
	.zero		1


	//   ....[1]....
        /*010c*/ 	.word	0x000005e0
        /*0110*/ 	.word	0x000000ff
        /*0114*/ 	.word	0x00000020
        /*0118*/ 	.short	0x0100
        /*011a*/ 	.byte	0x04
	.zero		1


	//   ....[2]....
        /*011c*/ 	.word	0x000005f0
        /*0120*/ 	.word	0x000000ff
        /*0124*/ 	.word	0x00000008
        /*0128*/ 	.short	0x0100
        /*012a*/ 	.byte	0x04
	.zero		1


	//   ....[3]....
        /*012c*/ 	.word	0x00000600
        /*0130*/ 	.word	0x000000ff
        /*0134*/ 	.word	0x00000028
        /*0138*/ 	.short	0x0100
        /*013a*/ 	.byte	0x04
	.zero		1


	//   ....[4]....
        /*013c*/ 	.word	0x00000610
        /*0140*/ 	.word	0x000000ff
        /*0144*/ 	.word	0x00000010
        /*0148*/ 	.short	0x0100
        /*014a*/ 	.byte	0x04
	.zero		1


	//   ....[5]....
        /*014c*/ 	.word	0x00000620
        /*0150*/ 	.word	0x000000ff
        /*0154*/ 	.word	0x00000030
        /*0158*/ 	.short	0x0100
        /*015a*/ 	.byte	0x04
	.zero		1


	//   ....[6]....
        /*015c*/ 	.word	0x00000630
        /*0160*/ 	.word	0x000000ff
        /*0164*/ 	.word	0x00000018
        /*0168*/ 	.short	0x0100
        /*016a*/ 	.byte	0x04
	.zero		1


	//   ....[7]....
        /*016c*/ 	.word	0x00000640
        /*0170*/ 	.word	0x000000ff
        /*0174*/ 	.word	0x00000038
        /*0178*/ 	.short	0x0100
        /*017a*/ 	.byte	0x04
	.zero		1


	//   ....[8]....
        /*017c*/ 	.word	0x00000770
        /*0180*/ 	.word	0x000000ff
        /*0184*/ 	.word	0x00000040
        /*0188*/ 	.short	0x0100
        /*018a*/ 	.byte	0x04
	.zero		1


	//   ....[9]....
        /*018c*/ 	.word	0x00000780
        /*0190*/ 	.word	0x000000ff
        /*0194*/ 	.word	0x00000060
        /*0198*/ 	.short	0x0100
        /*019a*/ 	.byte	0x04
	.zero		1


	//   ....[10]....
        /*019c*/ 	.word	0x00000790
        /*01a0*/ 	.word	0x000000ff
        /*01a4*/ 	.word	0x00000048
        /*01a8*/ 	.short	0x0100
        /*01aa*/ 	.byte	0x04
	.zero		1


	//   ....[11]....
        /*01ac*/ 	.word	0x000007a0
        /*01b0*/ 	.word	0x000000ff
        /*01b4*/ 	.word	0x00000068
        /*01b8*/ 	.short	0x0100
        /*01ba*/ 	.byte	0x04
	.zero		1


	//   ....[12]....
        /*01bc*/ 	.word	0x000007b0
        /*01c0*/ 	.word	0x000000ff
        /*01c4*/ 	.word	0x00000050
        /*01c8*/ 	.short	0x0100
        /*01ca*/ 	.byte	0x04
	.zero		1


	//   ....[13]....
        /*01cc*/ 	.word	0x000007c0
        /*01d0*/ 	.word	0x000000ff
        /*01d4*/ 	.word	0x00000070
        /*01d8*/ 	.short	0x0100
        /*01da*/ 	.byte	0x04
	.zero		1


	//   ....[14]....
        /*01dc*/ 	.word	0x000007d0
        /*01e0*/ 	.word	0x000000ff
        /*01e4*/ 	.word	0x00000058
        /*01e8*/ 	.short	0x0100
        /*01ea*/ 	.byte	0x04
	.zero		1


	//   ....[15]....
        /*01ec*/ 	.word	0x000007e0
        /*01f0*/ 	.word	0x000000ff
        /*01f4*/ 	.word	0x00000078
        /*01f8*/ 	.short	0x0100
        /*01fa*/ 	.byte	0x04
	.zero		1


	//   ....[16]....
        /*01fc*/ 	.word	0x000008d0
        /*0200*/ 	.word	0x000000ff
        /*0204*/ 	.word	0x00000080
        /*0208*/ 	.short	0x0100
        /*020a*/ 	.byte	0x06
	.zero		1


	//   ....[17]....
        /*020c*/ 	.word	0x000008e0
        /*0210*/ 	.word	0x000000ff
        /*0214*/ 	.word	0x00000088
        /*0218*/ 	.short	0x0100
        /*021a*/ 	.byte	0x06
	.zero		1


	//   ....[18]....
        /*021c*/ 	.word	0x00000a20
        /*0220*/ 	.word	0x000000ff
        /*0224*/ 	.word	0x00000090
        /*0228*/ 	.short	0x0100
        /*022a*/ 	.byte	0x06
	.zero		1


	//   ....[19]....
        /*022c*/ 	.word	0x00000a30
        /*0230*/ 	.word	0x000000ff
        /*0234*/ 	.word	0x00000098
        /*0238*/ 	.short	0x0100
        /*023a*/ 	.byte	0x06
	.zero		1


	//   ....[20]....
        /*023c*/ 	.word	0x00000b80
        /*0240*/ 	.word	0x000000ff
        /*0244*/ 	.word	0x000000a0
        /*0248*/ 	.short	0x0100
        /*024a*/ 	.byte	0x04
	.zero		1


	//   ....[21]....
        /*024c*/ 	.word	0x00000b90
        /*0250*/ 	.word	0x000000ff
        /*0254*/ 	.word	0x000000b0
        /*0258*/ 	.short	0x0100
        /*025a*/ 	.byte	0x04
	.zero		1


	//   ....[22]....
        /*025c*/ 	.word	0x00000ba0
        /*0260*/ 	.word	0x000000ff
        /*0264*/ 	.word	0x000000a8
        /*0268*/ 	.short	0x0100
        /*026a*/ 	.byte	0x04
	.zero		1


	//   ....[23]....
        /*026c*/ 	.word	0x00000bb0
        /*0270*/ 	.word	0x000000ff
        /*0274*/ 	.word	0x000000b8
        /*0278*/ 	.short	0x0100
        /*027a*/ 	.byte	0x04
	.zero		1


	//   ....[24]....
        /*027c*/ 	.word	0x00001570
        /*0280*/ 	.word	0x000000ff
        /*0284*/ 	.word	0x00000020
        /*0288*/ 	.short	0x010a
        /*028a*/ 	.byte	0x04
	.zero		1


	//   ....[25]....
        /*028c*/ 	.word	0x000025f0
        /*0290*/ 	.word	0x000000ff
        /*0294*/ 	.word	0x00000020
        /*0298*/ 	.short	0x010a
        /*029a*/ 	.byte	0x04
	.zero		1


	//   ....[26]....
        /*029c*/ 	.word	0x000029e0
        /*02a0*/ 	.word	0x000000ff
        /*02a4*/ 	.word	0x00000020
        /*02a8*/ 	.short	0x010a
        /*02aa*/ 	.byte	0x08
	.zero		1


	//   ....[27]....
        /*02ac*/ 	.word	0x00003b70
        /*02b0*/ 	.word	0x000000ff
        /*02b4*/ 	.word	0x00000088
        /*02b8*/ 	.short	0x0101
        /*02ba*/ 	.byte	0x27
	.zero		1


	//   ....[28]....
        /*02bc*/ 	.word	0x00003ba0
        /*02c0*/ 	.word	0x000000ff
        /*02c4*/ 	.word	0x00000020
        /*02c8*/ 	.short	0x010a
        /*02ca*/ 	.byte	0x04
	.zero		1


	//   ....[29]....
        /*02cc*/ 	.word	0x00004b70
        /*02d0*/ 	.word	0x000000ff
        /*02d4*/ 	.word	0x00000020
        /*02d8*/ 	.short	0x010a
        /*02da*/ 	.byte	0x04
	.zero		1


	//   ....[30]....
        /*02dc*/ 	.word	0x00004f50
        /*02e0*/ 	.word	0x000000ff
        /*02e4*/ 	.word	0x00000020
        /*02e8*/ 	.short	0x010a
        /*02ea*/ 	.byte	0x08
	.zero		1


	//   ....[31]....
        /*02ec*/ 	.word	0x00006290
        /*02f0*/ 	.word	0x000000ff
        /*02f4*/ 	.word	0x00000090
        /*02f8*/ 	.short	0x010a
        /*02fa*/ 	.byte	0x27
	.zero		1


	//   ....[32]....
        /*02fc*/ 	.word	0x00006350
        /*0300*/ 	.word	0x000000ff
        /*0304*/ 	.word	0x00000000
        /*0308*/ 	.short	0x0101
        /*030a*/ 	.byte	0x04
	.zero		1


	//   ....[33]....
        /*030c*/ 	.word	0x00006970
        /*0310*/ 	.word	0x000000ff
        /*0314*/ 	.word	0x00000000
        /*0318*/ 	.short	0x010a
        /*031a*/ 	.byte	0x04
	.zero		1


	//   ....[34]....
        /*031c*/ 	.word	0x00006a10
        /*0320*/ 	.word	0x000000ff
        /*0324*/ 	.word	0x00000000
        /*0328*/ 	.short	0x010a
        /*032a*/ 	.byte	0x05
	.zero		1


	//   ....[35]....
        /*032c*/ 	.word	0x00006ab0
        /*0330*/ 	.word	0x000000ff
        /*0334*/ 	.word	0x00000000
        /*0338*/ 	.short	0x010a
        /*033a*/ 	.byte	0x05
	.zero		1


	//   ....[36]....
        /*033c*/ 	.word	0x00006b60
        /*0340*/ 	.word	0x00000000
        /*0344*/ 	.word	0x00000000
        /*0348*/ 	.short	0x010a
        /*034a*/ 	.byte	0xff
	.zero		1


	//   ....[37]....
        /*034c*/ 	.word	0x00006cb0
        /*0350*/ 	.word	0x000000ff
        /*0354*/ 	.word	0x00000098
        /*0358*/ 	.short	0x010a
        /*035a*/ 	.byte	0x04
	.zero		1


	//   ....[38]....
        /*035c*/ 	.word	0x00006d50
        /*0360*/ 	.word	0x000000ff
        /*0364*/ 	.word	0x00000090
        /*0368*/ 	.short	0x010a
        /*036a*/ 	.byte	0x04
	.zero		1


	//   ....[39]....
        /*036c*/ 	.word	0x00006df0
        /*0370*/ 	.word	0x000000ff
        /*0374*/ 	.word	0x00000000
        /*0378*/ 	.short	0x0101
        /*037a*/ 	.byte	0x05
	.zero		1


	//   ....[40]....
        /*037c*/ 	.word	0x00006e30
        /*0380*/ 	.word	0x000000ff
        /*0384*/ 	.word	0x00000098
        /*0388*/ 	.short	0x0106
        /*038a*/ 	.byte	0x04
	.zero		1


	//   ....[41]....
        /*038c*/ 	.word	0x00006e70
        /*0390*/ 	.word	0x00000000
        /*0394*/ 	.word	0x00000098
        /*0398*/ 	.short	0x010a
        /*039a*/ 	.byte	0xff
	.zero		1


	//   ....[42]....
        /*039c*/ 	.word	0x00007460
        /*03a0*/ 	.word	0x000000ff
        /*03a4*/ 	.word	0x00000090
        /*03a8*/ 	.short	0x010a
        /*03aa*/ 	.byte	0x17
	.zero		1


	//   ....[43]....
        /*03ac*/ 	.word	0x00007510
        /*03b0*/ 	.word	0x000000ff
        /*03b4*/ 	.word	0x00000000
        /*03b8*/ 	.short	0x0101
        /*03ba*/ 	.byte	0x2c
	.zero		1


	//   ....[44]....
        /*03bc*/ 	.word	0x00007520
        /*03c0*/ 	.word	0x000000ff
        /*03c4*/ 	.word	0x000000b0
        /*03c8*/ 	.short	0x010a
        /*03ca*/ 	.byte	0x1b
	.zero		1


	//   ....[45]....
        /*03cc*/ 	.word	0x000075c0
        /*03d0*/ 	.word	0x000000ff
        /*03d4*/ 	.word	0x00000000
        /*03d8*/ 	.short	0x010a
        /*03da*/ 	.byte	0x04
	.zero		1


	//   ....[46]....
        /*03dc*/ 	.word	0x00007610
        /*03e0*/ 	.word	0x000000ff
        /*03e4*/ 	.word	0x00000000
        /*03e8*/ 	.short	0x010a
        /*03ea*/ 	.byte	0x15
	.zero		1


	//   ....[47]....
        /*03ec*/ 	.word	0x00007750
        /*03f0*/ 	.word	0x000000ff
        /*03f4*/ 	.word	0x00000000
        /*03f8*/ 	.short	0x010a
        /*03fa*/ 	.byte	0x05
	.zero		1


	//   ....[48]....
        /*03fc*/ 	.word	0x00007be0
        /*0400*/ 	.word	0x000000ff
        /*0404*/ 	.word	0x00000000
        /*0408*/ 	.short	0x010a
        /*040a*/ 	.byte	0x04
	.zero		1


	//   ....[49]....
        /*040c*/ 	.word	0x00007c70
        /*0410*/ 	.word	0x000000ff
        /*0414*/ 	.word	0x00000000
        /*0418*/ 	.short	0x010a
        /*041a*/ 	.byte	0x04
	.zero		1


	//   ....[50]....
        /*041c*/ 	.word	0x00008240
        /*0420*/ 	.word	0x000000ff
        /*0424*/ 	.word	0x00000090
        /*0428*/ 	.short	0x010a
        /*042a*/ 	.byte	0x14
	.zero		1


	//   ....[51]....
        /*042c*/ 	.word	0x000082d0
        /*0430*/ 	.word	0x000000ff
        /*0434*/ 	.word	0x00000000
        /*0438*/ 	.short	0x0101
        /*043a*/ 	.byte	0x2d
	.zero		1


	//   ....[52]....
        /*043c*/ 	.word	0x00008800
        /*0440*/ 	.word	0x000000ff
        /*0444*/ 	.word	0x00000088
        /*0448*/ 	.short	0x010a
        /*044a*/ 	.byte	0x14
	.zero		1


	//   ....[53]....
        /*044c*/ 	.word	0x000089a0
        /*0450*/ 	.word	0x000000ff
        /*0454*/ 	.word	0x00000060
        /*0458*/ 	.short	0x010a
        /*045a*/ 	.byte	0x14
	.zero		1


	//   ....[54]....
        /*045c*/ 	.word	0x00008c70
        /*0460*/ 	.word	0x000000ff
        /*0464*/ 	.word	0x00000040
        /*0468*/ 	.short	0x010b
        /*046a*/ 	.byte	0x14
	.zero		1


	//   ....[55]....
        /*046c*/ 	.word	0x00008c80
        /*0470*/ 	.word	0x000000ff
        /*0474*/ 	.word	0x00000000
        /*0478*/ 	.short	0x0101
        /*047a*/ 	.byte	0x31
	.zero		1


	//   ....[56]....
        /*047c*/ 	.word	0x00008ca0
        /*0480*/ 	.word	0x000000ff
        /*0484*/ 	.word	0x00000068
        /*0488*/ 	.short	0x010a
        /*048a*/ 	.byte	0x14
	.zero		1


	//   ....[57]....
        /*048c*/ 	.word	0x00008df0
        /*0490*/ 	.word	0x000000ff
        /*0494*/ 	.word	0x00000048
        /*0498*/ 	.short	0x010b
        /*049a*/ 	.byte	0x14
	.zero		1


	//   ....[58]....
        /*049c*/ 	.word	0x00008e00
        /*04a0*/ 	.word	0x000000ff
        /*04a4*/ 	.word	0x00000000
        /*04a8*/ 	.short	0x0101
        /*04aa*/ 	.byte	0x30
	.zero		1


	//   ....[59]....
        /*04ac*/ 	.word	0x00008e20
        /*04b0*/ 	.word	0x000000ff
        /*04b4*/ 	.word	0x00000070
        /*04b8*/ 	.short	0x010a
        /*04ba*/ 	.byte	0x14
	.zero		1


	//   ....[60]....
        /*04bc*/ 	.word	0x00008f70
        /*04c0*/ 	.word	0x000000ff
        /*04c4*/ 	.word	0x00000050
        /*04c8*/ 	.short	0x010b
        /*04ca*/ 	.byte	0x14
	.zero		1


	//   ....[61]....
        /*04cc*/ 	.word	0x00008f80
        /*04d0*/ 	.word	0x000000ff
        /*04d4*/ 	.word	0x00000000
        /*04d8*/ 	.short	0x0101
        /*04da*/ 	.byte	0x2f
	.zero		1


	//   ....[62]....
        /*04dc*/ 	.word	0x00008fa0
        /*04e0*/ 	.word	0x000000ff
        /*04e4*/ 	.word	0x00000078
        /*04e8*/ 	.short	0x010a
        /*04ea*/ 	.byte	0x14
	.zero		1


	//   ....[63]....
        /*04ec*/ 	.word	0x00009180
        /*04f0*/ 	.word	0x000000ff
        /*04f4*/ 	.word	0x00000058
        /*04f8*/ 	.short	0x010b
        /*04fa*/ 	.byte	0x14
	.zero		1


	//   ....[64]....
        /*04fc*/ 	.word	0x00009190
        /*0500*/ 	.word	0x000000ff
        /*0504*/ 	.word	0x00000000
        /*0508*/ 	.short	0x0101
        /*050a*/ 	.byte	0x2e
	.zero		1


	//   ....[65]....
        /*050c*/ 	.word	0x000091c0
        /*0510*/ 	.word	0x000000ff
        /*0514*/ 	.word	0x00000060
        /*0518*/ 	.short	0x010a
        /*051a*/ 	.byte	0x14
	.zero		1


	//   ....[66]....
        /*051c*/ 	.word	0x000091e0
        /*0520*/ 	.word	0x000000ff
        /*0524*/ 	.word	0x00000068
        /*0528*/ 	.short	0x010a
        /*052a*/ 	.byte	0x14
	.zero		1


	//   ....[67]....
        /*052c*/ 	.word	0x00009200
        /*0530*/ 	.word	0x000000ff
        /*0534*/ 	.word	0x00000070
        /*0538*/ 	.short	0x010a
        /*053a*/ 	.byte	0x14
	.zero		1


	//   ....[68]....
        /*053c*/ 	.word	0x00009240
        /*0540*/ 	.word	0x00000000
        /*0544*/ 	.word	0x00000078
        /*0548*/ 	.short	0x010a
        /*054a*/ 	.byte	0xff
	.zero		1


	//   ....[69]....
        /*054c*/ 	.word	0x00009600
        /*0550*/ 	.word	0x000000ff
        /*0554*/ 	.word	0x00000090
        /*0558*/ 	.short	0x010a
        /*055a*/ 	.byte	0x30
	.zero		1


	//   ....[70]....
        /*055c*/ 	.word	0x000096d0
        /*0560*/ 	.word	0x000000ff
        /*0564*/ 	.word	0x00000000
        /*0568*/ 	.short	0x0101
        /*056a*/ 	.byte	0x04
	.zero		1


	//   ....[71]....
        /*056c*/ 	.word	0x0000a330
        /*0570*/ 	.word	0x000000ff
        /*0574*/ 	.word	0x00000040
        /*0578*/ 	.short	0x010a
        /*057a*/ 	.byte	0x30
	.zero		1


	//   ....[72]....
        /*057c*/ 	.word	0x0000a3e0
        /*0580*/ 	.word	0x00000054
        /*0584*/ 	.word	0x000000a0
        /*0588*/ 	.short	0x010a
        /*058a*/ 	.byte	0xff
	.zero		1


	//   ....[73]....
        /*058c*/ 	.word	0x0000a630
        /*0590*/ 	.word	0x000000ff
        /*0594*/ 	.word	0x00000040
        /*0598*/ 	.short	0x010a
        /*059a*/ 	.byte	0x30
	.zero		1


	//   ....[74]....
        /*059c*/ 	.word	0x0000a710
        /*05a0*/ 	.word	0x00000054
        /*05a4*/ 	.word	0x000000a0
        /*05a8*/ 	.short	0x010a
        /*05aa*/ 	.byte	0xff
	.zero		1


	//   ....[75]....
        /*05ac*/ 	.word	0x0000af60
        /*05b0*/ 	.word	0x00000000
        /*05b4*/ 	.word	0x00000000
        /*05b8*/ 	.short	0x0101
        /*05ba*/ 	.byte	0xff
	.zero		1


	//   ....[76]....
        /*05bc*/ 	.word	0x0000af70
        /*05c0*/ 	.word	0x00000002
        /*05c4*/ 	.word	0x00000040
        /*05c8*/ 	.short	0x010a
        /*05ca*/ 	.byte	0xff
	.zero		1


	//   ....[77]....
        /*05cc*/ 	.word	0x0000b030
        /*05d0*/ 	.word	0x00000002
        /*05d4*/ 	.word	0x00000040
        /*05d8*/ 	.short	0x010a
        /*05da*/ 	.byte	0xff
	.zero		1


	//   ....[78]....
        /*05dc*/ 	.word	0x0000b8f0
        /*05e0*/ 	.word	0x00000002
        /*05e4*/ 	.word	0x00000000
        /*05e8*/ 	.short	0x0101
        /*05ea*/ 	.byte	0xff
	.zero		1


	//   ....[79]....
        /*05ec*/ 	.word	0x0000b910
        /*05f0*/ 	.word	0x00000000
        /*05f4*/ 	.word	0x00000040
        /*05f8*/ 	.short	0x010a
        /*05fa*/ 	.byte	0xff
	.zero		1


	//   ....[80]....
        /*05fc*/ 	.word	0x0000b9c0
        /*0600*/ 	.word	0x00000000
        /*0604*/ 	.word	0x00000040
        /*0608*/ 	.short	0x010a
        /*060a*/ 	.byte	0xff
	.zero		1


	//   ....[81]....
        /*060c*/ 	.word	0x0000c270
        /*0610*/ 	.word	0x00000010
        /*0614*/ 	.word	0x00000000
        /*0618*/ 	.short	0x0101
        /*061a*/ 	.byte	0xff
	.zero		1


	//   ....[82]....
        /*061c*/ 	.word	0x0000c290
        /*0620*/ 	.word	0x00000002
        /*0624*/ 	.word	0x00000040
        /*0628*/ 	.short	0x010a
        /*062a*/ 	.byte	0xff
	.zero		1


	//   ....[83]....
        /*062c*/ 	.word	0x0000c340
        /*0630*/ 	.word	0x00000002
        /*0634*/ 	.word	0x00000040
        /*0638*/ 	.short	0x010a
        /*063a*/ 	.byte	0xff
	.zero		1


	//   ....[84]....
        /*063c*/ 	.word	0x0000c910
        /*0640*/ 	.word	0x000000ff
        /*0644*/ 	.word	0x00000000
        /*0648*/ 	.short	0x0101
        /*064a*/ 	.byte	0x04
	.zero		1


	//   ....[85]....
        /*064c*/ 	.word	0x0000cc50
        /*0650*/ 	.word	0x00000000
        /*0654*/ 	.word	0x00000000
        /*0658*/ 	.short	0x0101
        /*065a*/ 	.byte	0xff
	.zero		1


	//   ....[86]....
        /*065c*/ 	.word	0x0000cec0
        /*0660*/ 	.word	0x000000ff
        /*0664*/ 	.word	0x00000000
        /*0668*/ 	.short	0x0101
        /*066a*/ 	.byte	0x04
	.zero		1


	//   ....[87]....
        /*066c*/ 	.word	0x0000cf10
        /*0670*/ 	.word	0x00000034
        /*0674*/ 	.word	0x00000020
        /*0678*/ 	.short	0x010a
        /*067a*/ 	.byte	0xff
	.zero		1


	//   ....[88]....
        /*067c*/ 	.word	0x0000cf90
        /*0680*/ 	.word	0x0000002c
        /*0684*/ 	.word	0x00000020
        /*0688*/ 	.short	0x010a
        /*068a*/ 	.byte	0xff
	.zero		1


	//   ....[89]....
        /*068c*/ 	.word	0x0000cff0
        /*0690*/ 	.word	0x00000000
        /*0694*/ 	.word	0x00000090
        /*0698*/ 	.short	0x010a
        /*069a*/ 	.byte	0xff
	.zero		1


	//   ....[90]....
        /*069c*/ 	.word	0x0000d050
        /*06a0*/ 	.word	0x00000000
        /*06a4*/ 	.word	0x00000000
        /*06a8*/ 	.short	0x010a
        /*06aa*/ 	.byte	0xff
	.zero		1


	//   ....[91]....
        /*06ac*/ 	.word	0x0000d0b0
        /*06b0*/ 	.word	0x00000000
        /*06b4*/ 	.word	0x00000000
        /*06b8*/ 	.short	0x010a
        /*06ba*/ 	.byte	0xff
	.zero		1


	//   ....[92]....
        /*06bc*/ 	.word	0x0000d110
        /*06c0*/ 	.word	0x00000000
        /*06c4*/ 	.word	0x00000000
        /*06c8*/ 	.short	0x010a
        /*06ca*/ 	.byte	0xff
	.zero		1


	//   ....[93]....
        /*06cc*/ 	.word	0x0000d170
        /*06d0*/ 	.word	0x00000004
        /*06d4*/ 	.word	0x00000098
        /*06d8*/ 	.short	0x010a
        /*06da*/ 	.byte	0xff
	.zero		1


	//   ....[94]....
        /*06dc*/ 	.word	0x0000d1d0
        /*06e0*/ 	.word	0x00000004
        /*06e4*/ 	.word	0x00000090
        /*06e8*/ 	.short	0x010a
        /*06ea*/ 	.byte	0xff
	.zero		1


	//   ....[95]....
        /*06ec*/ 	.word	0x0000d230
        /*06f0*/ 	.word	0x00000000
        /*06f4*/ 	.word	0x00000090
        /*06f8*/ 	.short	0x010a
        /*06fa*/ 	.byte	0xff
	.zero		1


	//   ....[96]....
        /*06fc*/ 	.word	0x0000d290
        /*0700*/ 	.word	0x00000000
        /*0704*/ 	.word	0x000000b0
        /*0708*/ 	.short	0x010a
        /*070a*/ 	.byte	0xff
	.zero		1


	//   ....[97]....
        /*070c*/ 	.word	0x0000d2f0
        /*0710*/ 	.word	0x00000000
        /*0714*/ 	.word	0x00000000
        /*0718*/ 	.short	0x010a
        /*071a*/ 	.byte	0xff
	.zero		1


	//   ....[98]....
        /*071c*/ 	.word	0x0000d350
        /*0720*/ 	.word	0x00000000
        /*0724*/ 	.word	0x00000000
        /*0728*/ 	.short	0x010a
        /*072a*/ 	.byte	0xff
	.zero		1


	//   ....[99]....
        /*072c*/ 	.word	0x0000d3b0
        /*0730*/ 	.word	0x00000000
        /*0734*/ 	.word	0x00000000
        /*0738*/ 	.short	0x010a
        /*073a*/ 	.byte	0xff
	.zero		1


	//   ....[100]....
        /*073c*/ 	.word	0x0000d410
        /*0740*/ 	.word	0x00000000
        /*0744*/ 	.word	0x00000090
        /*0748*/ 	.short	0x010a
        /*074a*/ 	.byte	0xff
	.zero		1


	//   ....[101]....
        /*074c*/ 	.word	0x0000d470
        /*0750*/ 	.word	0x00000000
        /*0754*/ 	.word	0x00000088
        /*0758*/ 	.short	0x010a
        /*075a*/ 	.byte	0xff
	.zero		1


	//   ....[102]....
        /*075c*/ 	.word	0x0000d4d0
        /*0760*/ 	.word	0x00000002
        /*0764*/ 	.word	0x00000060
        /*0768*/ 	.short	0x010a
        /*076a*/ 	.byte	0xff
	.zero		1


	//   ....[103]....
        /*076c*/ 	.word	0x0000d530
        /*0770*/ 	.word	0x00000002
        /*0774*/ 	.word	0x00000068
        /*0778*/ 	.short	0x010a
        /*077a*/ 	.byte	0xff
	.zero		1


	//   ....[104]....
        /*077c*/ 	.word	0x0000d590
        /*0780*/ 	.word	0x00000002
        /*0784*/ 	.word	0x00000070
        /*0788*/ 	.short	0x010a
        /*078a*/ 	.byte	0xff
	.zero		1


	//   ....[105]....
        /*078c*/ 	.word	0x0000d5f0
        /*0790*/ 	.word	0x00000000
        /*0794*/ 	.word	0x00000078
        /*0798*/ 	.short	0x010a
        /*079a*/ 	.byte	0xff
	.zero		1


	//   ....[106]....
        /*079c*/ 	.word	0x0000d650
        /*07a0*/ 	.word	0x00000000
        /*07a4*/ 	.word	0x00000060
        /*07a8*/ 	.short	0x010a
        /*07aa*/ 	.byte	0xff
	.zero		1


	//   ....[107]....
        /*07ac*/ 	.word	0x0000d6b0
        /*07b0*/ 	.word	0x00000000
        /*07b4*/ 	.word	0x00000068
        /*07b8*/ 	.short	0x010a
        /*07ba*/ 	.byte	0xff
	.zero		1


	//   ....[108]....
        /*07bc*/ 	.word	0x0000d710
        /*07c0*/ 	.word	0x00000000
        /*07c4*/ 	.word	0x00000070
        /*07c8*/ 	.short	0x010a
        /*07ca*/ 	.byte	0xff
	.zero		1


	//   ....[109]....
        /*07cc*/ 	.word	0x0000d770
        /*07d0*/ 	.word	0x00000000
        /*07d4*/ 	.word	0x00000090
        /*07d8*/ 	.short	0x010a
        /*07da*/ 	.byte	0xff
	.zero		1


	//   ....[110]....
        /*07dc*/ 	.word	0x0000d7d0
        /*07e0*/ 	.word	0x00000002
        /*07e4*/ 	.word	0x00000040
        /*07e8*/ 	.short	0x010a
        /*07ea*/ 	.byte	0xff
	.zero		1


	//   ....[111]....
        /*07ec*/ 	.word	0x0000d820
        /*07f0*/ 	.word	0x00000054
        /*07f4*/ 	.word	0x000000a0
        /*07f8*/ 	.short	0x010a
        /*07fa*/ 	.byte	0xff
	.zero		1


	//   ....[112]....
        /*07fc*/ 	.word	0x0000d870
        /*0800*/ 	.word	0x00000002
        /*0804*/ 	.word	0x00000040
        /*0808*/ 	.short	0x010a
        /*080a*/ 	.byte	0xff
	.zero		1


	//   ....[113]....
        /*080c*/ 	.word	0x0000d8c0
        /*0810*/ 	.word	0x00000000
        /*0814*/ 	.word	0x00000040
        /*0818*/ 	.short	0x010a
        /*081a*/ 	.byte	0xff
	.zero		1


	//   ....[114]....
        /*081c*/ 	.word	0x0000d910
        /*0820*/ 	.word	0x00000002
        /*0824*/ 	.word	0x00000040
        /*0828*/ 	.short	0x010a
        /*082a*/ 	.byte	0xff
	.zero		1


	//----- nvinfo : EIATTR_NUM_MBARRIERS
	.align		4
.L_47:
        /*082c*/ 	.byte	0x03, 0x38
        /*082e*/ 	.short	0x0018


	//----- nvinfo : EIATTR_EXIT_INSTR_OFFSETS
	.align		4
        /*0830*/ 	.byte	0x04, 0x1c
        /*0832*/ 	.short	(.L_49 - .L_48)


	//   ....[0]....
.L_48:
        /*0834*/ 	.word	0x00006b90


	//   ....[1]....
        /*0838*/ 	.word	0x00006e40


	//   ....[2]....
        /*083c*/ 	.word	0x00006ea0


	//   ....[3]....
        /*0840*/ 	.word	0x00007ee0


	//   ....[4]....
        /*0844*/ 	.word	0x00009270


	//   ....[5]....
        /*0848*/ 	.word	0x000092b0


	//   ....[6]....
        /*084c*/ 	.word	0x0000cda0


	//   ....[7]....
        /*0850*/ 	.word	0x0000ce20


	//   ....[8]....
        /*0854*/ 	.word	0x0000ce50


	//   ....[9]....
        /*0858*/ 	.word	0x0000ced0


	//----- nvinfo : EIATTR_MAX_THREADS
	.align		4
.L_49:
        /*085c*/ 	.byte	0x04, 0x05
        /*085e*/ 	.short	(.L_51 - .L_50)
.L_50:
        /*0860*/ 	.word	0x00000100
        /*0864*/ 	.word	0x00000001
        /*0868*/ 	.word	0x00000001


	//----- nvinfo : EIATTR_CRS_STACK_SIZE
	.align		4
.L_51:
        /*086c*/ 	.byte	0x04, 0x1e
        /*086e*/ 	.short	(.L_53 - .L_52)
.L_52:
        /*0870*/ 	.word	0x00000000


	//----- nvinfo : EIATTR_CBANK_PARAM_SIZE
	.align		4
.L_53:
        /*0874*/ 	.byte	0x03, 0x19
        /*0876*/ 	.short	0x0900


	//----- nvinfo : EIATTR_PARAM_CBANK
	.align		4
        /*0878*/ 	.byte	0x04, 0x0a
        /*087a*/ 	.short	(.L_55 - .L_54)
	.align		4
.L_54:
        /*087c*/ 	.word	index@(.nv.constant0._ZN7cutlass13device_kernelINS_4conv6kernel13ConvUniversalINS1_16ConvProblemShapeILNS1_8OperatorE0ELi3EEENS1_10collective14CollectiveConvINS1_47MainloopSm100TmaUmmaWarpSpecializedImplicitGemmILS5_0ELi4ELi3ELi1ELi2EN4cute5tupleIJNSA_1CILi1EEESD_SD_EEEEENSB_IJNSC_ILi64EEENSC_ILi128EEENSB_IJSG_EEEEEENS_10tfloat32_tESK_NSA_8TiledMMAINSA_8MMA_AtomIJNSA_17SM100_MMA_TF32_SSISK_SK_fLi64ELi128ELNSA_4UMMA5MajorE0ELSP_0ELNSO_7ScaleInE0ELSQ_0EEEEEENSA_6LayoutISE_NSB_IJNSC_ILi0EEESU_SU_EEEEENSB_IJNSA_10UnderscoreESX_SX_EEEEENS7_6detail27Sm100ImplicitGemmTileTraitsINSA_20SM90_TMA_LOAD_IM2COLENSA_14ComposedLayoutINSA_7SwizzleILi3ELi4ELi3EEENSA_18smem_ptr_flag_bitsILi32EEENST_INSB_IJNSC_ILi8EEENSC_ILi32EEEEEENSB_IJS19_SD_EEEEEEEvEENS11_INSA_13SM90_TMA_LOADES1D_vEEEENS_8epilogue10collective18CollectiveEpilogueINS1I_23Sm100TmaWarpSpecializedILi4ELi2ELi16ELb1ELb0EEEJSJ_NSB_IJNST_ISG_SD_EENST_IS19_SD_EEEEESK_NSB_IJNSB_IJllllEEESD_SU_EEESK_S1R_NS1I_6fusion15FusionCallbacksIS1M_NS1S_17LinearCombinationISK_fSK_fLNS_15FloatRoundStyleE2EEESJ_S1P_JEEENSA_5SM1004TMEM4LOAD26SM100_TMEM_LOAD_16dp128b8xES12_S1D_NSA_17SM75_U32x4_LDSM_NENSA_21SM90_TMA_STORE_IM2COLES1D_NSA_17SM90_U32x4_STSM_NENSA_39AutoVectorizingCopyWithAssumedAlignmentILi128EEEEEEvvEEEEvNT_6ParamsE)
        /*0880*/ 	.short	0x0380
        /*0882*/ 	.short	0x0900


	//----- nvinfo : EIATTR_SW_WAR
	.align		4
.L_55:
        /*0884*/ 	.byte	0x04, 0x36
        /*0886*/ 	.short	(.L_57 - .L_56)
.L_56:
        /*0888*/ 	.word	0x00000008
.L_57:


//--------------------- .nv.callgraph             --------------------------
	.section	.nv.callgraph,"",@"SHT_CUDA_CALLGRAPH"
	.align	4
	.sectionentsize	8
	.align		4
        /*0000*/ 	.word	0x00000000
	.align		4
        /*0004*/ 	.word	0xffffffff
	.align		4
        /*0008*/ 	.word	index@(_ZN7cutlass13device_kernelINS_4conv6kernel13ConvUniversalINS1_16ConvProblemShapeILNS1_8OperatorE0ELi3EEENS1_10collective14CollectiveConvINS1_47MainloopSm100TmaUmmaWarpSpecializedImplicitGemmILS5_0ELi4ELi3ELi1ELi2EN4cute5tupleIJNSA_1CILi1EEESD_SD_EEEEENSB_IJNSC_ILi64EEENSC_ILi128EEENSB_IJSG_EEEEEENS_10tfloat32_tESK_NSA_8TiledMMAINSA_8MMA_AtomIJNSA_17SM100_MMA_TF32_SSISK_SK_fLi64ELi128ELNSA_4UMMA5MajorE0ELSP_0ELNSO_7ScaleInE0ELSQ_0EEEEEENSA_6LayoutISE_NSB_IJNSC_ILi0EEESU_SU_EEEEENSB_IJNSA_10UnderscoreESX_SX_EEEEENS7_6detail27Sm100ImplicitGemmTileTraitsINSA_20SM90_TMA_LOAD_IM2COLENSA_14ComposedLayoutINSA_7SwizzleILi3ELi4ELi3EEENSA_18smem_ptr_flag_bitsILi32EEENST_INSB_IJNSC_ILi8EEENSC_ILi32EEEEEENSB_IJS19_SD_EEEEEEEvEENS11_INSA_13SM90_TMA_LOADES1D_vEEEENS_8epilogue10collective18CollectiveEpilogueINS1I_23Sm100TmaWarpSpecializedILi4ELi2ELi16ELb1ELb0EEEJSJ_NSB_IJNST_ISG_SD_EENST_IS19_SD_EEEEESK_NSB_IJNSB_IJllllEEESD_SU_EEESK_S1R_NS1I_6fusion15FusionCallbacksIS1M_NS1S_17LinearCombinationISK_fSK_fLNS_15FloatRoundStyleE2EEESJ_S1P_JEEENSA_5SM1004TMEM4LOAD26SM100_TMEM_LOAD_16dp128b8xES12_S1D_NSA_17SM75_U32x4_LDSM_NENSA_21SM90_TMA_STORE_IM2COLES1D_NSA_17SM90_U32x4_STSM_NENSA_39AutoVectorizingCopyWithAssumedAlignmentILi128EEEEEEvvEEEEvNT_6ParamsE)
	.align		4
        /*000c*/ 	.word	index@(__assertfail)
	.align		4
        /*0010*/ 	.word	0x00000000
	.align		4
        /*0014*/ 	.word	0xfffffffe
	.align		4
        /*0018*/ 	.word	0x00000000
	.align		4
        /*001c*/ 	.word	0xfffffffd
	.align		4
        /*0020*/ 	.word	0x00000000
	.align		4
        /*0024*/ 	.word	0xfffffffc


//--------------------- .nv.constant4             --------------------------
	.section	.nv.constant4,"a",@progbits
	.align	8
	.align		8
.nv.constant4:
        /*0000*/ 	.dword	__assertfail
	.align		8
        /*0008*/ 	.dword	__unnamed_1
	.align		8
        /*0010*/ 	.dword	__unnamed_2
	.align		8
        /*0018*/ 	.dword	_ZN39_INTERNAL_742e19da_4_k_cu_9456f8e8_41404cuda3std3__45__cpo5beginE
	.align		8
        /*0020*/ 	.dword	_ZN39_INTERNAL_742e19da_4_k_cu_9456f8e8_41404cuda3std3__45__cpo3endE
	.align		8
        /*0028*/ 	.dword	_ZN39_INTERNAL_742e19da_4_k_cu_9456f8e8_41404cuda3std3__45__cpo6cbeginE
	.align		8
        /*0030*/ 	.dword	_ZN39_INTERNAL_742e19da_4_k_cu_9456f8e8_41404cuda3std3__45__cpo4cendE
	.align		8
        /*0038*/ 	.dword	_ZN39_INTERNAL_742e19da_4_k_cu_9456f8e8_41404cuda3std3__441_GLOBAL__N__742e19da_4_k_cu_9456f8e8_41406ignoreE
	.align		8
        /*0040*/ 	.dword	_ZN39_INTERNAL_742e19da_4_k_cu_9456f8e8_41404cuda3std3__419piecewise_constructE
	.align		8
        /*0048*/ 	.dword	_ZN39_INTERNAL_742e19da_4_k_cu_9456f8e8_41404cuda3std3__48in_placeE
	.align		8
        /*0050*/ 	.dword	_ZN39_INTERNAL_742e19da_4_k_cu_9456f8e8_41404cuda3std6ranges3__45__cpo4swapE
	.align		8
        /*0058*/ 	.dword	_ZN39_INTERNAL_742e19da_4_k_cu_9456f8e8_41404cuda3std6ranges3__45__cpo9iter_moveE
	.align		8
        /*0060*/ 	.dword	_ZN39_INTERNAL_742e19da_4_k_cu_9456f8e8_41404cute7productE
	.align		8
        /*0068*/ 	.dword	_ZN39_INTERNAL_742e19da_4_k_cu_9456f8e8_41404cute1_E
	.align		8
        /*0070*/ 	.dword	$str$27
	.align		8
        /*0078*/ 	.dword	$str$28
	.align		8
        /*0080*/ 	.dword	$str$29
	.align		8
        /*0088*/ 	.dword	$str$30


//--------------------- .text._ZN7cutlass13device_kernelINS_4conv6kernel13ConvUniversalINS1_16ConvProblemShapeILNS1_8OperatorE0ELi3EEENS1_10collective14CollectiveConvINS1_47MainloopSm100TmaUmmaWarpSpecializedImplicitGemmILS5_0ELi4ELi3ELi1ELi2EN4cute5tupleIJNSA_1CILi1EEESD_SD_EEEEENSB_IJNSC_ILi64EEENSC_ILi128EEENSB_IJSG_EEEEEENS_10tfloat32_tESK_NSA_8TiledMMAINSA_8MMA_AtomIJNSA_17SM100_MMA_TF32_SSISK_SK_fLi64ELi128ELNSA_4UMMA5MajorE0ELSP_0ELNSO_7ScaleInE0ELSQ_0EEEEEENSA_6LayoutISE_NSB_IJNSC_ILi0EEESU_SU_EEEEENSB_IJNSA_10UnderscoreESX_SX_EEEEENS7_6detail27Sm100ImplicitGemmTileTraitsINSA_20SM90_TMA_LOAD_IM2COLENSA_14ComposedLayoutINSA_7SwizzleILi3ELi4ELi3EEENSA_18smem_ptr_flag_bitsILi32EEENST_INSB_IJNSC_ILi8EEENSC_ILi32EEEEEENSB_IJS19_SD_EEEEEEEvEENS11_INSA_13SM90_TMA_LOADES1D_vEEEENS_8epilogue10collective18CollectiveEpilogueINS1I_23Sm100TmaWarpSpecializedILi4ELi2ELi16ELb1ELb0EEEJSJ_NSB_IJNST_ISG_SD_EENST_IS19_SD_EEEEESK_NSB_IJNSB_IJllllEEESD_SU_EEESK_S1R_NS1I_6fusion15FusionCallbacksIS1M_NS1S_17LinearCombinationISK_fSK_fLNS_15FloatRoundStyleE2EEESJ_S1P_JEEENSA_5SM1004TMEM4LOAD26SM100_TMEM_LOAD_16dp128b8xES12_S1D_NSA_17SM75_U32x4_LDSM_NENSA_21SM90_TMA_STORE_IM2COLES1D_NSA_17SM90_U32x4_STSM_NENSA_39AutoVectorizingCopyWithAssumedAlignmentILi128EEEEEEvvEEEEvNT_6ParamsE --------------------------
	.section	.text._ZN7cutlass13device_kernelINS_4conv6kernel13ConvUniversalINS1_16ConvProblemShapeILNS1_8OperatorE0ELi3EEENS1_10collective14CollectiveConvINS1_47MainloopSm100TmaUmmaWarpSpecializedImplicitGemmILS5_0ELi4ELi3ELi1ELi2EN4cute5tupleIJNSA_1CILi1EEESD_SD_EEEEENSB_IJNSC_ILi64EEENSC_ILi128EEENSB_IJSG_EEEEEENS_10tfloat32_tESK_NSA_8TiledMMAINSA_8MMA_AtomIJNSA_17SM100_MMA_TF32_SSISK_SK_fLi64ELi128ELNSA_4UMMA5MajorE0ELSP_0ELNSO_7ScaleInE0ELSQ_0EEEEEENSA_6LayoutISE_NSB_IJNSC_ILi0EEESU_SU_EEEEENSB_IJNSA_10UnderscoreESX_SX_EEEEENS7_6detail27Sm100ImplicitGemmTileTraitsINSA_20SM90_TMA_LOAD_IM2COLENSA_14ComposedLayoutINSA_7SwizzleILi3ELi4ELi3EEENSA_18smem_ptr_flag_bitsILi32EEENST_INSB_IJNSC_ILi8EEENSC_ILi32EEEEEENSB_IJS19_SD_EEEEEEEvEENS11_INSA_13SM90_TMA_LOADES1D_vEEEENS_8epilogue10collective18CollectiveEpilogueINS1I_23Sm100TmaWarpSpecializedILi4ELi2ELi16ELb1ELb0EEEJSJ_NSB_IJNST_ISG_SD_EENST_IS19_SD_EEEEESK_NSB_IJNSB_IJllllEEESD_SU_EEESK_S1R_NS1I_6fusion15FusionCallbacksIS1M_NS1S_17LinearCombinationISK_fSK_fLNS_15FloatRoundStyleE2EEESJ_S1P_JEEENSA_5SM1004TMEM4LOAD26SM100_TMEM_LOAD_16dp128b8xES12_S1D_NSA_17SM75_U32x4_LDSM_NENSA_21SM90_TMA_STORE_IM2COLES1D_NSA_17SM90_U32x4_STSM_NENSA_39AutoVectorizingCopyWithAssumedAlignmentILi128EEEEEEvvEEEEvNT_6ParamsE,"ax",@progbits
	.align	128
.text._ZN7cutlass13device_kernelINS_4conv6kernel13ConvUniversalINS1_16ConvProblemShapeILNS1_8OperatorE0ELi3EEENS1_10collective14CollectiveConvINS1_47MainloopSm100TmaUmmaWarpSpecializedImplicitGemmILS5_0ELi4ELi3ELi1ELi2EN4cute5tupleIJNSA_1CILi1EEESD_SD_EEEEENSB_IJNSC_ILi64EEENSC_ILi128EEENSB_IJSG_EEEEEENS_10tfloat32_tESK_NSA_8TiledMMAINSA_8MMA_AtomIJNSA_17SM100_MMA_TF32_SSISK_SK_fLi64ELi128ELNSA_4UMMA5MajorE0ELSP_0ELNSO_7ScaleInE0ELSQ_0EEEEEENSA_6LayoutISE_NSB_IJNSC_ILi0EEESU_SU_EEEEENSB_IJNSA_10UnderscoreESX_SX_EEEEENS7_6detail27Sm100ImplicitGemmTileTraitsINSA_20SM90_TMA_LOAD_IM2COLENSA_14ComposedLayoutINSA_7SwizzleILi3ELi4ELi3EEENSA_18smem_ptr_flag_bitsILi32EEENST_INSB_IJNSC_ILi8EEENSC_ILi32EEEEEENSB_IJS19_SD_EEEEEEEvEENS11_INSA_13SM90_TMA_LOADES1D_vEEEENS_8epilogue10collective18CollectiveEpilogueINS1I_23Sm100TmaWarpSpecializedILi4ELi2ELi16ELb1ELb0EEEJSJ_NSB_IJNST_ISG_SD_EENST_IS19_SD_EEEEESK_NSB_IJNSB_IJllllEEESD_SU_EEESK_S1R_NS1I_6fusion15FusionCallbacksIS1M_NS1S_17LinearCombinationISK_fSK_fLNS_15FloatRoundStyleE2EEESJ_S1P_JEEENSA_5SM1004TMEM4LOAD26SM100_TMEM_LOAD_16dp128b8xES12_S1D_NSA_17SM75_U32x4_LDSM_NENSA_21SM90_TMA_STORE_IM2COLES1D_NSA_17SM90_U32x4_STSM_NENSA_39AutoVectorizingCopyWithAssumedAlignmentILi128EEEEEEvvEEEEvNT_6ParamsE:
        .type           _ZN7cutlass13device_kernelINS_4conv6kernel13ConvUniversalINS1_16ConvProblemShapeILNS1_8OperatorE0ELi3EEENS1_10collective14CollectiveConvINS1_47MainloopSm100TmaUmmaWarpSpecializedImplicitGemmILS5_0ELi4ELi3ELi1ELi2EN4cute5tupleIJNSA_1CILi1EEESD_SD_EEEEENSB_IJNSC_ILi64EEENSC_ILi128EEENSB_IJSG_EEEEEENS_10tfloat32_tESK_NSA_8TiledMMAINSA_8MMA_AtomIJNSA_17SM100_MMA_TF32_SSISK_SK_fLi64ELi128ELNSA_4UMMA5MajorE0ELSP_0ELNSO_7ScaleInE0ELSQ_0EEEEEENSA_6LayoutISE_NSB_IJNSC_ILi0EEESU_SU_EEEEENSB_IJNSA_10UnderscoreESX_SX_EEEEENS7_6detail27Sm100ImplicitGemmTileTraitsINSA_20SM90_TMA_LOAD_IM2COLENSA_14ComposedLayoutINSA_7SwizzleILi3ELi4ELi3EEENSA_18smem_ptr_flag_bitsILi32EEENST_INSB_IJNSC_ILi8EEENSC_ILi32EEEEEENSB_IJS19_SD_EEEEEEEvEENS11_INSA_13SM90_TMA_LOADES1D_vEEEENS_8epilogue10collective18CollectiveEpilogueINS1I_23Sm100TmaWarpSpecializedILi4ELi2ELi16ELb1ELb0EEEJSJ_NSB_IJNST_ISG_SD_EENST_IS19_SD_EEEEESK_NSB_IJNSB_IJllllEEESD_SU_EEESK_S1R_NS1I_6fusion15FusionCallbacksIS1M_NS1S_17LinearCombinationISK_fSK_fLNS_15FloatRoundStyleE2EEESJ_S1P_JEEENSA_5SM1004TMEM4LOAD26SM100_TMEM_LOAD_16dp128b8xES12_S1D_NSA_17SM75_U32x4_LDSM_NENSA_21SM90_TMA_STORE_IM2COLES1D_NSA_17SM90_U32x4_STSM_NENSA_39AutoVectorizingCopyWithAssumedAlignmentILi128EEEEEEvvEEEEvNT_6ParamsE,@function
        .size           _ZN7cutlass13device_kernelINS_4conv6kernel13ConvUniversalINS1_16ConvProblemShapeILNS1_8OperatorE0ELi3EEENS1_10collective14CollectiveConvINS1_47MainloopSm100TmaUmmaWarpSpecializedImplicitGemmILS5_0ELi4ELi3ELi1ELi2EN4cute5tupleIJNSA_1CILi1EEESD_SD_EEEEENSB_IJNSC_ILi64EEENSC_ILi128EEENSB_IJSG_EEEEEENS_10tfloat32_tESK_NSA_8TiledMMAINSA_8MMA_AtomIJNSA_17SM100_MMA_TF32_SSISK_SK_fLi64ELi128ELNSA_4UMMA5MajorE0ELSP_0ELNSO_7ScaleInE0ELSQ_0EEEEEENSA_6LayoutISE_NSB_IJNSC_ILi0EEESU_SU_EEEEENSB_IJNSA_10UnderscoreESX_SX_EEEEENS7_6detail27Sm100ImplicitGemmTileTraitsINSA_20SM90_TMA_LOAD_IM2COLENSA_14ComposedLayoutINSA_7SwizzleILi3ELi4ELi3EEENSA_18smem_ptr_flag_bitsILi32EEENST_INSB_IJNSC_ILi8EEENSC_ILi32EEEEEENSB_IJS19_SD_EEEEEEEvEENS11_INSA_13SM90_TMA_LOADES1D_vEEEENS_8epilogue10collective18CollectiveEpilogueINS1I_23Sm100TmaWarpSpecializedILi4ELi2ELi16ELb1ELb0EEEJSJ_NSB_IJNST_ISG_SD_EENST_IS19_SD_EEEEESK_NSB_IJNSB_IJllllEEESD_SU_EEESK_S1R_NS1I_6fusion15FusionCallbacksIS1M_NS1S_17LinearCombinationISK_fSK_fLNS_15FloatRoundStyleE2EEESJ_S1P_JEEENSA_5SM1004TMEM4LOAD26SM100_TMEM_LOAD_16dp128b8xES12_S1D_NSA_17SM75_U32x4_LDSM_NENSA_21SM90_TMA_STORE_IM2COLES1D_NSA_17SM90_U32x4_STSM_NENSA_39AutoVectorizingCopyWithAssumedAlignmentILi128EEEEEEvvEEEEvNT_6ParamsE,(.L_x_166 - _ZN7cutlass13device_kernelINS_4conv6kernel13ConvUniversalINS1_16ConvProblemShapeILNS1_8OperatorE0ELi3EEENS1_10collective14CollectiveConvINS1_47MainloopSm100TmaUmmaWarpSpecializedImplicitGemmILS5_0ELi4ELi3ELi1ELi2EN4cute5tupleIJNSA_1CILi1EEESD_SD_EEEEENSB_IJNSC_ILi64EEENSC_ILi128EEENSB_IJSG_EEEEEENS_10tfloat32_tESK_NSA_8TiledMMAINSA_8MMA_AtomIJNSA_17SM100_MMA_TF32_SSISK_SK_fLi64ELi128ELNSA_4UMMA5MajorE0ELSP_0ELNSO_7ScaleInE0ELSQ_0EEEEEENSA_6LayoutISE_NSB_IJNSC_ILi0EEESU_SU_EEEEENSB_IJNSA_10UnderscoreESX_SX_EEEEENS7_6detail27Sm100ImplicitGemmTileTraitsINSA_20SM90_TMA_LOAD_IM2COLENSA_14ComposedLayoutINSA_7SwizzleILi3ELi4ELi3EEENSA_18smem_ptr_flag_bitsILi32EEENST_INSB_IJNSC_ILi8EEENSC_ILi32EEEEEENSB_IJS19_SD_EEEEEEEvEENS11_INSA_13SM90_TMA_LOADES1D_vEEEENS_8epilogue10collective18CollectiveEpilogueINS1I_23Sm100TmaWarpSpecializedILi4ELi2ELi16ELb1ELb0EEEJSJ_NSB_IJNST_ISG_SD_EENST_IS19_SD_EEEEESK_NSB_IJNSB_IJllllEEESD_SU_EEESK_S1R_NS1I_6fusion15FusionCallbacksIS1M_NS1S_17LinearCombinationISK_fSK_fLNS_15FloatRoundStyleE2EEESJ_S1P_JEEENSA_5SM1004TMEM4LOAD26SM100_TMEM_LOAD_16dp128b8xES12_S1D_NSA_17SM75_U32x4_LDSM_NENSA_21SM90_TMA_STORE_IM2COLES1D_NSA_17SM90_U32x4_STSM_NENSA_39AutoVectorizingCopyWithAssumedAlignmentILi128EEEEEEvvEEEEvNT_6ParamsE)
        .other          _ZN7cutlass13device_kernelINS_4conv6kernel13ConvUniversalINS1_16ConvProblemShapeILNS1_8OperatorE0ELi3EEENS1_10collective14CollectiveConvINS1_47MainloopSm100TmaUmmaWarpSpecializedImplicitGemmILS5_0ELi4ELi3ELi1ELi2EN4cute5tupleIJNSA_1CILi1EEESD_SD_EEEEENSB_IJNSC_ILi64EEENSC_ILi128EEENSB_IJSG_EEEEEENS_10tfloat32_tESK_NSA_8TiledMMAINSA_8MMA_AtomIJNSA_17SM100_MMA_TF32_SSISK_SK_fLi64ELi128ELNSA_4UMMA5MajorE0ELSP_0ELNSO_7ScaleInE0ELSQ_0EEEEEENSA_6LayoutISE_NSB_IJNSC_ILi0EEESU_SU_EEEEENSB_IJNSA_10UnderscoreESX_SX_EEEEENS7_6detail27Sm100ImplicitGemmTileTraitsINSA_20SM90_TMA_LOAD_IM2COLENSA_14ComposedLayoutINSA_7SwizzleILi3ELi4ELi3EEENSA_18smem_ptr_flag_bitsILi32EEENST_INSB_IJNSC_ILi8EEENSC_ILi32EEEEEENSB_IJS19_SD_EEEEEEEvEENS11_INSA_13SM90_TMA_LOADES1D_vEEEENS_8epilogue10collective18CollectiveEpilogueINS1I_23Sm100TmaWarpSpecializedILi4ELi2ELi16ELb1ELb0EEEJSJ_NSB_IJNST_ISG_SD_EENST_IS19_SD_EEEEESK_NSB_IJNSB_IJllllEEESD_SU_EEESK_S1R_NS1I_6fusion15FusionCallbacksIS1M_NS1S_17LinearCombinationISK_fSK_fLNS_15FloatRoundStyleE2EEESJ_S1P_JEEENSA_5SM1004TMEM4LOAD26SM100_TMEM_LOAD_16dp128b8xES12_S1D_NSA_17SM75_U32x4_LDSM_NENSA_21SM90_TMA_STORE_IM2COLES1D_NSA_17SM90_U32x4_STSM_NENSA_39AutoVectorizingCopyWithAssumedAlignmentILi128EEEEEEvvEEEEvNT_6ParamsE,@"STO_CUDA_ENTRY STV_DEFAULT"
_ZN7cutlass13device_kernelINS_4conv6kernel13ConvUniversalINS1_16ConvProblemShapeILNS1_8OperatorE0ELi3EEENS1_10collective14CollectiveConvINS1_47MainloopSm100TmaUmmaWarpSpecializedImplicitGemmILS5_0ELi4ELi3ELi1ELi2EN4cute5tupleIJNSA_1CILi1EEESD_SD_EEEEENSB_IJNSC_ILi64EEENSC_ILi128EEENSB_IJSG_EEEEEENS_10tfloat32_tESK_NSA_8TiledMMAINSA_8MMA_AtomIJNSA_17SM100_MMA_TF32_SSISK_SK_fLi64ELi128ELNSA_4UMMA5MajorE0ELSP_0ELNSO_7ScaleInE0ELSQ_0EEEEEENSA_6LayoutISE_NSB_IJNSC_ILi0EEESU_SU_EEEEENSB_IJNSA_10UnderscoreESX_SX_EEEEENS7_6detail27Sm100ImplicitGemmTileTraitsINSA_20SM90_TMA_LOAD_IM2COLENSA_14ComposedLayoutINSA_7SwizzleILi3ELi4ELi3EEENSA_18smem_ptr_flag_bitsILi32EEENST_INSB_IJNSC_ILi8EEENSC_ILi32EEEEEENSB_IJS19_SD_EEEEEEEvEENS11_INSA_13SM90_TMA_LOADES1D_vEEEENS_8epilogue10collective18CollectiveEpilogueINS1I_23Sm100TmaWarpSpecializedILi4ELi2ELi16ELb1ELb0EEEJSJ_NSB_IJNST_ISG_SD_EENST_IS19_SD_EEEEESK_NSB_IJNSB_IJllllEEESD_SU_EEESK_S1R_NS1I_6fusion15FusionCallbacksIS1M_NS1S_17LinearCombinationISK_fSK_fLNS_15FloatRoundStyleE2EEESJ_S1P_JEEENSA_5SM1004TMEM4LOAD26SM100_TMEM_LOAD_16dp128b8xES12_S1D_NSA_17SM75_U32x4_LDSM_NENSA_21SM90_TMA_STORE_IM2COLES1D_NSA_17SM90_U32x4_STSM_NENSA_39AutoVectorizingCopyWithAssumedAlignmentILi128EEEEEEvvEEEEvNT_6ParamsE:
[----:B------:R-:W1:Y:S01]  /*0000*/  LDC R1, c[0x0][0x37c] ;  /* 0x0000df00ff017b82 */ /* 0x000e620000000800 */
[----:B------:R-:W2:Y:S01]  /*0010*/  S2R R62, SR_TID.X ;  /* 0x00000000003e7919 */ /* 0x000ea20000002100 */
[----:B------:R-:W3:Y:S01]  /*0020*/  LDCU.64 UR8, c[0x0][0x990] ;  /* 0x00013200ff0877ac */ /* 0x000ee20008000a00 */
[----:B-1----:R-:W-:Y:S01]  /*0030*/  VIADD R1, R1, 0xfffffff8 ;  /* 0xfffffff801017836 */ /* 0x002fe20000000000 */
[----:B------:R-:W-:Y:S02]  /*0040*/  PRMT R63, RZ, 0x7610, R63 ;  /* 0x00007610ff3f7816 */ /* 0x000fe4000000003f */
[----:B------:R-:W-:Y:S01]  /*0050*/  ELECT P4, URZ, PT ;  /* 0x0000000000ff782f */ /* 0x000fe20003880000 */
[----:B---3--:R-:W-:-:S04]  /*0060*/  UISETP.NE.U32.AND UP0, UPT, UR8, URZ, UPT ;  /* 0x000000ff0800728c */ /* 0x008fc8000bf05070 */
[----:B------:R-:W-:Y:S01]  /*0070*/  UISETP.NE.AND.EX UP0, UPT, UR9, URZ, UPT, UP0 ;  /* 0x000000ff0900728c */ /* 0x000fe2000bf05300 */
[----:B--2---:R-:W-:-:S05]  /*0080*/  SHF.R.U32.HI R64, RZ, 0x5, R62 ;  /* 0x00000005ff407819 */ /* 0x004fca000001163e */
[----:B------:R-:W1:Y:S02]  /*0090*/  SHFL.IDX PT, R0, R64, RZ, 0x1f ;  /* 0x00001fff40007589 */ /* 0x000e6400000e0000 */
[----:B-1----:R-:W-:Y:S01]  /*00a0*/  R2UR UR18, R0 ;  /* 0x00000000001272ca */ /* 0x002fe200000e0000 */
[----:B------:R-:W-:-:S14]  /*00b0*/  BRA.U UP0, `(.L_x_0) ;  /* 0x0000000100307547 */ /* 0x000fdc000b800000 */
[----:B------:R-:W1:Y:S02]  /*00c0*/  LDCU.64 UR4, c[0x0][0x988] ;  /* 0x00013100ff0477ac */ /* 0x000e640008000a00 */
[----:B-1----:R-:W-:-:S04]  /*00d0*/  UISETP.NE.U32.AND UP0, UPT, UR4, URZ, UPT ;  /* 0x000000ff0400728c */ /* 0x002fc8000bf05070 */
[----:B------:R-:W-:-:S09]  /*00e0*/  UISETP.NE.AND.EX UP0, UPT, UR5, URZ, UPT, UP0 ;  /* 0x000000ff0500728c */ /* 0x000fd2000bf05300 */
[----:B------:R-:W-:Y:S05]  /*00f0*/  BRA.U !UP0, `(.L_x_1) ;  /* 0x0000000108147547 */ /* 0x000fea000b800000 */
[----:B------:R-:W1:Y:S01]  /*0100*/  LDC.64 R2, c[0x0][0x988] ;  /* 0x00026200ff027b82 */ /* 0x000e620000000a00 */
[----:B------:R-:W1:Y:S02]  /*0110*/  LDCU.64 UR4, c[0x0][0x358] ;  /* 0x00006b00ff0477ac */ /* 0x000e640008000a00 */
[----:B-1----:R1:W5:Y:S01]  /*0120*/  LDG.E R27, desc[UR4][R2.64] ;  /* 0x00000004021b7981 */ /* 0x002362000c1e1900 */
[----:B------:R-:W-:Y:S01]  /*0130*/  HFMA2 R63, -RZ, RZ, 0, 5.9604644775390625e-08 ;  /* 0x00000001ff3f7431 */ /* 0x000fe200000001ff */
[----:B------:R-:W-:Y:S05]  /*0140*/  BRA `(.L_x_0) ;  /* 0x00000000000c7947 */ /* 0x000fea0003800000 */
.L_x_1:
[----:B------:R-:W1:Y:S01]  /*0150*/  LDCU UR4, c[0x0][0x980] ;  /* 0x00013000ff0477ac */ /* 0x000e620008000800 */
[----:B------:R-:W-:Y:S01]  /*0160*/  HFMA2 R63, -RZ, RZ, 0, 5.9604644775390625e-08 ;  /* 0x00000001ff3f7431 */ /* 0x000fe200000001ff */
[----:B-1----:R-:W-:-:S07]  /*0170*/  MOV R27, UR4 ;  /* 0x00000004001b7c02 */ /* 0x002fce0008000f00 */
.L_x_0:
[----:B------:R-:W2:Y:S02]  /*0180*/  LDCU.64 UR4, c[0x0][0x9b0] ;  /* 0x00013600ff0477ac */ /* 0x000ea40008000a00 */
[----:B--2---:R-:W-:-:S04]  /*0190*/  UISETP.NE.U32.AND UP0, UPT, UR4, URZ, UPT ;  /* 0x000000ff0400728c */ /* 0x004fc8000bf05070 */
[----:B------:R-:W-:-:S09]  /*01a0*/  UISETP.NE.AND.EX UP0, UPT, UR5, URZ, UPT, UP0 ;  /* 0x000000ff0500728c */ /* 0x000fd2000bf05300 */
[----:B------:R-:W-:Y:S05]  /*01b0*/  BRA.U UP0, `(.L_x_2) ;  /* 0x0000000100287547 */ /* 0x000fea000b800000 */
[----:B------:R-:W2:Y:S02]  /*01c0*/  LDCU.64 UR4, c[0x0][0x9a8] ;  /* 0x00013500ff0477ac */ /* 0x000ea40008000a00 */
[----:B--2---:R-:W-:-:S04]  /*01d0*/  UISETP.NE.U32.AND UP0, UPT, UR4, URZ, UPT ;  /* 0x000000ff0400728c */ /* 0x004fc8000bf05070 */
[----:B------:R-:W-:-:S09]  /*01e0*/  UISETP.NE.AND.EX UP0, UPT, UR5, URZ, UPT, UP0 ;  /* 0x000000ff0500728c */ /* 0x000fd2000bf05300 */
[----:B------:R-:W-:Y:S05]  /*01f0*/  BRA.U !UP0, `(.L_x_3) ;  /* 0x0000000108107547 */ /* 0x000fea000b800000 */
[----:B------:R-:W2:Y:S01]  /*0200*/  LDC.64 R24, c[0x0][0x9a8] ;  /* 0x00026a00ff187b82 */ /* 0x000ea20000000a00 */
[----:B------:R-:W2:Y:S02]  /*0210*/  LDCU.64 UR4, c[0x0][0x358] ;  /* 0x00006b00ff0477ac */ /* 0x000ea40008000a00 */
[----:B--2---:R2:W5:Y:S01]  /*0220*/  LDG.E R24, desc[UR4][R24.64] ;  /* 0x0000000418187981 */ /* 0x004562000c1e1900 */
[----:B------:R-:W-:Y:S05]  /*0230*/  BRA `(.L_x_2) ;  /* 0x0000000000087947 */ /* 0x000fea0003800000 */
.L_x_3:
[----:B------:R-:W2:Y:S02]  /*0240*/  LDCU UR4, c[0x0][0x9a0] ;  /* 0x00013400ff0477ac */ /* 0x000ea40008000800 */
[----:B--2---:R-:W-:Y:S02]  /*0250*/  MOV R24, UR4 ;  /* 0x0000000400187c02 */ /* 0x004fe40008000f00 */
.L_x_2:
[----:B------:R-:W-:Y:S01]  /*0260*/  IMAD.U32 R0, RZ, RZ, UR18 ;  /* 0x00000012ff007e24 */ /* 0x000fe2000f8e00ff */
[----:B------:R-:W-:Y:S04]  /*0270*/  BSSY.RECONVERGENT B0, `(.L_x_4) ;  /* 0x000000c000007945 */ /* 0x000fe80003800200 */
[C---:B------:R-:W-:Y:S02]  /*0280*/  ISETP.NE.OR P1, PT, R0.reuse, 0x1, !P4 ;  /* 0x000000010000780c */ /* 0x040fe40006725670 */
[----:B------:R-:W-:-:S11]  /*0290*/  ISETP.NE.OR P0, PT, R0, 0x3, !P4 ;  /* 0x000000030000780c */ /* 0x000fd60006705670 */
[----:B------:R-:W-:Y:S05]  /*02a0*/  @P1 BRA `(.L_x_5) ;  /* 0x0000000000201947 */ /* 0x000fea0003800000 */
[----:B------:R-:W3:Y:S02]  /*02b0*/  LDCU.64 UR4, c[0x0][0x348] ;  /* 0x00006900ff0477ac */ /* 0x000ee40008000a00 */
[----:B---3--:R-:W-:Y:S02]  /*02c0*/  UIADD3 UR6, UP1, UPT, UR4, 0x80, URZ ;  /* 0x0000008004067890 */ /* 0x008fe4000ff3e0ff */
[----:B------:R-:W-:Y:S02]  /*02d0*/  UIADD3 UR4, UP0, UPT, UR4, 0x200, URZ ;  /* 0x0000020004047890 */ /* 0x000fe4000ff1e0ff */
[----:B------:R-:W-:Y:S02]  /*02e0*/  UIADD3.X UR7, UPT, UPT, URZ, UR5, URZ, UP1, !UPT ;  /* 0x00000005ff077290 */ /* 0x000fe40008ffe4ff */
[----:B------:R-:W-:-:S07]  /*02f0*/  UIADD3.X UR5, UPT, UPT, URZ, UR5, URZ, UP0, !UPT ;  /* 0x00000005ff057290 */ /* 0x000fce00087fe4ff */
[----:B------:R3:W-:Y:S02]  /*0300*/  UTMACCTL.PF [UR6] ;  /* 0x00000000060079b9 */ /* 0x0007e40008040000 */
[----:B------:R3:W-:Y:S02]  /*0310*/  UTMACCTL.PF [UR4] ;  /* 0x00000000040079b9 */ /* 0x0007e40008040000 */
[----:B---3--:R-:W-:Y:S01]  /*0320*/  NOP ;  /* 0x0000000000007918 */ /* 0x008fe20000000000 */
.L_x_5:
[----:B------:R-:W-:Y:S05]  /*0330*/  BSYNC.RECONVERGENT B0 ;  /* 0x0000000000007941 */ /* 0x000fea0003800200 */
.L_x_4:
[----:B------:R-:W-:Y:S04]  /*0340*/  BSSY.RECONVERGENT B0, `(.L_x_6) ;  /* 0x000000a000007945 */ /* 0x000fe80003800200 */
        /* <DEDUP_REMOVED lines=9> */
.L_x_7:
[----:B------:R-:W-:Y:S05]  /*03e0*/  BSYNC.RECONVERGENT B0 ;  /* 0x0000000000007941 */ /* 0x000fea0003800200 */
.L_x_6:
[----:B------:R-:W3:Y:S01]  /*03f0*/  LDCU.64 UR4, c[0x0][0x988] ;  /* 0x00013100ff0477ac */ /* 0x000ee20008000a00 */
[----:B------:R-:W-:Y:S02]  /*0400*/  UISETP.EQ.U32.AND UP2, UPT, UR8, URZ, UPT ;  /* 0x000000ff0800728c */ /* 0x000fe4000bf42070 */
[----:B------:R-:W-:Y:S02]  /*0410*/  UPLOP3.LUT UP3, UPT, UPT, UPT, UPT, 0x80, 0x8 ;  /* 0x000000000008789c */ /* 0x000fe40003f6f070 */
[----:B---3--:R-:W-:-:S04]  /*0420*/  UISETP.NE.U32.AND UP0, UPT, UR4, URZ, UPT ;  /* 0x000000ff0400728c */ /* 0x008fc8000bf05070 */
[----:B------:R-:W-:-:S04]  /*0430*/  UISETP.NE.AND.EX UP1, UPT, UR5, URZ, UPT, UP0 ;  /* 0x000000ff0500728c */ /* 0x000fc8000bf25300 */
[----:B------:R-:W-:-:S04]  /*0440*/  UISETP.EQ.OR.EX UP4, UPT, UR9, URZ, !UP1, UP2 ;  /* 0x000000ff0900728c */ /* 0x000fc8000cf82720 */
[----:B------:R-:W-:-:S05]  /*0450*/  UP2UR UR63, UPR, URZ, 0x10 ;  /* 0x00000010ff3f7883 */ /* 0x000fca0008000000 */
[----:B------:R-:W-:Y:S07]  /*0460*/  BRA.U !UP4, `(.L_x_8) ;  /* 0x000000010c207547 */ /* 0x000fee000b800000 */
[----:B------:R-:W-:Y:S01]  /*0470*/  UISETP.NE.U32.AND UP2, UPT, UR8, URZ, UPT ;  /* 0x000000ff0800728c */ /* 0x000fe2000bf45070 */
[----:B-----5:R-:W-:Y:S01]  /*0480*/  FSETP.NEU.AND P0, PT, R27, RZ, PT ;  /* 0x000000ff1b00720b */ /* 0x020fe20003f0d000 */
[----:B------:R-:W-:Y:S02]  /*0490*/  USEL UR4, URZ, 0xffffffff, UP1 ;  /* 0xffffffffff047887 */ /* 0x000fe40008800000 */
[----:B------:R-:W-:-:S10]  /*04a0*/  UISETP.NE.AND.EX UP2, UPT, UR9, URZ, UPT, UP2 ;  /* 0x000000ff0900728c */ /* 0x000fd4000bf45320 */
[----:B------:R-:W-:Y:S01]  /*04b0*/  VOTEU.ANY UP0, P0 ;  /* 0x0000000000ff7886 */ /* 0x000fe20000000100 */
[----:B------:R-:W-:-:S04]  /*04c0*/  @!UP2 USEL UR4, URZ, 0xffffffff, UP0 ;  /* 0xffffffffff04a887 */ /* 0x000fc80008000000 */
[----:B------:R-:W-:-:S04]  /*04d0*/  ULOP3.LUT UR4, UR4, 0x1, URZ, 0xc0, !UPT ;  /* 0x0000000104047892 */ /* 0x000fc8000f8ec0ff */
[----:B------:R-:W-:-:S11]  /*04e0*/  UISETP.NE.U32.AND UP3, UPT, UR4, 0x1, UPT ;  /* 0x000000010400788c */ /* 0x000fd6000bf65070 */
.L_x_8:
[----:B-1----:R-:W1:Y:S01]  /*04f0*/  SHFL.IDX PT, R2, R64, RZ, 0x1f ;  /* 0x00001fff40027589 */ /* 0x002e6200000e0000 */
[----:B------:R-:W-:-:S04]  /*0500*/  UISETP.NE.AND UP0, UPT, UR18, 0x2, UPT ;  /* 0x000000021200788c */ /* 0x000fc8000bf05270 */
[----:B------:R-:W-:Y:S01]  /*0510*/  USEL UR54, URZ, 0x1, UP0 ;  /* 0x00000001ff367887 */ /* 0x000fe20008000000 */
[----:B-1----:R-:W-:-:S13]  /*0520*/  ISETP.NE.AND P0, PT, R2, RZ, PT ;  /* 0x000000ff0200720c */ /* 0x002fda0003f05270 */
[----:B------:R-:W-:Y:S05]  /*0530*/  @P0 BRA `(.L_x_9) ;  /* 0x0000000000480947 */ /* 0x000fea0003800000 */
[----:B------:R-:W1:Y:S01]  /*0540*/  S2UR UR4, SR_CgaCtaId ;  /* 0x00000000000479c3 */ /* 0x000e620000008800 */
[----:B------:R-:W-:Y:S01]  /*0550*/  UMOV UR5, 0x400 ;  /* 0x0000040000057882 */ /* 0x000fe20000000000 */
[----:B------:R-:W-:Y:S01]  /*0560*/  UMOV UR6, 0x1 ;  /* 0x0000000100067882 */ /* 0x000fe20000000000 */
[----:B------:R-:W-:Y:S01]  /*0570*/  ELECT P0, URZ, PT ;  /* 0x0000000000ff782f */ /* 0x000fe20003800000 */
[----:B------:R-:W-:-:S04]  /*0580*/  UIADD3 UR6, UPT, UPT, -UR6, 0x100000, URZ ;  /* 0x0010000006067890 */ /* 0x000fc8000fffe1ff */
[----:B------:R-:W-:Y:S02]  /*0590*/  USHF.L.U32 UR7, UR6, 0xb, URZ ;  /* 0x0000000b06077899 */ /* 0x000fe400080006ff */
[----:B------:R-:W-:Y:S02]  /*05a0*/  USHF.L.U32 UR6, UR6, 0x1, URZ ;  /* 0x0000000106067899 */ /* 0x000fe400080006ff */
[----:B-1----:R-:W-:Y:S01]  /*05b0*/  ULEA UR4, UR4, UR5, 0x18 ;  /* 0x0000000504047291 */ /* 0x002fe2000f8ec0ff */
[----:B------:R-:W1:Y:S11]  /*05c0*/  FENCE.VIEW.ASYNC.S ;  /* 0x00000000000073c6 */ /* 0x000e760000000000 */
[----:B-1----:R1:W3:Y:S01]  /*05d0*/  SYNCS.EXCH.64 URZ, [UR4], UR6 ;  /* 0x0000000604ff75b2 */ /* 0x0022e20008000100 */
[----:B------:R1:W4:Y:S01]  /*05e0*/  SYNCS.EXCH.64 URZ, [UR4+0x20], UR6 ;  /* 0x0000200604ff75b2 */ /* 0x0003220008000100 */
[----:B------:R1:W1:Y:S01]  /*05f0*/  SYNCS.EXCH.64 URZ, [UR4+0x8], UR6 ;  /* 0x0000080604ff75b2 */ /* 0x0002620008000100 */
[----:B------:R1:W1:Y:S01]  /*0600*/  SYNCS.EXCH.64 URZ, [UR4+0x28], UR6 ;  /* 0x0000280604ff75b2 */ /* 0x0002620008000100 */
[----:B------:R1:W1:Y:S01]  /*0610*/  SYNCS.EXCH.64 URZ, [UR4+0x10], UR6 ;  /* 0x0000100604ff75b2 */ /* 0x0002620008000100 */
[----:B------:R1:W1:Y:S01]  /*0620*/  SYNCS.EXCH.64 URZ, [UR4+0x30], UR6 ;  /* 0x0000300604ff75b2 */ /* 0x0002620008000100 */
[----:B------:R1:W1:Y:S01]  /*0630*/  SYNCS.EXCH.64 URZ, [UR4+0x18], UR6 ;  /* 0x0000180604ff75b2 */ /* 0x0002620008000100 */
[----:B------:R1:W1:Y:S01]  /*0640*/  SYNCS.EXCH.64 URZ, [UR4+0x38], UR6 ;  /* 0x0000380604ff75b2 */ /* 0x0002620008000100 */
[----:B------:R-:W-:Y:S01]  /*0650*/  NOP ;  /* 0x0000000000007918 */ /* 0x000fe20000000000 */
.L_x_9:
[----:B------:R-:W2:Y:S01]  /*0660*/  SHFL.IDX PT, R2, R64, RZ, 0x1f ;  /* 0x00001fff40027589 */ /* 0x000ea200000e0000 */
[----:B------:R-:W-:Y:S01]  /*0670*/  NOP ;  /* 0x0000000000007918 */ /* 0x000fe20000000000 */
[----:B--2---:R-:W-:-:S13]  /*0680*/  ISETP.NE.AND P0, PT, R2, 0x1, PT ;  /* 0x000000010200780c */ /* 0x004fda0003f05270 */
[----:B------:R-:W-:Y:S05]  /*0690*/  @P0 BRA `(.L_x_10) ;  /* 0x0000000000580947 */ /* 0x000fea0003800000 */
[----:B-1----:R-:W1:Y:S01]  /*06a0*/  S2UR UR4, SR_CgaCtaId ;  /* 0x00000000000479c3 */ /* 0x002e620000008800 */
[----:B------:R-:W-:Y:S01]  /*06b0*/  UMOV UR5, 0x400 ;  /* 0x0000040000057882 */ /* 0x000fe20000000000 */
[----:B------:R-:W-:Y:S01]  /*06c0*/  UMOV UR8, 0x20 ;  /* 0x0000002000087882 */ /* 0x000fe20000000000 */
[----:B------:R-:W-:Y:S01]  /*06d0*/  UMOV UR6, 0x80 ;  /* 0x0000008000067882 */ /* 0x000fe20000000000 */
[----:B------:R-:W-:-:S04]  /*06e0*/  UIADD3 UR8, UPT, UPT, -UR8, 0x100000, URZ ;  /* 0x0010000008087890 */ /* 0x000fc8000fffe1ff */
[----:B------:R-:W-:Y:S02]  /*06f0*/  USHF.L.U32 UR9, UR8, 0xb, URZ ;  /* 0x0000000b08097899 */ /* 0x000fe400080006ff */
[----:B------:R-:W-:Y:S02]  /*0700*/  USHF.L.U32 UR8, UR8, 0x1, URZ ;  /* 0x0000000108087899 */ /* 0x000fe400080006ff */
[----:B------:R-:W-:-:S04]  /*0710*/  UIADD3 UR6, UPT, UPT, -UR6, 0x100000, URZ ;  /* 0x0010000006067890 */ /* 0x000fc8000fffe1ff */
[----:B------:R-:W-:Y:S02]  /*0720*/  USHF.L.U32 UR7, UR6, 0xb, URZ ;  /* 0x0000000b06077899 */ /* 0x000fe400080006ff */
[----:B------:R-:W-:Y:S01]  /*0730*/  USHF.L.U32 UR6, UR6, 0x1, URZ ;  /* 0x0000000106067899 */ /* 0x000fe200080006ff */
[----:B------:R-:W-:Y:S01]  /*0740*/  ELECT P0, URZ, PT ;  /* 0x0000000000ff782f */ /* 0x000fe20003800000 */
[----:B-1----:R-:W-:Y:S01]  /*0750*/  ULEA UR4, UR4, UR5, 0x18 ;  /* 0x0000000504047291 */ /* 0x002fe2000f8ec0ff */
[----:B------:R-:W1:Y:S11]  /*0760*/  FENCE.VIEW.ASYNC.S ;  /* 0x00000000000073c6 */ /* 0x000e760000000000 */
[----:B-1----:R2:W1:Y:S01]  /*0770*/  SYNCS.EXCH.64 URZ, [UR4+0x40], UR8 ;  /* 0x0000400804ff75b2 */ /* 0x0024620008000100 */
[----:B------:R2:W1:Y:S01]  /*0780*/  SYNCS.EXCH.64 URZ, [UR4+0x60], UR6 ;  /* 0x0000600604ff75b2 */ /* 0x0004620008000100 */
[----:B------:R2:W1:Y:S01]  /*0790*/  SYNCS.EXCH.64 URZ, [UR4+0x48], UR8 ;  /* 0x0000480804ff75b2 */ /* 0x0004620008000100 */
[----:B------:R2:W1:Y:S01]  /*07a0*/  SYNCS.EXCH.64 URZ, [UR4+0x68], UR6 ;  /* 0x0000680604ff75b2 */ /* 0x0004620008000100 */
[----:B------:R2:W1:Y:S01]  /*07b0*/  SYNCS.EXCH.64 URZ, [UR4+0x50], UR8 ;  /* 0x0000500804ff75b2 */ /* 0x0004620008000100 */
[----:B------:R2:W1:Y:S01]  /*07c0*/  SYNCS.EXCH.64 URZ, [UR4+0x70], UR6 ;  /* 0x0000700604ff75b2 */ /* 0x0004620008000100 */
[----:B------:R2:W1:Y:S01]  /*07d0*/  SYNCS.EXCH.64 URZ, [UR4+0x58], UR8 ;  /* 0x0000580804ff75b2 */ /* 0x0004620008000100 */
[----:B------:R2:W1:Y:S02]  /*07e0*/  SYNCS.EXCH.64 URZ, [UR4+0x78], UR6 ;  /* 0x0000780604ff75b2 */ /* 0x0004640008000100 */
[----:B--2---:R-:W-:Y:S01]  /*07f0*/  NOP ;  /* 0x0000000000007918 */ /* 0x004fe20000000000 */
.L_x_10:
[----:B------:R-:W2:Y:S01]  /*0800*/  SHFL.IDX PT, R2, R64, RZ, 0x1f ;  /* 0x00001fff40027589 */ /* 0x000ea200000e0000 */
[----:B------:R-:W-:Y:S01]  /*0810*/  NOP ;  /* 0x0000000000007918 */ /* 0x000fe20000000000 */
[----:B--2---:R-:W-:-:S13]  /*0820*/  ISETP.NE.AND P0, PT, R2, 0x3, PT ;  /* 0x000000030200780c */ /* 0x004fda0003f05270 */
[----:B------:R-:W-:Y:S05]  /*0830*/  @P0 BRA `(.L_x_11) ;  /* 0x0000000000300947 */ /* 0x000fea0003800000 */
[----:B-1----:R-:W1:Y:S01]  /*0840*/  S2UR UR6, SR_CgaCtaId ;  /* 0x00000000000679c3 */ /* 0x002e620000008800 */
[----:B------:R-:W-:Y:S01]  /*0850*/  UMOV UR4, 0x400 ;  /* 0x0000040000047882 */ /* 0x000fe20000000000 */
[----:B------:R-:W-:Y:S01]  /*0860*/  UMOV UR5, 0x20 ;  /* 0x0000002000057882 */ /* 0x000fe20000000000 */
[----:B------:R-:W-:Y:S01]  /*0870*/  ELECT P0, URZ, PT ;  /* 0x0000000000ff782f */ /* 0x000fe20003800000 */
[----:B-1----:R-:W-:Y:S02]  /*0880*/  ULEA UR6, UR6, UR4, 0x18 ;  /* 0x0000000406067291 */ /* 0x002fe4000f8ec0ff */
[----:B------:R-:W-:-:S04]  /*0890*/  UIADD3 UR4, UPT, UPT, -UR5, 0x100000, URZ ;  /* 0x0010000005047890 */ /* 0x000fc8000fffe1ff */
[----:B------:R-:W-:Y:S02]  /*08a0*/  USHF.L.U32 UR5, UR4, 0xb, URZ ;  /* 0x0000000b04057899 */ /* 0x000fe400080006ff */
[----:B------:R-:W-:Y:S01]  /*08b0*/  USHF.L.U32 UR4, UR4, 0x1, URZ ;  /* 0x0000000104047899 */ /* 0x000fe200080006ff */
[----:B------:R-:W1:Y:S11]  /*08c0*/  FENCE.VIEW.ASYNC.S ;  /* 0x00000000000073c6 */ /* 0x000e760000000000 */
[----:B-1----:R2:W1:Y:S01]  /*08d0*/  SYNCS.EXCH.64 URZ, [UR6+0x80], UR4 ;  /* 0x0000800406ff75b2 */ /* 0x0024620008000100 */
[----:B------:R2:W1:Y:S02]  /*08e0*/  SYNCS.EXCH.64 URZ, [UR6+0x88], UR4 ;  /* 0x0000880406ff75b2 */ /* 0x0004640008000100 */
[----:B--2---:R-:W-:Y:S01]  /*08f0*/  NOP ;  /* 0x0000000000007918 */ /* 0x004fe20000000000 */
.L_x_11:
[----:B------:R-:W2:Y:S01]  /*0900*/  SHFL.IDX PT, R2, R64, RZ, 0x1f ;  /* 0x00001fff40027589 */ /* 0x000ea200000e0000 */
[----:B------:R-:W-:Y:S01]  /*0910*/  NOP ;  /* 0x0000000000007918 */ /* 0x000fe20000000000 */
[----:B--2---:R-:W-:-:S13]  /*0920*/  ISETP.NE.AND P0, PT, R2, 0x4, PT ;  /* 0x000000040200780c */ /* 0x004fda0003f05270 */
[----:B------:R-:W-:Y:S05]  /*0930*/  @P0 BRA `(.L_x_12) ;  /* 0x0000000000440947 */ /* 0x000fea0003800000 */
[----:B-1----:R-:W1:Y:S01]  /*0940*/  S2UR UR6, SR_CgaCtaId ;  /* 0x00000000000679c3 */ /* 0x002e620000008800 */
[----:B------:R-:W-:Y:S01]  /*0950*/  UMOV UR4, 0x100 ;  /* 0x0000010000047882 */ /* 0x000fe20000000000 */
[----:B------:R-:W-:Y:S01]  /*0960*/  UMOV UR5, 0x400 ;  /* 0x0000040000057882 */ /* 0x000fe20000000000 */
[----:B------:R-:W-:Y:S01]  /*0970*/  USEL UR4, UR4, 0xe0, UP3 ;  /* 0x000000e004047887 */ /* 0x000fe20009800000 */
[----:B------:R-:W-:Y:S01]  /*0980*/  UMOV UR8, 0x1 ;  /* 0x0000000100087882 */ /* 0x000fe20000000000 */
[----:B------:R-:W-:Y:S01]  /*0990*/  ELECT P0, URZ, PT ;  /* 0x0000000000ff782f */ /* 0x000fe20003800000 */
[----:B------:R-:W-:-:S04]  /*09a0*/  UIADD3 UR8, UPT, UPT, -UR8, 0x100000, URZ ;  /* 0x0010000008087890 */ /* 0x000fc8000fffe1ff */
[----:B------:R-:W-:Y:S02]  /*09b0*/  USHF.L.U32 UR9, UR8, 0xb, URZ ;  /* 0x0000000b08097899 */ /* 0x000fe400080006ff */
[----:B------:R-:W-:Y:S02]  /*09c0*/  USHF.L.U32 UR8, UR8, 0x1, URZ ;  /* 0x0000000108087899 */ /* 0x000fe400080006ff */
[----:B-1----:R-:W-:Y:S02]  /*09d0*/  ULEA UR6, UR6, UR5, 0x18 ;  /* 0x0000000506067291 */ /* 0x002fe4000f8ec0ff */
[----:B------:R-:W-:-:S04]  /*09e0*/  UIADD3 UR4, UPT, UPT, -UR4, 0x100000, URZ ;  /* 0x0010000004047890 */ /* 0x000fc8000fffe1ff */
[----:B------:R-:W-:Y:S02]  /*09f0*/  USHF.L.U32 UR5, UR4, 0xb, URZ ;  /* 0x0000000b04057899 */ /* 0x000fe400080006ff */
[----:B------:R-:W-:Y:S01]  /*0a00*/  USHF.L.U32 UR4, UR4, 0x1, URZ ;  /* 0x0000000104047899 */ /* 0x000fe200080006ff */
[----:B------:R-:W1:Y:S03]  /*0a10*/  FENCE.VIEW.ASYNC.S ;  /* 0x00000000000073c6 */ /* 0x000e660000000000 */
[----:B-1----:R2:W1:Y:S08]  /*0a20*/  SYNCS.EXCH.64 URZ, [UR6+0x90], UR8 ;  /* 0x0000900806ff75b2 */ /* 0x0024700008000100 */
[----:B------:R2:W1:Y:S02]  /*0a30*/  SYNCS.EXCH.64 URZ, [UR6+0x98], UR4 ;  /* 0x0000980406ff75b2 */ /* 0x0004640008000100 */
[----:B--2---:R-:W-:Y:S01]  /*0a40*/  NOP ;  /* 0x0000000000007918 */ /* 0x004fe20000000000 */
.L_x_12:
[----:B------:R-:W2:Y:S01]  /*0a50*/  SHFL.IDX PT, R2, R64, RZ, 0x1f ;  /* 0x00001fff40027589 */ /* 0x000ea200000e0000 */
[----:B------:R-:W1:Y:S01]  /*0a60*/  S2UR UR50, SR_CTAID.X ;  /* 0x00000000003279c3 */ /* 0x000e620000002500 */
[----:B------:R-:W-:-:S07]  /*0a70*/  NOP ;  /* 0x0000000000007918 */ /* 0x000fce0000000000 */
[----:B------:R-:W1:Y:S01]  /*0a80*/  S2UR UR21, SR_CTAID.Y ;  /* 0x00000000001579c3 */ /* 0x000e620000002600 */
[----:B--2---:R-:W-:-:S13]  /*0a90*/  ISETP.NE.AND P0, PT, R2, 0x5, PT ;  /* 0x000000050200780c */ /* 0x004fda0003f05270 */
[----:B-1----:R-:W-:Y:S05]  /*0aa0*/  @P0 BRA `(.L_x_13) ;  /* 0x0000000000480947 */ /* 0x002fea0003800000 */
[----:B------:R-:W1:Y:S01]  /*0ab0*/  S2UR UR4, SR_CgaCtaId ;  /* 0x00000000000479c3 */ /* 0x000e620000008800 */
        /* <DEDUP_REMOVED lines=12> */
[----:B-1----:R1:W2:Y:S01]  /*0b80*/  SYNCS.EXCH.64 URZ, [UR4+0xa0], UR8 ;  /* 0x0000a00804ff75b2 */ /* 0x0022a20008000100 */
[----:B------:R1:W1:Y:S01]  /*0b90*/  SYNCS.EXCH.64 URZ, [UR4+0xb0], UR6 ;  /* 0x0000b00604ff75b2 */ /* 0x0002620008000100 */
[----:B------:R1:W1:Y:S01]  /*0ba0*/  SYNCS.EXCH.64 URZ, [UR4+0xa8], UR8 ;  /* 0x0000a80804ff75b2 */ /* 0x0002620008000100 */
[----:B------:R1:W1:Y:S01]  /*0bb0*/  SYNCS.EXCH.64 URZ, [UR4+0xb8], UR6 ;  /* 0x0000b80604ff75b2 */ /* 0x0002620008000100 */
[----:B------:R-:W-:Y:S01]  /*0bc0*/  NOP ;  /* 0x0000000000007918 */ /* 0x000fe20000000000 */
.L_x_13:
[----:B------:R-:W-:-:S05]  /*0bd0*/  CS2R.32 R57, SR_CgaSize ;  /* 0x0000000000397805 */ /* 0x000fca0000008a00 */
[----:B------:R-:W-:-:S05]  /*0be0*/  IMAD R57, R57, -0xa0, RZ ;  /* 0xffffff6039397824 */ /* 0x000fca00078e02ff */
[----:B------:R-:W-:-:S14]  /*0bf0*/  R2UR UR5, R57 ;  /* 0x00000000390572ca */ /* 0x000fdc00000e0000 */
[----:B------:R-:W3:Y:S01]  /*0c00*/  LDCU UR5, c[0x0][UR5+0x2b0] ;  /* 0x00005600050577ac */ /* 0x000ee20008000800 */
[----:B------:R-:W-:Y:S02]  /*0c10*/  I2FP.F32.U32 R57, UR50 ;  /* 0x0000003200397c45 */ /* 0x000fe40008201000 */
[----:B------:R-:W-:-:S05]  /*0c20*/  CS2R.32 R3, SR_CgaSize ;  /* 0x0000000000037805 */ /* 0x000fca0000008a00 */
[----:B------:R-:W-:-:S06]  /*0c30*/  IMAD R3, R3, -0xa0, RZ ;  /* 0xffffff6003037824 */ /* 0x000fcc00078e02ff */
[----:B------:R-:W4:Y:S01]  /*0c40*/  LDC R3, c[0x0][R3+0x2a0] ;  /* 0x0000a80003037b82 */ /* 0x000f220000000800 */
[----:B------:R-:W-:Y:S02]  /*0c50*/  I2FP.F32.U32 R56, UR21 ;  /* 0x0000001500387c45 */ /* 0x000fe40008201000 */
[----:B------:R-:W-:-:S05]  /*0c60*/  CS2R.32 R2, SR_CgaSize ;  /* 0x0000000000027805 */ /* 0x000fca0000008a00 */
[----:B------:R-:W-:-:S05]  /*0c70*/  IMAD R2, R2, -0xa0, RZ ;  /* 0xffffff6002027824 */ /* 0x000fca00078e02ff */
[----:B-1----:R-:W-:-:S14]  /*0c80*/  R2UR UR4, R2 ;  /* 0x00000000020472ca */ /* 0x002fdc00000e0000 */
[----:B------:R-:W1:Y:S01]  /*0c90*/  LDCU UR4, c[0x0][UR4+0x2b4] ;  /* 0x00005680040477ac */ /* 0x000e620008000800 */
[----:B------:R-:W-:Y:S01]  /*0ca0*/  NOP ;  /* 0x0000000000007918 */ /* 0x000fe20000000000 */
[----:B------:R-:W2:Y:S01]  /*0cb0*/  LDCU UR19, c[0x0][0xc24] ;  /* 0x00018480ff1377ac */ /* 0x000ea20008000800 */
[----:B------:R-:W-:-:S05]  /*0cc0*/  CS2R.32 R2, SR_CgaSize ;  /* 0x0000000000027805 */ /* 0x000fca0000008a00 */
[----:B------:R-:W-:-:S06]  /*0cd0*/  IMAD R2, R2, -0xa0, RZ ;  /* 0xffffff6002027824 */ /* 0x000fcc00078e02ff */
[----:B------:R-:W4:Y:S01]  /*0ce0*/  LDC R2, c[0x0][R2+0x2a4] ;  /* 0x0000a90002027b82 */ /* 0x000f220000000800 */
[----:B---3--:R-:W-:-:S07]  /*0cf0*/  FMUL R57, R57, UR5 ;  /* 0x0000000539397c20 */ /* 0x008fce0008400000 */
[----:B------:R-:W3:Y:S01]  /*0d00*/  S2UR UR51, SR_CTAID.Z ;  /* 0x00000000003379c3 */ /* 0x000ee20000002700 */
[----:B-1----:R-:W-:Y:S01]  /*0d10*/  FMUL R56, R56, UR4 ;  /* 0x0000000438387c20 */ /* 0x002fe20008400000 */
[----:B------:R-:W1:Y:S01]  /*0d20*/  F2I.U32.TRUNC.NTZ R57, R57 ;  /* 0x0000003900397305 */ /* 0x000e62000020f000 */
[----:B--2---:R-:W-:-:S07]  /*0d30*/  UISETP.GE.AND UP0, UPT, UR19, 0x1, UPT ;  /* 0x000000011300788c */ /* 0x004fce000bf06270 */
[----:B------:R-:W2:Y:S01]  /*0d40*/  F2I.U32.TRUNC.NTZ R56, R56 ;  /* 0x0000003800387305 */ /* 0x000ea2000020f000 */
[----:B-1----:R-:W-:-:S05]  /*0d50*/  IADD3 R57, PT, PT, -R57, RZ, RZ ;  /* 0x000000ff39397210 */ /* 0x002fca0007ffe1ff */
[----:B----4-:R-:W-:Y:S01]  /*0d60*/  IMAD R57, R3, R57, UR50 ;  /* 0x0000003203397e24 */ /* 0x010fe2000f8e0239 */
[----:B--2---:R-:W-:-:S05]  /*0d70*/  IADD3 R56, PT, PT, -R56, RZ, RZ ;  /* 0x000000ff38387210 */ /* 0x004fca0007ffe1ff */
[----:B------:R-:W-:Y:S01]  /*0d80*/  IMAD R56, R2, R56, UR21 ;  /* 0x0000001502387e24 */ /* 0x000fe2000f8e0238 */
[----:B------:R-:W-:Y:S06]  /*0d90*/  BAR.SYNC.DEFER_BLOCKING 0x0 ;  /* 0x0000000000007b1d */ /* 0x000fec0000010000 */
[----:B---3--:R-:W-:Y:S05]  /*0da0*/  BRA.U !UP0, `(.L_x_14) ;  /* 0x0000000108d47547 */ /* 0x008fea000b800000 */
[----:B------:R-:W1:Y:S01]  /*0db0*/  LDCU.128 UR24, c[0x0][0xc10] ;  /* 0x00018200ff1877ac */ /* 0x000e620008000c00 */
[----:B------:R-:W2:Y:S01]  /*0dc0*/  LDCU UR6, c[0x0][0x370] ;  /* 0x00006e00ff0677ac */ /* 0x000ea20008000800 */
[----:B------:R-:W3:Y:S01]  /*0dd0*/  LDCU UR4, c[0x0][0x374] ;  /* 0x00006e80ff0477ac */ /* 0x000ee20008000800 */
[----:B------:R-:W4:Y:S01]  /*0de0*/  LDCU UR20, c[0x0][0xc0c] ;  /* 0x00018180ff1477ac */ /* 0x000f220008000800 */
[----:B------:R-:W4:Y:S01]  /*0df0*/  LDCU UR5, c[0x0][0xc20] ;  /* 0x00018400ff0577ac */ /* 0x000f220008000800 */
[----:B------:R-:W4:Y:S01]  /*0e00*/  LDCU.64 UR16, c[0x0][0xc28] ;  /* 0x00018500ff1077ac */ /* 0x000f220008000a00 */
[----:B-1----:R-:W-:Y:S02]  /*0e10*/  UISETP.NE.AND UP0, UPT, UR26, 0x1, UPT ;  /* 0x000000011a00788c */ /* 0x002fe4000bf05270 */
[----:B---3--:R-:W-:Y:S02]  /*0e20*/  UIMAD.WIDE.U32 UR8, UR4, UR27, URZ ;  /* 0x0000001b040872a5 */ /* 0x008fe4000f8e00ff */
[----:B--2---:R-:W-:-:S02]  /*0e30*/  UIMAD.WIDE.U32 UR10, UR6, UR24, URZ ;  /* 0x00000018060a72a5 */ /* 0x004fc4000f8e00ff */
[----:B----4-:R-:W-:Y:S02]  /*0e40*/  UISETP.NE.AND UP2, UPT, UR20, 0x1, UPT ;  /* 0x000000011400788c */ /* 0x010fe4000bf45270 */
[----:B------:R-:W-:Y:S01]  /*0e50*/  UISETP.NE.AND UP4, UPT, UR19, 0x1, UPT ;  /* 0x000000011300788c */ /* 0x000fe2000bf85270 */
[----:B------:R-:W-:Y:S02]  /*0e60*/  UMOV UR8, UR9 ;  /* 0x0000000900087c82 */ /* 0x000fe40008000000 */
[----:B------:R-:W-:Y:S01]  /*0e70*/  UMOV UR10, UR11 ;  /* 0x0000000b000a7c82 */ /* 0x000fe20008000000 */
[----:B------:R-:W-:Y:S02]  /*0e80*/  @UP0 USHF.R.U32.HI UR4, URZ, UR5, UR8 ;  /* 0x00000005ff040299 */ /* 0x000fe40008011608 */
[----:B------:R-:W-:Y:S02]  /*0e90*/  UIMAD.WIDE.U32 UR12, UR21, UR27, URZ ;  /* 0x0000001b150c72a5 */ /* 0x000fe4000f8e00ff */
[----:B------:R-:W-:-:S02]  /*0ea0*/  UIMAD.WIDE.U32 UR8, UR4, UR16, URZ ;  /* 0x00000010040872a5 */ /* 0x000fc4000f8e00ff */
[----:B------:R-:W-:Y:S02]  /*0eb0*/  @UP2 USHF.R.U32.HI UR6, URZ, UR25, UR10 ;  /* 0x00000019ff062299 */ /* 0x000fe4000801160a */
[----:B------:R-:W-:Y:S02]  /*0ec0*/  UIMAD.WIDE.U32 UR14, UR50, UR24, URZ ;  /* 0x00000018320e72a5 */ /* 0x000fe4000f8e00ff */
[----:B------:R-:W-:Y:S01]  /*0ed0*/  UIMAD.WIDE.U32 UR10, UR6, UR16, URZ ;  /* 0x00000010060a72a5 */ /* 0x000fe2000f8e00ff */
[----:B------:R-:W-:Y:S01]  /*0ee0*/  UMOV UR12, UR13 ;  /* 0x0000000d000c7c82 */ /* 0x000fe20008000000 */
[----:B------:R-:W-:Y:S01]  /*0ef0*/  UMOV UR8, UR9 ;  /* 0x0000000900087c82 */ /* 0x000fe20008000000 */
[----:B------:R-:W-:Y:S02]  /*0f00*/  USHF.R.U32.HI UR12, URZ, UR5, UR12 ;  /* 0x00000005ff0c7299 */ /* 0x000fe4000801160c */
[----:B------:R-:W-:Y:S01]  /*0f10*/  @UP4 USHF.R.U32.HI UR4, URZ, UR17, UR8 ;  /* 0x00000011ff044299 */ /* 0x000fe20008011608 */
[----:B------:R-:W-:Y:S01]  /*0f20*/  UMOV UR14, UR15 ;  /* 0x0000000f000e7c82 */ /* 0x000fe20008000000 */
[----:B------:R-:W-:Y:S01]  /*0f30*/  UMOV UR10, UR11 ;  /* 0x0000000b000a7c82 */ /* 0x000fe20008000000 */
[----:B------:R-:W-:-:S02]  /*0f40*/  USHF.R.U32.HI UR14, URZ, UR25, UR14 ;  /* 0x00000019ff0e7299 */ /* 0x000fc4000801160e */
[----:B------:R-:W-:Y:S02]  /*0f50*/  USEL UR5, UR21, UR12, !UP0 ;  /* 0x0000000c15057287 */ /* 0x000fe4000c000000 */
[----:B------:R-:W-:Y:S02]  /*0f60*/  @UP4 USHF.R.U32.HI UR6, URZ, UR17, UR10 ;  /* 0x00000011ff064299 */ /* 0x000fe4000801160a */
[----:B------:R-:W-:Y:S02]  /*0f70*/  UIMAD UR7, UR4, UR19, URZ ;  /* 0x00000013040772a4 */ /* 0x000fe4000f8e02ff */
[----:B------:R-:W-:Y:S02]  /*0f80*/  USEL UR4, UR50, UR14, !UP2 ;  /* 0x0000000e32047287 */ /* 0x000fe4000d000000 */
[----:B------:R-:W-:Y:S02]  /*0f90*/  UIMAD UR10, UR6, UR19, URZ ;  /* 0x00000013060a72a4 */ /* 0x000fe4000f8e02ff */
[----:B------:R-:W-:-:S02]  /*0fa0*/  UISETP.GE.AND UP0, UPT, UR5, UR7, UPT ;  /* 0x000000070500728c */ /* 0x000fc4000bf06270 */
[----:B------:R-:W-:Y:S02]  /*0fb0*/  UIMAD.WIDE.U32 UR8, UR5, UR16, URZ ;  /* 0x00000010050872a5 */ /* 0x000fe4000f8e00ff */
[----:B------:R-:W-:Y:S02]  /*0fc0*/  UISETP.GE.OR UP0, UPT, UR4, UR10, UP0 ;  /* 0x0000000a0400728c */ /* 0x000fe40008706670 */
[----:B------:R-:W-:Y:S02]  /*0fd0*/  UIMAD.WIDE.U32 UR10, UR4, UR16, URZ ;  /* 0x00000010040a72a5 */ /* 0x000fe4000f8e00ff */
[----:B------:R-:W-:Y:S01]  /*0fe0*/  UIADD3 UR10, UPT, UPT, -UR4, URZ, URZ ;  /* 0x000000ff040a7290 */ /* 0x000fe2000fffe1ff */
[----:B------:R-:W-:Y:S01]  /*0ff0*/  UMOV UR8, UR9 ;  /* 0x0000000900087c82 */ /* 0x000fe20008000000 */
[----:B------:R-:W-:Y:S02]  /*1000*/  UIADD3 UR9, UPT, UPT, -UR5, URZ, URZ ;  /* 0x000000ff05097290 */ /* 0x000fe4000fffe1ff */
[----:B------:R-:W-:-:S03]  /*1010*/  USHF.R.U32.HI UR8, URZ, UR17, UR8 ;  /* 0x00000011ff087299 */ /* 0x000fc60008011608 */
[----:B------:R-:W-:Y:S01]  /*1020*/  @!UP0 UMOV UR7, UR11 ;  /* 0x0000000b00078c82 */ /* 0x000fe20008000000 */
[----:B------:R-:W-:Y:S02]  /*1030*/  UIMAD UR21, UR26, UR9, UR21 ;  /* 0x000000091a1572a4 */ /* 0x000fe4000f8e0215 */
[----:B------:R-:W-:Y:S02]  /*1040*/  USEL UR8, UR5, UR8, !UP4 ;  /* 0x0000000805087287 */ /* 0x000fe4000e000000 */
[----:B------:R-:W-:Y:S02]  /*1050*/  @!UP0 USHF.R.U32.HI UR7, URZ, UR17, UR7 ;  /* 0x00000011ff078299 */ /* 0x000fe40008011607 */
[----:B------:R-:W-:Y:S02]  /*1060*/  UIADD3 UR9, UPT, UPT, -UR8, URZ, URZ ;  /* 0x000000ff08097290 */ /* 0x000fe4000fffe1ff */
[----:B------:R-:W-:Y:S02]  /*1070*/  @!UP0 USEL UR7, UR4, UR7, !UP4 ;  /* 0x0000000704078287 */ /* 0x000fe4000e000000 */
[----:B------:R-:W-:-:S02]  /*1080*/  UIMAD UR9, UR19, UR9, UR5 ;  /* 0x00000009130972a4 */ /* 0x000fc4000f8e0205 */
[----:B------:R-:W-:Y:S02]  /*1090*/  @!UP0 UIADD3 UR8, UPT, UPT, UR8, -UR7, URZ ;  /* 0x8000000708088290 */ /* 0x000fe4000fffe0ff */
[----:B------:R-:W-:Y:S02]  /*10a0*/  @!UP0 UIMAD UR7, UR9, UR6, UR7 ;  /* 0x00000006090782a4 */ /* 0x000fe4000f8e0207 */
[----:B------:R-:W-:Y:S02]  /*10b0*/  @!UP0 UIMAD UR5, UR8, UR19, UR4 ;  /* 0x00000013080582a4 */ /* 0x000fe4000f8e0204 */
[----:B------:R-:W-:Y:S02]  /*10c0*/  UIMAD UR6, UR20, UR10, UR50 ;  /* 0x0000000a140672a4 */ /* 0x000fe4000f8e0232 */
[----:B------:R-:W-:Y:S01]  /*10d0*/  UIMAD UR21, UR5, UR26, UR21 ;  /* 0x0000001a051572a4 */ /* 0x000fe2000f8e0215 */
[----:B------:R-:W-:Y:S02]  /*10e0*/  @!UP0 UMOV UR4, UR7 ;  /* 0x0000000700048c82 */ /* 0x000fe40008000000 */
[----:B------:R-:W-:-:S12]  /*10f0*/  UIMAD UR50, UR4, UR20, UR6 ;  /* 0x00000014043272a4 */ /* 0x000fd8000f8e0206 */
.L_x_14:
[----:B------:R-:W1:Y:S02]  /*1100*/  LDCU UR4, c[0x0][0xc30] ;  /* 0x00018600ff0477ac */ /* 0x000e640008000800 */
[----:B-1----:R-:W-:-:S09]  /*1110*/  UISETP.NE.AND UP0, UPT, UR4, 0x1, UPT ;  /* 0x000000010400788c */ /* 0x002fd2000bf05270 */
[----:B------:R-:W-:Y:S05]  /*1120*/  BRA.U UP0, `(.L_x_15) ;  /* 0x0000000100447547 */ /* 0x000fea000b800000 */
[----:B------:R-:W1:Y:S01]  /*1130*/  LDCU.128 UR8, c[0x0][0xc10] ;  /* 0x00018200ff0877ac */ /* 0x000e620008000c00 */
[----:B------:R-:W2:Y:S01]  /*1140*/  LDCU UR12, c[0x0][0xc0c] ;  /* 0x00018180ff0c77ac */ /* 0x000ea20008000800 */
[----:B------:R-:W3:Y:S01]  /*1150*/  LDCU UR13, c[0x0][0xc20] ;  /* 0x00018400ff0d77ac */ /* 0x000ee20008000800 */
[----:B-1----:R-:W-:Y:S02]  /*1160*/  UIMAD.WIDE.U32 UR6, UR50, UR8, URZ ;  /* 0x00000008320672a5 */ /* 0x002fe4000f8e00ff */
[----:B------:R-:W-:Y:S02]  /*1170*/  UIMAD.WIDE.U32 UR4, UR21, UR11, URZ ;  /* 0x0000000b150472a5 */ /* 0x000fe4000f8e00ff */
[----:B--2---:R-:W-:Y:S02]  /*1180*/  UISETP.NE.AND UP2, UPT, UR12, 0x1, UPT ;  /* 0x000000010c00788c */ /* 0x004fe4000bf45270 */
[----:B------:R-:W-:Y:S01]  /*1190*/  UISETP.NE.AND UP0, UPT, UR10, 0x1, UPT ;  /* 0x000000010a00788c */ /* 0x000fe2000bf05270 */
[----:B------:R-:W-:-:S02]  /*11a0*/  UMOV UR6, UR7 ;  /* 0x0000000700067c82 */ /* 0x000fc40008000000 */
[----:B------:R-:W-:Y:S01]  /*11b0*/  UMOV UR4, UR5 ;  /* 0x0000000500047c82 */ /* 0x000fe20008000000 */
[----:B------:R-:W-:Y:S02]  /*11c0*/  USHF.R.U32.HI UR6, URZ, UR9, UR6 ;  /* 0x00000009ff067299 */ /* 0x000fe40008011606 */
[----:B---3--:R-:W-:Y:S02]  /*11d0*/  USHF.R.U32.HI UR4, URZ, UR13, UR4 ;  /* 0x0000000dff047299 */ /* 0x008fe40008011604 */
[----:B------:R-:W-:Y:S02]  /*11e0*/  USEL UR5, UR50, UR6, !UP2 ;  /* 0x0000000632057287 */ /* 0x000fe4000d000000 */
[----:B------:R-:W-:-:S04]  /*11f0*/  USEL UR4, UR21, UR4, !UP0 ;  /* 0x0000000415047287 */ /* 0x000fc8000c000000 */
[----:B------:R-:W-:Y:S02]  /*1200*/  UIADD3 UR6, UPT, UPT, UR5, -UR4, URZ ;  /* 0x8000000405067290 */ /* 0x000fe4000fffe0ff */
[----:B------:R-:W-:Y:S02]  /*1210*/  UIADD3 UR4, UPT, UPT, -UR5, UR4, URZ ;  /* 0x0000000405047290 */ /* 0x000fe4000fffe1ff */
[----:B------:R-:W-:Y:S02]  /*1220*/  UIMAD UR21, UR6, UR10, UR21 ;  /* 0x0000000a061572a4 */ /* 0x000fe4000f8e0215 */
[----:B------:R-:W-:-:S12]  /*1230*/  UIMAD UR50, UR4, UR12, UR50 ;  /* 0x0000000c043272a4 */ /* 0x000fd8000f8e0232 */
.L_x_15:
[----:B------:R-:W-:Y:S01]  /*1240*/  BAR.SYNC.DEFER_BLOCKING 0x0 ;  /* 0x0000000000007b1d */ /* 0x000fe20000010000 */
[----:B------:R-:W-:Y:S01]  /*1250*/  UISETP.NE.AND UP0, UPT, UR18, 0x2, UPT ;  /* 0x000000021200788c */ /* 0x000fe2000bf05270 */
[----:B------:R-:W-:Y:S02]  /*1260*/  ISETP.NE.OR P4, PT, R0, 0x2, !P4 ;  /* 0x000000020000780c */ /* 0x000fe40006785670 */
[----:B------:R-:W-:Y:S02]  /*1270*/  LOP3.LUT R0, R62, 0x1f, RZ, 0xc0, !PT ;  /* 0x0000001f3e007812 */ /* 0x000fe400078ec0ff */
[----:B------:R-:W1:Y:S04]  /*1280*/  LDCU UR55, c[0x0][0xc24] ;  /* 0x00018480ff3777ac */ /* 0x000e680008000800 */
[----:B------:R-:W-:Y:S05]  /*1290*/  BRA.U UP0, `(.L_x_16) ;  /* 0x0000005900447547 */ /* 0x000fea000b800000 */
[----:B------:R-:W2:Y:S01]  /*12a0*/  LDCU UR5, c[0x0][0x388] ;  /* 0x00007100ff0577ac */ /* 0x000ea20008000800 */
[----:B------:R-:W-:Y:S01]  /*12b0*/  PLOP3.LUT P2, PT, PT, PT, UP3, 0x80, 0x8 ;  /* 0x000000000008781c */ /* 0x000fe20003f4f038 */
[----:B------:R-:W-:Y:S01]  /*12c0*/  IMAD.MOV.U32 R4, RZ, RZ, RZ ;  /* 0x000000ffff047224 */ /* 0x000fe200078e00ff */
[----:B------:R-:W-:Y:S01]  /*12d0*/  ISETP.EQ.OR P3, PT, R0, RZ, P4 ;  /* 0x000000ff0000720c */ /* 0x000fe20002762670 */
[----:B------:R-:W3:Y:S01]  /*12e0*/  LDCU UR8, c[0x0][0x38c] ;  /* 0x00007180ff0877ac */ /* 0x000ee20008000800 */
[----:B------:R-:W-:Y:S02]  /*12f0*/  PLOP3.LUT P2, PT, P2, PT, PT, 0x8, 0x80 ;  /* 0x000000000080781c */ /* 0x000fe4000174e170 */
[----:B------:R-:W-:Y:S01]  /*1300*/  CS2R R2, SRZ ;  /* 0x0000000000027805 */ /* 0x000fe2000001ff00 */
[----:B------:R-:W4:Y:S01]  /*1310*/  LDCU.64 UR6, c[0x0][0x390] ;  /* 0x00007200ff0677ac */ /* 0x000f220008000a00 */
[----:B------:R-:W1:Y:S01]  /*1320*/  LDCU.64 UR74, c[0x0][0x348] ;  /* 0x00006900ff4a77ac */ /* 0x000e620008000a00 */
[----:B------:R-:W-:Y:S01]  /*1330*/  UMOV UR31, 0x1 ;  /* 0x00000001001f7882 */ /* 0x000fe20000000000 */
[----:B------:R-:W-:Y:S01]  /*1340*/  UMOV UR63, URZ ;  /* 0x000000ff003f7c82 */ /* 0x000fe20008000000 */
[----:B--2---:R-:W-:-:S04]  /*1350*/  UIADD3 UR5, UPT, UPT, UR5, 0x3f, URZ ;  /* 0x0000003f05057890 */ /* 0x004fc8000fffe0ff */
[----:B------:R-:W-:-:S04]  /*1360*/  USHF.R.S32.HI UR4, URZ, 0x1f, UR5 ;  /* 0x0000001fff047899 */ /* 0x000fc80008011405 */
[----:B------:R-:W-:-:S04]  /*1370*/  ULEA.HI UR4, UR4, UR5, URZ, 0x6 ;  /* 0x0000000504047291 */ /* 0x000fc8000f8f30ff */
[----:B------:R-:W-:-:S04]  /*1380*/  USHF.R.S32.HI UR4, URZ, 0x6, UR4 ;  /* 0x00000006ff047899 */ /* 0x000fc80008011404 */
[----:B---3--:R-:W-:-:S04]  /*1390*/  UIMAD UR4, UR4, UR8, URZ ;  /* 0x00000008040472a4 */ /* 0x008fc8000f8e02ff */
[----:B----4-:R-:W-:-:S04]  /*13a0*/  UIMAD UR4, UR4, UR6, URZ ;  /* 0x00000006040472a4 */ /* 0x010fc8000f8e02ff */
[----:B------:R-:W-:Y:S01]  /*13b0*/  UIMAD UR9, UR4, UR7, URZ ;  /* 0x00000007040972a4 */ /* 0x000fe2000f8e02ff */
[----:B------:R-:W2:Y:S03]  /*13c0*/  LDCU UR7, c[0x0][0x370] ;  /* 0x00006e00ff0777ac */ /* 0x000ea60008000800 */
[----:B------:R-:W-:Y:S02]  /*13d0*/  UISETP.NE.AND UP1, UPT, UR9, URZ, UPT ;  /* 0x000000ff0900728c */ /* 0x000fe4000bf25270 */
[----:B------:R-:W-:Y:S01]  /*13e0*/  IMAD.U32 R49, RZ, RZ, UR9 ;  /* 0x00000009ff317e24 */ /* 0x000fe2000f8e00ff */
[----:B------:R-:W-:Y:S01]  /*13f0*/  UISETP.LT.U32.AND UP0, UPT, UR9, 0x4, UPT ;  /* 0x000000040900788c */ /* 0x000fe2000bf01070 */
[----:B------:R-:W3:Y:S03]  /*1400*/  LDCU UR6, c[0x0][0x374] ;  /* 0x00006e80ff0677ac */ /* 0x000ee60008000800 */
[----:B------:R-:W-:-:S04]  /*1410*/  USEL UR4, UR9, 0x4, UP0 ;  /* 0x0000000409047887 */ /* 0x000fc80008000000 */
[----:B------:R-:W-:Y:S02]  /*1420*/  UIADD3 UR5, UPT, UPT, UR4, -0x1, URZ ;  /* 0xffffffff04057890 */ /* 0x000fe4000fffe0ff */
[----:B------:R-:W-:Y:S01]  /*1430*/  @!UP1 UIADD3 UR5, UPT, UPT, UR4, URZ, URZ ;  /* 0x000000ff04059290 */ /* 0x000fe2000fffe0ff */
[----:B--2---:R-:W-:Y:S01]  /*1440*/  IMAD.U32 R48, RZ, RZ, UR7 ;  /* 0x00000007ff307e24 */ /* 0x004fe2000f8e00ff */
[----:B------:R-:W-:Y:S02]  /*1450*/  UIADD3 UR77, UPT, UPT, UR9, -UR4, URZ ;  /* 0x80000004094d7290 */ /* 0x000fe4000fffe0ff */
[----:B------:R-:W-:Y:S01]  /*1460*/  UIADD3 UR4, UPT, UPT, UR5, 0x1, URZ ;  /* 0x0000000105047890 */ /* 0x000fe2000fffe0ff */
[----:B---3--:R-:W-:-:S05]  /*1470*/  MOV R47, UR6 ;  /* 0x00000006002f7c02 */ /* 0x008fca0008000f00 */
[----:B-1----:R-:W-:-:S07]  /*1480*/  MOV R46, UR4 ;  /* 0x00000004002e7c02 */ /* 0x002fce0008000f00 */
.L_x_32:
[----:B------:R-:W1:Y:S01]  /*1490*/  S2UR UR39, SR_CgaCtaId ;  /* 0x00000000002779c3 */ /* 0x000e620000008800 */
[----:B------:R-:W-:Y:S01]  /*14a0*/  UMOV UR4, 0x400 ;  /* 0x0000040000047882 */ /* 0x000fe20000000000 */
[----:B------:R-:W-:Y:S01]  /*14b0*/  R2UR UR5, R49 ;  /* 0x00000000310572ca */ /* 0x000fe200000e0000 */
[----:B------:R-:W-:Y:S01]  /*14c0*/  IMAD.U32 R0, RZ, RZ, UR31 ;  /* 0x0000001fff007e24 */ /* 0x000fe2000f8e00ff */
[----:B------:R-:W-:Y:S01]  /*14d0*/  UMOV UR6, URZ ;  /* 0x000000ff00067c82 */ /* 0x000fe20008000000 */
[----:B------:R-:W-:Y:S01]  /*14e0*/  USHF.L.U32 UR47, UR50, 0x6, URZ ;  /* 0x00000006322f7899 */ /* 0x000fe200080006ff */
[----:B------:R-:W-:Y:S01]  /*14f0*/  IMAD.U32 R51, RZ, RZ, UR6 ;  /* 0x00000006ff337e24 */ /* 0x000fe2000f8e00ff */
[----:B------:R-:W-:Y:S01]  /*1500*/  UMOV UR23, URZ ;  /* 0x000000ff00177c82 */ /* 0x000fe20008000000 */
[----:B------:R-:W-:-:S07]  /*1510*/  SHF.L.U32 R0, R0, 0x1f, RZ ;  /* 0x0000001f00007819 */ /* 0x000fce00000006ff */
[----:B------:R-:W-:-:S03]  /*1520*/  UISETP.NE.AND UP0, UPT, UR5, URZ, UPT ;  /* 0x000000ff0500728c */ /* 0x000fc6000bf05270 */
[----:B------:R-:W-:Y:S02]  /*1530*/  UMOV UR5, URZ ;  /* 0x000000ff00057c82 */ /* 0x000fe40008000000 */
[----:B------:R-:W-:Y:S01]  /*1540*/  IMAD.U32 R50, RZ, RZ, UR5 ;  /* 0x00000005ff327e24 */ /* 0x000fe2000f8e00ff */
[----:B-1----:R-:W-:-:S04]  /*1550*/  ULEA UR39, UR39, UR4, 0x18 ;  /* 0x0000000427277291 */ /* 0x002fc8000f8ec0ff */
[----:B------:R-:W-:-:S09]  /*1560*/  ULEA UR4, UR63, UR39, 0x3 ;  /* 0x000000273f047291 */ /* 0x000fd2000f8e18ff */
[----:B--2---:R1:W2:Y:S01]  /*1570*/  SYNCS.PHASECHK.TRANS64.TRYWAIT P1, [UR4+0x20], R0 ;  /* 0x00002000ff0075a7 */ /* 0x0042a20008021104 */
[----:B------:R-:W-:-:S06]  /*1580*/  USHF.L.U32 UR4, UR21, 0x7, URZ ;  /* 0x0000000715047899 */ /* 0x000fcc00080006ff */
[----:B------:R-:W-:Y:S01]  /*1590*/  MOV R45, UR4 ;  /* 0x00000004002d7c02 */ /* 0x000fe20008000f00 */
[----:B------:R-:W-:Y:S02]  /*15a0*/  UMOV UR4, URZ ;  /* 0x000000ff00047c82 */ /* 0x000fe40008000000 */
[----:B-1----:R-:W-:Y:S01]  /*15b0*/  MOV R0, UR4 ;  /* 0x0000000400007c02 */ /* 0x002fe20008000f00 */
[----:B------:R-:W-:Y:S06]  /*15c0*/  BRA.U !UP0, `(.L_x_17) ;  /* 0x0000002508607547 */ /* 0x000fec000b800000 */
[----:B------:R-:W1:Y:S01]  /*15d0*/  LDCU.128 UR4, c[0x0][0x480] ;  /* 0x00009000ff0477ac */ /* 0x000e620008000c00 */
[----:B------:R-:W-:Y:S01]  /*15e0*/  R2UR UR57, R45 ;  /* 0x000000002d3972ca */ /* 0x000fe200000e0000 */
[----:B------:R-:W-:Y:S02]  /*15f0*/  UIADD3 UR50, UPT, UPT, UR47, 0x8, URZ ;  /* 0x000000082f327890 */ /* 0x000fe4000fffe0ff */
[----:B------:R-:W-:Y:S02]  /*1600*/  UIADD3 UR49, UPT, UPT, UR47, 0x10, URZ ;  /* 0x000000102f317890 */ /* 0x000fe4000fffe0ff */
[----:B------:R-:W-:Y:S02]  /*1610*/  UIADD3 UR48, UPT, UPT, UR47, 0x18, URZ ;  /* 0x000000182f307890 */ /* 0x000fe4000fffe0ff */
[----:B------:R-:W-:Y:S02]  /*1620*/  UIADD3 UR46, UPT, UPT, UR47, 0x20, URZ ;  /* 0x000000202f2e7890 */ /* 0x000fe4000fffe0ff */
[----:B------:R-:W-:-:S02]  /*1630*/  UIADD3 UR38, UPT, UPT, UR47, 0x28, URZ ;  /* 0x000000282f267890 */ /* 0x000fc4000fffe0ff */
[----:B------:R-:W-:Y:S02]  /*1640*/  UIADD3 UR30, UPT, UPT, UR47, 0x30, URZ ;  /* 0x000000302f1e7890 */ /* 0x000fe4000fffe0ff */
[----:B------:R-:W-:Y:S02]  /*1650*/  UIADD3 UR29, UPT, UPT, UR47, 0x38, URZ ;  /* 0x000000382f1d7890 */ /* 0x000fe4000fffe0ff */
[----:B-1----:R-:W-:Y:S02]  /*1660*/  UIMAD.WIDE.U32 UR12, UR50, UR5, URZ ;  /* 0x00000005320c72a5 */ /* 0x002fe4000f8e00ff */
[----:B------:R-:W-:Y:S02]  /*1670*/  UIMAD.WIDE.U32 UR14, UR49, UR5, URZ ;  /* 0x00000005310e72a5 */ /* 0x000fe4000f8e00ff */
[----:B------:R-:W-:Y:S02]  /*1680*/  UIMAD.WIDE.U32 UR24, UR47, UR5, URZ ;  /* 0x000000052f1872a5 */ /* 0x000fe4000f8e00ff */
[----:B------:R-:W-:-:S02]  /*1690*/  UIMAD.WIDE.U32 UR16, UR48, UR5, URZ ;  /* 0x00000005301072a5 */ /* 0x000fc4000f8e00ff */
[----:B------:R-:W-:Y:S02]  /*16a0*/  UIMAD.WIDE.U32 UR18, UR46, UR5, URZ ;  /* 0x000000052e1272a5 */ /* 0x000fe4000f8e00ff */
[----:B------:R-:W-:Y:S02]  /*16b0*/  UIMAD.WIDE.U32 UR20, UR38, UR5, URZ ;  /* 0x00000005261472a5 */ /* 0x000fe4000f8e00ff */
[----:B------:R-:W-:Y:S02]  /*16c0*/  UIMAD.WIDE.U32 UR22, UR30, UR5, URZ ;  /* 0x000000051e1672a5 */ /* 0x000fe4000f8e00ff */
[----:B------:R-:W-:Y:S01]  /*16d0*/  UIMAD.WIDE.U32 UR26, UR29, UR5, URZ ;  /* 0x000000051d1a72a5 */ /* 0x000fe2000f8e00ff */
[----:B------:R-:W1:Y:S02]  /*16e0*/  LDCU.128 UR8, c[0x0][0x490] ;  /* 0x00009200ff0877ac */ /* 0x000e640008000c00 */
[----:B------:R-:W-:Y:S01]  /*16f0*/  UMOV UR5, UR13 ;  /* 0x0000000d00057c82 */ /* 0x000fe20008000000 */
[----:B------:R-:W-:-:S02]  /*1700*/  UISETP.NE.AND UP0, UPT, UR4, 0x1, UPT ;  /* 0x000000010400788c */ /* 0x000fc4000bf05270 */
[----:B------:R-:W-:Y:S02]  /*1710*/  USHF.R.U32.HI UR28, URZ, UR6, UR5 ;  /* 0x00000006ff1c7299 */ /* 0x000fe40008011605 */
[----:B------:R-:W-:Y:S01]  /*1720*/  UISETP.NE.AND UP1, UPT, UR7, 0x1, UPT ;  /* 0x000000010700788c */ /* 0x000fe2000bf25270 */
[----:B------:R-:W-:Y:S01]  /*1730*/  UMOV UR5, UR15 ;  /* 0x0000000f00057c82 */ /* 0x000fe20008000000 */
[----:B------:R-:W-:Y:S02]  /*1740*/  USEL UR16, UR50, UR28, !UP0 ;  /* 0x0000001c32107287 */ /* 0x000fe4000c000000 */
[----:B------:R-:W-:Y:S01]  /*1750*/  USHF.R.U32.HI UR15, URZ, UR6, UR5 ;  /* 0x00000006ff0f7299 */ /* 0x000fe20008011605 */
[----:B------:R-:W3:Y:S02]  /*1760*/  LDCU UR51, c[0x0][0x4a0] ;  /* 0x00009400ff3377ac */ /* 0x000ee40008000800 */
[----:B------:R-:W-:Y:S01]  /*1770*/  UMOV UR5, UR17 ;  /* 0x0000001100057c82 */ /* 0x000fe20008000000 */
[----:B------:R-:W-:-:S02]  /*1780*/  USEL UR15, UR49, UR15, !UP0 ;  /* 0x0000000f310f7287 */ /* 0x000fc4000c000000 */
[----:B------:R-:W-:Y:S02]  /*1790*/  USHF.R.U32.HI UR14, URZ, UR6, UR5 ;  /* 0x00000006ff0e7299 */ /* 0x000fe40008011605 */
[----:B-1----:R-:W-:Y:S01]  /*17a0*/  UIMAD.WIDE.U32 UR32, UR15, UR8, URZ ;  /* 0x000000080f2072a5 */ /* 0x002fe2000f8e00ff */
[----:B------:R-:W-:Y:S01]  /*17b0*/  UMOV UR5, UR19 ;  /* 0x0000001300057c82 */ /* 0x000fe20008000000 */
[----:B------:R-:W-:Y:S02]  /*17c0*/  USEL UR14, UR48, UR14, !UP0 ;  /* 0x0000000e300e7287 */ /* 0x000fe4000c000000 */
[----:B------:R-:W-:Y:S02]  /*17d0*/  USHF.R.U32.HI UR13, URZ, UR6, UR5 ;  /* 0x00000006ff0d7299 */ /* 0x000fe40008011605 */
[----:B------:R-:W-:Y:S01]  /*17e0*/  UIMAD.WIDE.U32 UR34, UR14, UR8, URZ ;  /* 0x000000080e2272a5 */ /* 0x000fe2000f8e00ff */
[----:B------:R-:W-:Y:S01]  /*17f0*/  UMOV UR5, UR21 ;  /* 0x0000001500057c82 */ /* 0x000fe20008000000 */
[----:B------:R-:W-:-:S02]  /*1800*/  USEL UR13, UR46, UR13, !UP0 ;  /* 0x0000000d2e0d7287 */ /* 0x000fc4000c000000 */
[----:B------:R-:W-:Y:S02]  /*1810*/  USHF.R.U32.HI UR12, URZ, UR6, UR5 ;  /* 0x00000006ff0c7299 */ /* 0x000fe40008011605 */
[----:B------:R-:W-:Y:S01]  /*1820*/  UIMAD.WIDE.U32 UR20, UR16, UR8, URZ ;  /* 0x00000008101472a5 */ /* 0x000fe2000f8e00ff */
[----:B------:R-:W-:Y:S01]  /*1830*/  UMOV UR5, UR23 ;  /* 0x0000001700057c82 */ /* 0x000fe20008000000 */
[----:B------:R-:W-:Y:S02]  /*1840*/  USEL UR12, UR38, UR12, !UP0 ;  /* 0x0000000c260c7287 */ /* 0x000fe4000c000000 */
[----:B------:R-:W-:Y:S02]  /*1850*/  USHF.R.U32.HI UR18, URZ, UR6, UR5 ;  /* 0x00000006ff127299 */ /* 0x000fe40008011605 */
[----:B------:R-:W-:Y:S01]  /*1860*/  UIMAD.WIDE.U32 UR36, UR13, UR8, URZ ;  /* 0x000000080d2472a5 */ /* 0x000fe2000f8e00ff */
[----:B------:R-:W-:Y:S01]  /*1870*/  UMOV UR5, UR25 ;  /* 0x0000001900057c82 */ /* 0x000fe20008000000 */
[----:B------:R-:W-:-:S02]  /*1880*/  UIMAD.WIDE.U32 UR40, UR12, UR8, URZ ;  /* 0x000000080c2872a5 */ /* 0x000fc4000f8e00ff */
[----:B------:R-:W-:Y:S02]  /*1890*/  USHF.R.U32.HI UR17, URZ, UR6, UR5 ;  /* 0x00000006ff117299 */ /* 0x000fe40008011605 */
[----:B------:R-:W-:Y:S01]  /*18a0*/  UIADD3 UR26, UPT, UPT, -UR15, URZ, URZ ;  /* 0x000000ff0f1a7290 */ /* 0x000fe2000fffe1ff */
[----:B------:R-:W-:Y:S01]  /*18b0*/  UMOV UR5, UR27 ;  /* 0x0000001b00057c82 */ /* 0x000fe20008000000 */
[----:B------:R-:W-:Y:S02]  /*18c0*/  USEL UR17, UR47, UR17, !UP0 ;  /* 0x000000112f117287 */ /* 0x000fe4000c000000 */
[----:B------:R-:W-:Y:S02]  /*18d0*/  USHF.R.U32.HI UR5, URZ, UR6, UR5 ;  /* 0x00000006ff057299 */ /* 0x000fe40008011605 */
[----:B------:R-:W-:Y:S02]  /*18e0*/  USEL UR6, UR30, UR18, !UP0 ;  /* 0x000000121e067287 */ /* 0x000fe4000c000000 */
[----:B------:R-:W-:-:S02]  /*18f0*/  USEL UR5, UR29, UR5, !UP0 ;  /* 0x000000051d057287 */ /* 0x000fc4000c000000 */
[----:B------:R-:W-:Y:S02]  /*1900*/  UIMAD.WIDE.U32 UR18, UR17, UR8, URZ ;  /* 0x00000008111272a5 */ /* 0x000fe4000f8e00ff */
[----:B------:R-:W-:Y:S02]  /*1910*/  UIMAD.WIDE.U32 UR42, UR6, UR8, URZ ;  /* 0x00000008062a72a5 */ /* 0x000fe4000f8e00ff */
[----:B------:R-:W-:Y:S02]  /*1920*/  UIMAD.WIDE.U32 UR44, UR5, UR8, URZ ;  /* 0x00000008052c72a5 */ /* 0x000fe4000f8e00ff */
[----:B------:R-:W-:Y:S02]  /*1930*/  UIADD3 UR27, UPT, UPT, -UR16, URZ, URZ ;  /* 0x000000ff101b7290 */ /* 0x000fe4000fffe1ff */
[----:B------:R-:W-:Y:S02]  /*1940*/  UIADD3 UR25, UPT, UPT, -UR14, URZ, URZ ;  /* 0x000000ff0e197290 */ /* 0x000fe4000fffe1ff */
[----:B------:R-:W-:-:S02]  /*1950*/  UIADD3 UR24, UPT, UPT, -UR13, URZ, URZ ;  /* 0x000000ff0d187290 */ /* 0x000fc4000fffe1ff */
[----:B------:R-:W-:Y:S02]  /*1960*/  UIADD3 UR23, UPT, UPT, -UR12, URZ, URZ ;  /* 0x000000ff0c177290 */ /* 0x000fe4000fffe1ff */
[----:B------:R-:W-:Y:S02]  /*1970*/  UIADD3 UR22, UPT, UPT, -UR6, URZ, URZ ;  /* 0x000000ff06167290 */ /* 0x000fe4000fffe1ff */
[----:B------:R-:W-:Y:S02]  /*1980*/  UIADD3 UR28, UPT, UPT, -UR17, URZ, URZ ;  /* 0x000000ff111c7290 */ /* 0x000fe4000fffe1ff */
[----:B------:R-:W-:Y:S02]  /*1990*/  UIADD3 UR8, UPT, UPT, -UR5, URZ, URZ ;  /* 0x000000ff05087290 */ /* 0x000fe4000fffe1ff */
[----:B------:R-:W-:Y:S02]  /*19a0*/  UIMAD UR56, UR4, UR27, UR50 ;  /* 0x0000001b043872a4 */ /* 0x000fe4000f8e0232 */
[----:B------:R-:W-:-:S02]  /*19b0*/  UIMAD UR54, UR4, UR26, UR49 ;  /* 0x0000001a043672a4 */ /* 0x000fc4000f8e0231 */
[----:B------:R-:W-:Y:S02]  /*19c0*/  UIMAD UR53, UR4, UR25, UR48 ;  /* 0x00000019043572a4 */ /* 0x000fe4000f8e0230 */
[----:B------:R-:W-:Y:S02]  /*19d0*/  UIMAD UR52, UR4, UR24, UR46 ;  /* 0x00000018043472a4 */ /* 0x000fe4000f8e022e */
[----:B------:R-:W-:Y:S02]  /*19e0*/  UIMAD UR50, UR4, UR23, UR38 ;  /* 0x00000017043272a4 */ /* 0x000fe4000f8e0226 */
[----:B------:R-:W-:Y:S02]  /*19f0*/  UIMAD UR49, UR4, UR22, UR30 ;  /* 0x00000016043172a4 */ /* 0x000fe4000f8e021e */
[----:B------:R-:W-:Y:S02]  /*1a00*/  UIMAD UR46, UR4, UR28, UR47 ;  /* 0x0000001c042e72a4 */ /* 0x000fe4000f8e022f */
[----:B------:R-:W-:-:S02]  /*1a10*/  UIMAD UR48, UR4, UR8, UR29 ;  /* 0x00000008043072a4 */ /* 0x000fc4000f8e021d */
[----:B------:R-:W-:Y:S01]  /*1a20*/  UISETP.NE.AND UP0, UPT, UR10, 0x1, UPT ;  /* 0x000000010a00788c */ /* 0x000fe2000bf05270 */
[----:B------:R-:W-:Y:S01]  /*1a30*/  UMOV UR4, UR19 ;  /* 0x0000001300047c82 */ /* 0x000fe20008000000 */
[----:B------:R-:W-:Y:S02]  /*1a40*/  UIADD3 UR67, UPT, UPT, UR57, 0x48, URZ ;  /* 0x0000004839437890 */ /* 0x000fe4000fffe0ff */
[----:B------:R-:W-:-:S03]  /*1a50*/  USHF.R.U32.HI UR30, URZ, UR9, UR4 ;  /* 0x00000009ff1e7299 */ /* 0x000fc60008011604 */
[----:B------:R-:W-:Y:S01]  /*1a60*/  UMOV UR4, UR21 ;  /* 0x0000001500047c82 */ /* 0x000fe20008000000 */
[----:B------:R-:W-:Y:S02]  /*1a70*/  USEL UR30, UR17, UR30, !UP1 ;  /* 0x0000001e111e7287 */ /* 0x000fe4000c800000 */
[----:B------:R-:W-:-:S03]  /*1a80*/  USHF.R.U32.HI UR22, URZ, UR9, UR4 ;  /* 0x00000009ff167299 */ /* 0x000fc60008011604 */
[----:B------:R-:W-:Y:S01]  /*1a90*/  UMOV UR4, UR33 ;  /* 0x0000002100047c82 */ /* 0x000fe20008000000 */
[----:B------:R-:W-:Y:S02]  /*1aa0*/  USEL UR29, UR16, UR22, !UP1 ;  /* 0x00000016101d7287 */ /* 0x000fe4000c800000 */
[----:B------:R-:W-:Y:S02]  /*1ab0*/  USHF.R.U32.HI UR21, URZ, UR9, UR4 ;  /* 0x00000009ff157299 */ /* 0x000fe40008011604 */
[----:B------:R-:W-:Y:S01]  /*1ac0*/  UIADD3 UR22, UPT, UPT, -UR30, URZ, URZ ;  /* 0x000000ff1e167290 */ /* 0x000fe2000fffe1ff */
[----:B------:R-:W-:Y:S01]  /*1ad0*/  UMOV UR4, UR35 ;  /* 0x0000002300047c82 */ /* 0x000fe20008000000 */
[----:B------:R-:W-:Y:S02]  /*1ae0*/  USEL UR28, UR15, UR21, !UP1 ;  /* 0x000000150f1c7287 */ /* 0x000fe4000c800000 */
[----:B------:R-:W-:Y:S02]  /*1af0*/  USHF.R.U32.HI UR20, URZ, UR9, UR4 ;  /* 0x00000009ff147299 */ /* 0x000fe40008011604 */
[----:B------:R-:W-:Y:S01]  /*1b00*/  UIADD3 UR21, UPT, UPT, -UR29, URZ, URZ ;  /* 0x000000ff1d157290 */ /* 0x000fe2000fffe1ff */
[----:B------:R-:W-:Y:S01]  /*1b10*/  UMOV UR4, UR37 ;  /* 0x0000002500047c82 */ /* 0x000fe20008000000 */
[----:B------:R-:W-:-:S02]  /*1b20*/  USEL UR27, UR14, UR20, !UP1 ;  /* 0x000000140e1b7287 */ /* 0x000fc4000c800000 */
        /* <DEDUP_REMOVED lines=13> */
[----:B------:R-:W-:Y:S02]  /*1c00*/  UIADD3 UR8, UPT, UPT, -UR24, URZ, URZ ;  /* 0x000000ff18087290 */ /* 0x000fe4000fffe1ff */
[----:B------:R-:W-:-:S02]  /*1c10*/  USEL UR23, UR5, UR9, !UP1 ;  /* 0x0000000905177287 */ /* 0x000fc4000c800000 */
[----:B------:R-:W-:Y:S02]  /*1c20*/  UIADD3 UR9, UPT, UPT, -UR25, URZ, URZ ;  /* 0x000000ff19097290 */ /* 0x000fe4000fffe1ff */
[----:B------:R-:W-:Y:S02]  /*1c30*/  UIADD3 UR4, UPT, UPT, -UR23, URZ, URZ ;  /* 0x000000ff17047290 */ /* 0x000fe4000fffe1ff */
[----:B------:R-:W-:Y:S02]  /*1c40*/  UIMAD UR41, UR7, UR22, UR17 ;  /* 0x00000016072972a4 */ /* 0x000fe4000f8e0211 */
[----:B------:R-:W-:Y:S02]  /*1c50*/  UIMAD UR32, UR7, UR4, UR5 ;  /* 0x00000004072072a4 */ /* 0x000fe4000f8e0205 */
[----:B------:R-:W-:Y:S02]  /*1c60*/  UIMAD.WIDE.U32 UR4, UR30, UR11, URZ ;  /* 0x0000000b1e0472a5 */ /* 0x000fe4000f8e00ff */
[----:B------:R-:W-:-:S02]  /*1c70*/  UIMAD UR40, UR7, UR21, UR16 ;  /* 0x00000015072872a4 */ /* 0x000fc4000f8e0210 */
[----:B------:R-:W-:Y:S02]  /*1c80*/  UIMAD UR38, UR7, UR20, UR15 ;  /* 0x00000014072672a4 */ /* 0x000fe4000f8e020f */
[----:B------:R-:W-:Y:S02]  /*1c90*/  UIMAD UR37, UR7, UR19, UR14 ;  /* 0x00000013072572a4 */ /* 0x000fe4000f8e020e */
[----:B------:R-:W-:Y:S02]  /*1ca0*/  UIMAD UR36, UR7, UR18, UR13 ;  /* 0x00000012072472a4 */ /* 0x000fe4000f8e020d */
[----:B------:R-:W-:Y:S02]  /*1cb0*/  UIMAD UR34, UR7, UR9, UR12 ;  /* 0x00000009072272a4 */ /* 0x000fe4000f8e020c */
[----:B------:R-:W-:Y:S02]  /*1cc0*/  UIMAD UR33, UR7, UR8, UR6 ;  /* 0x00000008072172a4 */ /* 0x000fe4000f8e0206 */
[----:B------:R-:W-:-:S02]  /*1cd0*/  UIMAD.WIDE.U32 UR6, UR29, UR11, URZ ;  /* 0x0000000b1d0672a5 */ /* 0x000fc4000f8e00ff */
[----:B------:R-:W-:Y:S01]  /*1ce0*/  UIMAD.WIDE.U32 UR8, UR28, UR11, URZ ;  /* 0x0000000b1c0872a5 */ /* 0x000fe2000f8e00ff */
[----:B------:R-:W-:Y:S01]  /*1cf0*/  UMOV UR4, UR5 ;  /* 0x0000000500047c82 */ /* 0x000fe20008000000 */
[----:B------:R-:W-:Y:S02]  /*1d00*/  UIMAD.WIDE.U32 UR12, UR27, UR11, URZ ;  /* 0x0000000b1b0c72a5 */ /* 0x000fe4000f8e00ff */
[----:B---3--:R-:W-:Y:S02]  /*1d10*/  USHF.R.U32.HI UR22, URZ, UR51, UR4 ;  /* 0x00000033ff167299 */ /* 0x008fe40008011604 */
[----:B------:R-:W-:Y:S01]  /*1d20*/  UIMAD.WIDE.U32 UR14, UR26, UR11, URZ ;  /* 0x0000000b1a0e72a5 */ /* 0x000fe2000f8e00ff */
[----:B------:R-:W-:Y:S01]  /*1d30*/  UMOV UR4, UR7 ;  /* 0x0000000700047c82 */ /* 0x000fe20008000000 */
[----:B------:R-:W-:Y:S02]  /*1d40*/  UIMAD.WIDE.U32 UR16, UR25, UR11, URZ ;  /* 0x0000000b191072a5 */ /* 0x000fe4000f8e00ff */
[----:B------:R-:W-:-:S02]  /*1d50*/  UIMAD.WIDE.U32 UR18, UR24, UR11, URZ ;  /* 0x0000000b181272a5 */ /* 0x000fc4000f8e00ff */
[----:B------:R-:W-:Y:S02]  /*1d60*/  UIMAD.WIDE.U32 UR20, UR23, UR11, URZ ;  /* 0x0000000b171472a5 */ /* 0x000fe4000f8e00ff */
[----:B------:R-:W-:Y:S02]  /*1d70*/  USHF.R.U32.HI UR11, URZ, UR51, UR4 ;  /* 0x00000033ff0b7299 */ /* 0x000fe40008011604 */
[----:B------:R-:W-:Y:S01]  /*1d80*/  USEL UR66, UR30, UR22, !UP0 ;  /* 0x000000161e427287 */ /* 0x000fe2000c000000 */
[----:B------:R-:W-:Y:S01]  /*1d90*/  UMOV UR4, UR9 ;  /* 0x0000000900047c82 */ /* 0x000fe20008000000 */
[----:B------:R-:W-:Y:S02]  /*1da0*/  USEL UR65, UR29, UR11, !UP0 ;  /* 0x0000000b1d417287 */ /* 0x000fe4000c000000 */
[----:B------:R-:W-:Y:S02]  /*1db0*/  USHF.R.U32.HI UR9, URZ, UR51, UR4 ;  /* 0x00000033ff097299 */ /* 0x000fe40008011604 */
[----:B------:R-:W-:Y:S01]  /*1dc0*/  IMAD.U32 R44, RZ, RZ, UR66 ;  /* 0x00000042ff2c7e24 */ /* 0x000fe2000f8e00ff */
[----:B------:R-:W-:Y:S01]  /*1dd0*/  UIADD3 UR12, UPT, UPT, -UR66, URZ, URZ ;  /* 0x000000ff420c7290 */ /* 0x000fe2000fffe1ff */
[----:B------:R-:W-:Y:S01]  /*1de0*/  UMOV UR4, UR13 ;  /* 0x0000000d00047c82 */ /* 0x000fe20008000000 */
[----:B------:R-:W-:Y:S01]  /*1df0*/  USEL UR64, UR28, UR9, !UP0 ;  /* 0x000000091c407287 */ /* 0x000fe2000c000000 */
[----:B------:R-:W-:Y:S01]  /*1e00*/  IMAD.U32 R40, RZ, RZ, UR65 ;  /* 0x00000041ff287e24 */ /* 0x000fe2000f8e00ff */
[----:B------:R-:W-:-:S02]  /*1e10*/  USHF.R.U32.HI UR8, URZ, UR51, UR4 ;  /* 0x00000033ff087299 */ /* 0x000fc40008011604 */
[----:B------:R-:W-:Y:S01]  /*1e20*/  UIADD3 UR11, UPT, UPT, -UR65, URZ, URZ ;  /* 0x000000ff410b7290 */ /* 0x000fe2000fffe1ff */
[----:B------:R-:W-:Y:S01]  /*1e30*/  UMOV UR4, UR15 ;  /* 0x0000000f00047c82 */ /* 0x000fe20008000000 */
[----:B------:R-:W-:Y:S01]  /*1e40*/  USEL UR62, UR27, UR8, !UP0 ;  /* 0x000000081b3e7287 */ /* 0x000fe2000c000000 */
[----:B------:R-:W-:Y:S01]  /*1e50*/  MOV R36, UR64 ;  /* 0x0000004000247c02 */ /* 0x000fe20008000f00 */
[----:B------:R-:W-:Y:S02]  /*1e60*/  USHF.R.U32.HI UR7, URZ, UR51, UR4 ;  /* 0x00000033ff077299 */ /* 0x000fe40008011604 */
        /* <DEDUP_REMOVED lines=13> */
[----:B-----5:R-:W-:Y:S01]  /*1f40*/  IMAD.U32 R24, RZ, RZ, UR60 ;  /* 0x0000003cff187e24 */ /* 0x020fe2000f8e00ff */
[----:B------:R-:W-:-:S02]  /*1f50*/  USHF.R.U32.HI UR4, URZ, UR51, UR4 ;  /* 0x00000033ff047299 */ /* 0x000fc40008011604 */
[----:B------:R-:W-:Y:S02]  /*1f60*/  UIADD3 UR5, UPT, UPT, -UR59, URZ, URZ ;  /* 0x000000ff3b057290 */ /* 0x000fe4000fffe1ff */
[----:B------:R-:W-:Y:S01]  /*1f70*/  USEL UR58, UR23, UR4, !UP0 ;  /* 0x00000004173a7287 */ /* 0x000fe2000c000000 */
[----:B------:R-:W-:Y:S01]  /*1f80*/  MOV R20, UR59 ;  /* 0x0000003b00147c02 */ /* 0x000fe20008000f00 */
[----:B------:R-:W-:Y:S02]  /*1f90*/  UIADD3 UR6, UPT, UPT, -UR60, URZ, URZ ;  /* 0x000000ff3c067290 */ /* 0x000fe4000fffe1ff */
[----:B------:R-:W-:Y:S02]  /*1fa0*/  UIADD3 UR4, UPT, UPT, -UR58, URZ, URZ ;  /* 0x000000ff3a047290 */ /* 0x000fe4000fffe1ff */
[----:B------:R-:W-:Y:S01]  /*1fb0*/  UIADD3 UR16, UPT, UPT, UR57, 0x8, URZ ;  /* 0x0000000839107890 */ /* 0x000fe2000fffe0ff */
[----:B------:R-:W-:Y:S01]  /*1fc0*/  IMAD.U32 R16, RZ, RZ, UR58 ;  /* 0x0000003aff107e24 */ /* 0x000fe2000f8e00ff */
[----:B------:R-:W-:-:S02]  /*1fd0*/  UIADD3 UR15, UPT, UPT, UR57, 0x10, URZ ;  /* 0x00000010390f7890 */ /* 0x000fc4000fffe0ff */
[----:B------:R-:W-:Y:S02]  /*1fe0*/  UIMAD UR30, UR10, UR12, UR30 ;  /* 0x0000000c0a1e72a4 */ /* 0x000fe4000f8e021e */
[----:B------:R-:W-:Y:S01]  /*1ff0*/  UIMAD UR11, UR10, UR11, UR29 ;  /* 0x0000000b0a0b72a4 */ /* 0x000fe2000f8e021d */
[----:B------:R-:W-:Y:S01]  /*2000*/  MOV R12, UR16 ;  /* 0x00000010000c7c02 */ /* 0x000fe20008000f00 */
[----:B------:R-:W-:Y:S01]  /*2010*/  UIMAD UR9, UR10, UR9, UR28 ;  /* 0x000000090a0972a4 */ /* 0x000fe2000f8e021c */
[----:B------:R-:W-:Y:S01]  /*2020*/  IMAD.U32 R11, RZ, RZ, UR15 ;  /* 0x0000000fff0b7e24 */ /* 0x000fe2000f8e00ff */
[----:B------:R-:W-:Y:S02]  /*2030*/  UIMAD UR8, UR10, UR8, UR27 ;  /* 0x000000080a0872a4 */ /* 0x000fe4000f8e021b */
[----:B------:R-:W-:Y:S02]  /*2040*/  UIMAD UR26, UR10, UR7, UR26 ;  /* 0x000000070a1a72a4 */ /* 0x000fe4000f8e021a */
[----:B------:R-:W-:-:S02]  /*2050*/  UIMAD UR25, UR10, UR6, UR25 ;  /* 0x000000060a1972a4 */ /* 0x000fc4000f8e0219 */
[----:B------:R-:W-:Y:S02]  /*2060*/  UIMAD UR24, UR10, UR5, UR24 ;  /* 0x000000050a1872a4 */ /* 0x000fe4000f8e0218 */
[----:B------:R-:W-:Y:S01]  /*2070*/  UIMAD UR10, UR10, UR4, UR23 ;  /* 0x000000040a0a72a4 */ /* 0x000fe2000f8e0217 */
[----:B------:R-:W1:Y:S01]  /*2080*/  LDCU UR12, c[0x0][0x4ec] ;  /* 0x00009d80ff0c77ac */ /* 0x000e620008000800 */
[----:B------:R-:W1:Y:S01]  /*2090*/  LDCU.64 UR4, c[0x0][0x4c0] ;  /* 0x00009800ff0477ac */ /* 0x000e620008000a00 */
[----:B------:R-:W-:Y:S02]  /*20a0*/  UIADD3 UR16, UPT, UPT, UR57, 0x20, URZ ;  /* 0x0000002039107890 */ /* 0x000fe4000fffe0ff */
[----:B------:R-:W-:Y:S01]  /*20b0*/  UIADD3 UR15, UPT, UPT, UR57, 0x28, URZ ;  /* 0x00000028390f7890 */ /* 0x000fe2000fffe0ff */
[----:B------:R-:W3:Y:S03]  /*20c0*/  LDCU.64 UR6, c[0x0][0x4f0] ;  /* 0x00009e00ff0677ac */ /* 0x000ee60008000a00 */
[----:B------:R-:W-:-:S02]  /*20d0*/  IMAD.U32 R9, RZ, RZ, UR16 ;  /* 0x00000010ff097e24 */ /* 0x000fc4000f8e00ff */
[----:B------:R-:W-:Y:S01]  /*20e0*/  MOV R8, UR15 ;  /* 0x0000000f00087c02 */ /* 0x000fe20008000f00 */
[----:B------:R-:W-:Y:S02]  /*20f0*/  UIADD3 UR16, UPT, UPT, UR57, 0x38, URZ ;  /* 0x0000003839107890 */ /* 0x000fe4000fffe0ff */
[----:B------:R-:W-:Y:S01]  /*2100*/  UIADD3 UR15, UPT, UPT, UR57, 0x40, URZ ;  /* 0x00000040390f7890 */ /* 0x000fe2000fffe0ff */
[----:B------:R-:W4:Y:S03]  /*2110*/  LDCU UR13, c[0x0][0x4c8] ;  /* 0x00009900ff0d77ac */ /* 0x000f260008000800 */
[----:B------:R-:W-:Y:S02]  /*2120*/  MOV R6, UR16 ;  /* 0x0000001000067c02 */ /* 0x000fe40008000f00 */
[----:B------:R-:W-:Y:S01]  /*2130*/  IMAD.U32 R5, RZ, RZ, UR15 ;  /* 0x0000000fff057e24 */ /* 0x000fe2000f8e00ff */
[----:B-1----:R-:W-:-:S02]  /*2140*/  UIMAD UR16, UR46, UR4, UR12 ;  /* 0x000000042e1072a4 */ /* 0x002fc4000f8e020c */
[----:B------:R-:W-:Y:S02]  /*2150*/  UIMAD UR15, UR56, UR4, UR12 ;  /* 0x00000004380f72a4 */ /* 0x000fe4000f8e020c */
[----:B------:R-:W-:Y:S02]  /*2160*/  UIMAD UR17, UR54, UR4, UR12 ;  /* 0x00000004361172a4 */ /* 0x000fe4000f8e020c */
[----:B------:R-:W-:Y:S01]  /*2170*/  MOV R43, UR16 ;  /* 0x00000010002b7c02 */ /* 0x000fe20008000f00 */
[----:B------:R-:W-:Y:S01]  /*2180*/  UIMAD UR16, UR53, UR4, UR12 ;  /* 0x00000004351072a4 */ /* 0x000fe2000f8e020c */
[----:B------:R-:W-:Y:S01]  /*2190*/  IMAD.U32 R39, RZ, RZ, UR15 ;  /* 0x0000000fff277e24 */ /* 0x000fe2000f8e00ff */
[----:B------:R-:W-:Y:S01]  /*21a0*/  UIMAD UR15, UR52, UR4, UR12 ;  /* 0x00000004340f72a4 */ /* 0x000fe2000f8e020c */
[----:B------:R-:W-:Y:S01]  /*21b0*/  MOV R35, UR17 ;  /* 0x0000001100237c02 */ /* 0x000fe20008000f00 */
[----:B------:R-:W-:Y:S02]  /*21c0*/  UIMAD UR17, UR50, UR4, UR12 ;  /* 0x00000004321172a4 */ /* 0x000fe4000f8e020c */
[----:B------:R-:W-:Y:S01]  /*21d0*/  IMAD.U32 R31, RZ, RZ, UR16 ;  /* 0x00000010ff1f7e24 */ /* 0x000fe2000f8e00ff */
[----:B------:R-:W-:Y:S01]  /*21e0*/  UIMAD UR16, UR49, UR4, UR12 ;  /* 0x00000004311072a4 */ /* 0x000fe2000f8e020c */
[----:B------:R-:W-:Y:S01]  /*21f0*/  MOV R27, UR15 ;  /* 0x0000000f001b7c02 */ /* 0x000fe20008000f00 */
[----:B------:R-:W-:Y:S01]  /*2200*/  UIMAD UR15, UR48, UR4, UR12 ;  /* 0x00000004300f72a4 */ /* 0x000fe2000f8e020c */
[----:B------:R-:W-:Y:S01]  /*2210*/  IMAD.U32 R23, RZ, RZ, UR17 ;  /* 0x00000011ff177e24 */ /* 0x000fe2000f8e00ff */
[----:B---3--:R-:W-:-:S02]  /*2220*/  UIMAD UR4, UR40, UR5, UR6 ;  /* 0x00000005280472a4 */ /* 0x008fc4000f8e0206 */
[----:B------:R-:W-:Y:S01]  /*2230*/  UIMAD UR12, UR41, UR5, UR6 ;  /* 0x00000005290c72a4 */ /* 0x000fe2000f8e0206 */
[----:B------:R-:W-:Y:S01]  /*2240*/  MOV R19, UR16 ;  /* 0x0000001000137c02 */ /* 0x000fe20008000f00 */
[----:B------:R-:W-:Y:S01]  /*2250*/  IMAD.U32 R15, RZ, RZ, UR15 ;  /* 0x0000000fff0f7e24 */ /* 0x000fe2000f8e00ff */
[----:B------:R-:W-:Y:S01]  /*2260*/  UIMAD UR15, UR38, UR5, UR6 ;  /* 0x00000005260f72a4 */ /* 0x000fe2000f8e0206 */
[----:B------:R-:W-:Y:S01]  /*2270*/  IMAD.U32 R38, RZ, RZ, UR4 ;  /* 0x00000004ff267e24 */ /* 0x000fe2000f8e00ff */
[----:B------:R-:W-:Y:S01]  /*2280*/  UIMAD UR4, UR36, UR5, UR6 ;  /* 0x00000005240472a4 */ /* 0x000fe2000f8e0206 */
[----:B------:R-:W-:Y:S01]  /*2290*/  MOV R42, UR12 ;  /* 0x0000000c002a7c02 */ /* 0x000fe20008000f00 */
[----:B------:R-:W-:Y:S02]  /*22a0*/  UIMAD UR12, UR37, UR5, UR6 ;  /* 0x00000005250c72a4 */ /* 0x000fe4000f8e0206 */
[----:B------:R-:W-:Y:S01]  /*22b0*/  UIADD3 UR14, UPT, UPT, UR57, 0x18, URZ ;  /* 0x00000018390e7890 */ /* 0x000fe2000fffe0ff */
[----:B------:R-:W-:Y:S01]  /*22c0*/  MOV R34, UR15 ;  /* 0x0000000f00227c02 */ /* 0x000fe20008000f00 */
[----:B------:R-:W-:Y:S01]  /*22d0*/  UIMAD UR15, UR34, UR5, UR6 ;  /* 0x00000005220f72a4 */ /* 0x000fe2000f8e0206 */
[----:B------:R-:W-:Y:S01]  /*22e0*/  MOV R26, UR4 ;  /* 0x00000004001a7c02 */ /* 0x000fe20008000f00 */
[----:B------:R-:W-:Y:S01]  /*22f0*/  UIMAD UR4, UR32, UR5, UR6 ;  /* 0x00000005200472a4 */ /* 0x000fe2000f8e0206 */
[----:B------:R-:W-:Y:S01]  /*2300*/  IMAD.U32 R30, RZ, RZ, UR12 ;  /* 0x0000000cff1e7e24 */ /* 0x000fe2000f8e00ff */
[----:B------:R-:W-:Y:S01]  /*2310*/  UIMAD UR12, UR33, UR5, UR6 ;  /* 0x00000005210c72a4 */ /* 0x000fe2000f8e0206 */
[----:B------:R-:W-:Y:S01]  /*2320*/  MOV R10, UR14 ;  /* 0x0000000e000a7c02 */ /* 0x000fe20008000f00 */
[----:B----4-:R-:W-:Y:S01]  /*2330*/  UIMAD UR5, UR30, UR13, UR7 ;  /* 0x0000000d1e0572a4 */ /* 0x010fe2000f8e0207 */
[----:B------:R-:W-:Y:S01]  /*2340*/  IMAD.U32 R22, RZ, RZ, UR15 ;  /* 0x0000000fff167e24 */ /* 0x000fe2000f8e00ff */
[----:B------:R-:W-:Y:S01]  /*2350*/  UIADD3 UR14, UPT, UPT, UR57, 0x30, URZ ;  /* 0x00000030390e7890 */ /* 0x000fe2000fffe0ff */
[----:B------:R-:W-:Y:S01]  /*2360*/  IMAD.U32 R14, RZ, RZ, UR4 ;  /* 0x00000004ff0e7e24 */ /* 0x000fe2000f8e00ff */
[----:B------:R-:W-:Y:S01]  /*2370*/  UIMAD UR4, UR9, UR13, UR7 ;  /* 0x0000000d090472a4 */ /* 0x000fe2000f8e0207 */
[----:B------:R-:W-:Y:S01]  /*2380*/  MOV R18, UR12 ;  /* 0x0000000c00127c02 */ /* 0x000fe20008000f00 */
[----:B------:R-:W-:Y:S01]  /*2390*/  UIMAD UR6, UR11, UR13, UR7 ;  /* 0x0000000d0b0672a4 */ /* 0x000fe2000f8e0207 */
[----:B------:R-:W-:Y:S01]  /*23a0*/  MOV R41, UR5 ;  /* 0x0000000500297c02 */ /* 0x000fe20008000f00 */
[----:B------:R-:W-:Y:S01]  /*23b0*/  UIMAD UR5, UR8, UR13, UR7 ;  /* 0x0000000d080572a4 */ /* 0x000fe2000f8e0207 */
[----:B------:R-:W-:Y:S01]  /*23c0*/  IMAD.U32 R7, RZ, RZ, UR14 ;  /* 0x0000000eff077e24 */ /* 0x000fe2000f8e00ff */
[----:B------:R-:W-:Y:S01]  /*23d0*/  MOV R33, UR4 ;  /* 0x0000000400217c02 */ /* 0x000fe20008000f00 */
[----:B------:R-:W-:Y:S01]  /*23e0*/  UIMAD UR4, UR25, UR13, UR7 ;  /* 0x0000000d190472a4 */ /* 0x000fe2000f8e0207 */
[----:B------:R-:W-:Y:S01]  /*23f0*/  R2UR UR14, R46 ;  /* 0x000000002e0e72ca */ /* 0x000fe200000e0000 */
[----:B------:R-:W-:Y:S01]  /*2400*/  IMAD.U32 R37, RZ, RZ, UR6 ;  /* 0x00000006ff257e24 */ /* 0x000fe2000f8e00ff */
[----:B------:R-:W-:Y:S01]  /*2410*/  UIMAD UR6, UR26, UR13, UR7 ;  /* 0x0000000d1a0672a4 */ /* 0x000fe2000f8e0207 */
[----:B------:R-:W-:Y:S01]  /*2420*/  IMAD.U32 R29, RZ, RZ, UR5 ;  /* 0x00000005ff1d7e24 */ /* 0x000fe2000f8e00ff */
[----:B------:R-:W-:Y:S01]  /*2430*/  UIMAD UR5, UR24, UR13, UR7 ;  /* 0x0000000d180572a4 */ /* 0x000fe2000f8e0207 */
[----:B------:R-:W-:Y:S01]  /*2440*/  IMAD.U32 R21, RZ, RZ, UR4 ;  /* 0x00000004ff157e24 */ /* 0x000fe2000f8e00ff */
[----:B------:R-:W-:-:S02]  /*2450*/  UIMAD UR4, UR10, UR13, UR7 ;  /* 0x0000000d0a0472a4 */ /* 0x000fc4000f8e0207 */
[----:B------:R-:W-:Y:S01]  /*2460*/  MOV R25, UR6 ;  /* 0x0000000600197c02 */ /* 0x000fe20008000f00 */
[----:B------:R-:W-:Y:S01]  /*2470*/  UMOV UR6, URZ ;  /* 0x000000ff00067c82 */ /* 0x000fe20008000000 */
[----:B------:R-:W-:Y:S01]  /*2480*/  MOV R17, UR5 ;  /* 0x0000000500117c02 */ /* 0x000fe20008000f00 */
[----:B------:R-:W-:Y:S01]  /*2490*/  UMOV UR5, URZ ;  /* 0x000000ff00057c82 */ /* 0x000fe20008000000 */
[----:B------:R-:W-:Y:S01]  /*24a0*/  IMAD.U32 R13, RZ, RZ, UR4 ;  /* 0x00000004ff0d7e24 */ /* 0x000fe2000f8e00ff */
[----:B------:R-:W-:Y:S01]  /*24b0*/  UMOV UR4, URZ ;  /* 0x000000ff00047c82 */ /* 0x000fe20008000000 */
[----:B------:R-:W-:Y:S01]  /*24c0*/  IADD3 R2, PT, PT, R3, UR14, RZ ;  /* 0x0000000e03027c10 */ /* 0x000fe2000fffe0ff */
[----:B------:R-:W-:Y:S01]  /*24d0*/  IMAD.U32 R0, RZ, RZ, UR6 ;  /* 0x00000006ff007e24 */ /* 0x000fe2000f8e00ff */
[----:B------:R-:W-:Y:S01]  /*24e0*/  MOV R51, UR4 ;  /* 0x0000000400337c02 */ /* 0x000fe20008000f00 */
[----:B------:R-:W-:Y:S01]  /*24f0*/  IMAD.U32 R50, RZ, RZ, UR5 ;  /* 0x00000005ff327e24 */ /* 0x000fe2000f8e00ff */
[----:B------:R-:W-:-:S02]  /*2500*/  UIADD3 UR59, UPT, UPT, UR57, 0x50, URZ ;  /* 0x00000050393b7890 */ /* 0x000fc4000fffe0ff */
[----:B------:R-:W-:Y:S02]  /*2510*/  UIADD3 UR51, UPT, UPT, UR57, 0x58, URZ ;  /* 0x0000005839337890 */ /* 0x000fe4000fffe0ff */
[----:B------:R-:W-:Y:S02]  /*2520*/  UIADD3 UR43, UPT, UPT, UR57, 0x60, URZ ;  /* 0x00000060392b7890 */ /* 0x000fe4000fffe0ff */
[----:B------:R-:W-:Y:S02]  /*2530*/  UIADD3 UR35, UPT, UPT, UR57, 0x68, URZ ;  /* 0x0000006839237890 */ /* 0x000fe4000fffe0ff */
[----:B------:R-:W-:Y:S02]  /*2540*/  UIADD3 UR27, UPT, UPT, UR57, 0x70, URZ ;  /* 0x00000070391b7890 */ /* 0x000fe4000fffe0ff */
[----:B------:R-:W-:Y:S01]  /*2550*/  UIADD3 UR19, UPT, UPT, UR57, 0x78, URZ ;  /* 0x0000007839137890 */ /* 0x000fe2000fffe0ff */
[----:B------:R-:W-:Y:S01]  /*2560*/  UMOV UR15, UR63 ;  /* 0x0000003f000f7c82 */ /* 0x000fe20008000000 */
[----:B------:R-:W-:-:S10]  /*2570*/  UMOV UR23, URZ ;  /* 0x000000ff00177c82 */ /* 0x000fd40008000000 */
.L_x_22:
[----:B------:R-:W-:Y:S01]  /*2580*/  @!P4 MOV R53, 0xc000 ;  /* 0x0000c0000035c802 */ /* 0x000fe20000000f00 */
[----:B------:R-:W-:Y:S06]  /*2590*/  ULEA UR4, UR15, UR39, 0x3 ;  /* 0x000000270f047291 */ /* 0x000fec000f8e18ff */
[----:B------:R-:W-:Y:S01]  /*25a0*/  MOV R58, UR4 ;  /* 0x00000004003a7c02 */ /* 0x000fe20008000f00 */
[----:B--2---:R-:W-:Y:S06]  /*25b0*/  @P1 BRA `(.L_x_18) ;  /* 0x0000000000141947 */ /* 0x004fec0003800000 */
[----:B------:R-:W-:Y:S01]  /*25c0*/  R2UR UR4, R58 ;  /* 0x000000003a0472ca */ /* 0x000fe200000e0000 */
[----:B------:R-:W-:Y:S05]  /*25d0*/  IMAD.U32 R54, RZ, RZ, UR31 ;  /* 0x0000001fff367e24 */ /* 0x000fea000f8e00ff */
[----:B------:R-:W-:Y:S07]  /*25e0*/  SHF.L.U32 R54, R54, 0x1f, RZ ;  /* 0x0000001f36367819 */ /* 0x000fee00000006ff */
[----:B------:R-:W1:Y:S02]  /*25f0*/  SYNCS.PHASECHK.TRANS64.TRYWAIT P0, [UR4+0x20], R54 ;  /* 0x00002036ff0075a7 */ /* 0x000e640008001104 */
[----:B-1----:R-:W-:Y:S05]  /*2600*/  @!P0 BRA `(.L_x_19) ;  /* 0x000000a800348947 */ /* 0x002fea0003800000 */
.L_x_18:
[----:B------:R-:W-:Y:S01]  /*2610*/  R2UR UR4, R58 ;  /* 0x000000003a0472ca */ /* 0x000fe200000e0000 */
[----:B------:R-:W-:Y:S11]  /*2620*/  BSSY.RECONVERGENT B0, `(.L_x_20) ;  /* 0x0000005000007945 */ /* 0x000ff60003800200 */
[----:B------:R-:W-:Y:S01]  /*2630*/  @!UPT UIADD3 URZ, UPT, UPT, URZ, URZ, URZ ;  /* 0x000000fffffff290 */ /* 0x000fe2000fffe0ff */
[----:B------:R2:W-:Y:S01]  /*2640*/  @!P4 SYNCS.ARRIVE.TRANS64 RZ, [UR4], R53 ;  /* 0x00000035ffffc9a7 */ /* 0x0005e20008000004 */
[----:B------:R-:W-:Y:S05]  /*2650*/  @P3 BRA `(.L_x_21) ;  /* 0x0000000000043947 */ /* 0x000fea0003800000 */
[----:B------:R-:W-:Y:S05]  /*2660*/  BPT.TRAP 0x1 ;  /* 0x000000040000795c */ /* 0x000fea0000300000 */
.L_x_21:
[----:B------:R-:W-:Y:S05]  /*2670*/  BSYNC.RECONVERGENT B0 ;  /* 0x0000000000007941 */ /* 0x000fea0003800200 */
.L_x_20:
[----:B------:R-:W3:Y:S01]  /*2680*/  LDCU UR7, c[0x0][0x4cc] ;  /* 0x00009980ff0777ac */ /* 0x000ee20008000800 */
[----:B------:R-:W-:Y:S01]  /*2690*/  R2UR UR68, R0 ;  /* 0x00000000004472ca */ /* 0x000fe200000e0000 */
[----:B------:R-:W-:Y:S01]  /*26a0*/  VIADD R3, R3, 0x1 ;  /* 0x0000000103037836 */ /* 0x000fe20000000000 */
[----:B------:R-:W-:Y:S01]  /*26b0*/  R2UR UR69, R50 ;  /* 0x00000000324572ca */ /* 0x000fe200000e0000 */
[----:B------:R-:W3:Y:S01]  /*26c0*/  LDCU.64 UR4, c[0x0][0x4f8] ;  /* 0x00009f00ff0477ac */ /* 0x000ee20008000a00 */
[----:B------:R-:W-:Y:S02]  /*26d0*/  R2UR UR70, R51 ;  /* 0x00000000334672ca */ /* 0x000fe400000e0000 */
[----:B------:R-:W-:Y:S01]  /*26e0*/  MOV.SPILL R50, UR43 ;  /* 0x0000002b00327c02 */ /* 0x000fe20009000f00 */
[----:B------:R-:W4:Y:S01]  /*26f0*/  LDCU.64 UR8, c[0x0][0x4d0] ;  /* 0x00009a00ff0877ac */ /* 0x000f220008000a00 */
[----:B------:R-:W-:Y:S02]  /*2700*/  R2UR UR41, R58 ;  /* 0x000000003a2972ca */ /* 0x000fe400000e0000 */
[----:B------:R-:W-:Y:S01]  /*2710*/  R2UR UR45, R41 ;  /* 0x00000000292d72ca */ /* 0x000fe200000e0000 */
[----:B------:R-:W5:Y:S01]  /*2720*/  LDCU UR6, c[0x0][0x500] ;  /* 0x0000a000ff0677ac */ /* 0x000f620008000800 */
[----:B------:R-:W-:Y:S02]  /*2730*/  R2UR UR43, R43 ;  /* 0x000000002b2b72ca */ /* 0x000fe400000e0000 */
[----:B------:R-:W-:Y:S01]  /*2740*/  R2UR UR44, R42 ;  /* 0x000000002a2c72ca */ /* 0x000fe200000e0000 */
[----:B------:R-:W-:Y:S01]  /*2750*/  UIADD3 UR10, UPT, UPT, UR15, 0x1, URZ ;  /* 0x000000010f0a7890 */ /* 0x000fe2000fffe0ff */
[----:B------:R-:W-:Y:S01]  /*2760*/  R2UR UR46, R44 ;  /* 0x000000002c2e72ca */ /* 0x000fe200000e0000 */
[----:B------:R-:W-:Y:S01]  /*2770*/  USHF.L.U32 UR42, UR23, 0x6, URZ ;  /* 0x00000006172a7899 */ /* 0x000fe200080006ff */
[----:B-1----:R-:W-:Y:S01]  /*2780*/  MOV.SPILL R54, UR67 ;  /* 0x0000004300367c02 */ /* 0x002fe20009000f00 */
[----:B------:R-:W-:Y:S01]  /*2790*/  UISETP.NE.AND UP0, UPT, UR10, 0x4, UPT ;  /* 0x000000040a00788c */ /* 0x000fe2000bf05270 */
[----:B------:R-:W-:Y:S01]  /*27a0*/  R2UR UR67, R45 ;  /* 0x000000002d4372ca */ /* 0x000fe200000e0000 */
[----:B------:R-:W-:Y:S01]  /*27b0*/  UMOV UR20, UR41 ;  /* 0x0000002900147c82 */ /* 0x000fe20008000000 */
[----:B------:R-:W-:Y:S01]  /*27c0*/  MOV.SPILL R60, UR69 ;  /* 0x00000045003c7c02 */ /* 0x000fe20009000f00 */
[----:B------:R-:W-:Y:S01]  /*27d0*/  USEL UR63, UR10, URZ, UP0 ;  /* 0x000000ff0a3f7287 */ /* 0x000fe20008000000 */
[----:B------:R-:W-:Y:S01]  /*27e0*/  MOV.SPILL R61, UR70 ;  /* 0x00000046003d7c02 */ /* 0x000fe20009000f00 */
[----:B------:R-:W-:Y:S01]  /*27f0*/  UMOV UR18, UR42 ;  /* 0x0000002a00127c82 */ /* 0x000fe20008000000 */
[----:B------:R-:W-:Y:S01]  /*2800*/  UMOV UR11, UR43 ;  /* 0x0000002b000b7c82 */ /* 0x000fe20008000000 */
[----:B------:R-:W-:Y:S01]  /*2810*/  UIADD3 UR10, UPT, UPT, UR18, 0x20, URZ ;  /* 0x00000020120a7890 */ /* 0x000fe2000fffe0ff */
[----:B------:R-:W-:Y:S01]  /*2820*/  MOV.SPILL R59, UR68 ;  /* 0x00000044003b7c02 */ /* 0x000fe20009000f00 */
[----:B---3--:R-:W-:Y:S01]  /*2830*/  UIMAD UR4, UR68, UR7, UR4 ;  /* 0x00000007440472a4 */ /* 0x008fe2000f8e0204 */
[----:B------:R-:W-:Y:S01]  /*2840*/  R2UR UR68, R38 ;  /* 0x00000000264472ca */ /* 0x000fe200000e0000 */
[----:B------:R-:W-:Y:S01]  /*2850*/  USEL UR7, URZ, 0x1, UP0 ;  /* 0x00000001ff077887 */ /* 0x000fe20008000000 */
[----:B------:R-:W-:Y:S01]  /*2860*/  MOV.SPILL R52, UR51 ;  /* 0x0000003300347c02 */ /* 0x000fe20009000f00 */
[----:B----4-:R-:W-:Y:S01]  /*2870*/  UIMAD UR5, UR69, UR8, UR5 ;  /* 0x00000008450572a4 */ /* 0x010fe2000f8e0205 */
[----:B------:R-:W-:Y:S01]  /*2880*/  MOV.SPILL R58, UR67 ;  /* 0x00000043003a7c02 */ /* 0x000fe20009000f00 */
[----:B-----5:R-:W-:Y:S01]  /*2890*/  UIMAD UR6, UR70, UR9, UR6 ;  /* 0x00000009460672a4 */ /* 0x020fe2000f8e0206 */
[----:B------:R-:W-:Y:S01]  /*28a0*/  R2UR UR69, R37 ;  /* 0x00000000254572ca */ /* 0x000fe200000e0000 */
[----:B------:R-:W-:Y:S01]  /*28b0*/  ULOP3.LUT UR31, UR31, UR7, URZ, 0x3c, !UPT ;  /* 0x000000071f1f7292 */ /* 0x000fe2000f8e3cff */
[----:B------:R-:W-:Y:S01]  /*28c0*/  R2UR UR67, R39 ;  /* 0x00000000274372ca */ /* 0x000fe200000e0000 */
[----:B------:R-:W-:Y:S01]  /*28d0*/  ULEA UR4, UR5, UR4, 0x5 ;  /* 0x0000000405047291 */ /* 0x000fe2000f8e28ff */
[----:B------:R-:W-:Y:S01]  /*28e0*/  R2UR UR70, R40 ;  /* 0x00000000284672ca */ /* 0x000fe200000e0000 */
[----:B------:R-:W-:Y:S01]  /*28f0*/  UIADD3 UR16, UP0, UPT, UR74, 0x80, URZ ;  /* 0x000000804a107890 */ /* 0x000fe2000ff1e0ff */
[----:B------:R-:W-:Y:S01]  /*2900*/  R2UR UR53, R33 ;  /* 0x00000000213572ca */ /* 0x000fe200000e0000 */
[----:B------:R-:W-:Y:S01]  /*2910*/  ULEA UR7, UR15, UR39, 0xe ;  /* 0x000000270f077291 */ /* 0x000fe2000f8e70ff */
[----:B------:R-:W-:Y:S01]  /*2920*/  IMAD.U32 R0, RZ, RZ, UR31 ;  /* 0x0000001fff007e24 */ /* 0x000fe2000f8e00ff */
[----:B------:R-:W-:Y:S01]  /*2930*/  ULEA UR4, UR6, UR4, 0xa ;  /* 0x0000000406047291 */ /* 0x000fe2000f8e50ff */
[----:B------:R-:W-:Y:S01]  /*2940*/  R2UR UR51, R35 ;  /* 0x00000000233372ca */ /* 0x000fe200000e0000 */
[----:B------:R-:W-:Y:S01]  /*2950*/  ULEA UR8, UR63, UR39, 0x3 ;  /* 0x000000273f087291 */ /* 0x000fe2000f8e18ff */
[----:B------:R-:W-:Y:S01]  /*2960*/  R2UR UR52, R34 ;  /* 0x00000000223472ca */ /* 0x000fe200000e0000 */
[----:B------:R-:W-:Y:S01]  /*2970*/  UIADD3.X UR17, UPT, UPT, URZ, UR75, URZ, UP0, !UPT ;  /* 0x0000004bff117290 */ /* 0x000fe200087fe4ff */
[----:B------:R-:W-:Y:S01]  /*2980*/  SHF.L.U32 R0, R0, 0x1f, RZ ;  /* 0x0000001f00007819 */ /* 0x000fe200000006ff */
[----:B------:R-:W-:Y:S01]  /*2990*/  UPRMT UR4, UR4, 0x5410, URZ ;  /* 0x0000541004047896 */ /* 0x000fe200080000ff */
[----:B------:R-:W-:Y:S01]  /*29a0*/  R2UR UR54, R36 ;  /* 0x00000000243672ca */ /* 0x000fe200000e0000 */
[----:B------:R-:W-:Y:S01]  /*29b0*/  UIADD3 UR40, UPT, UPT, UR7, 0x8800, URZ ;  /* 0x0000880007287890 */ /* 0x000fe2000fffe0ff */
[----:B------:R-:W-:Y:S01]  /*29c0*/  MOV.SPILL R62, UR35 ;  /* 0x00000023003e7c02 */ /* 0x000fe20009000f00 */
[----:B------:R-:W-:Y:S01]  /*29d0*/  UMOV UR6, UR45 ;  /* 0x0000002d00067c82 */ /* 0x000fe20008000000 */
[----:B------:R1:W3:Y:S01]  /*29e0*/  SYNCS.PHASECHK.TRANS64.TRYWAIT P1, [UR8+0x20], R0 ;  /* 0x00002000ff0075a7 */ /* 0x0002e20008021108 */
[----:B------:R-:W-:Y:S01]  /*29f0*/  UIADD3 UR8, UPT, UPT, UR7, 0x8c00, URZ ;  /* 0x00008c0007087890 */ /* 0x000fe2000fffe0ff */
[----:B------:R-:W-:Y:S01]  /*2a00*/  R2UR UR37, R25 ;  /* 0x00000000192572ca */ /* 0x000fe200000e0000 */
[----:B------:R-:W-:Y:S01]  /*2a10*/  UMOV UR9, UR20 ;  /* 0x0000001400097c82 */ /* 0x000fe20008000000 */
[----:B------:R-:W-:Y:S01]  /*2a20*/  UMOV UR13, UR6 ;  /* 0x00000006000d7c82 */ /* 0x000fe20008000000 */
[----:B------:R-:W-:Y:S01]  /*2a30*/  UMOV UR12, UR44 ;  /* 0x0000002c000c7c82 */ /* 0x000fe20008000000 */
[----:B------:R4:W-:Y:S01]  /*2a40*/  UTMALDG.5D.IM2COL [UR40], [UR16], UR4 ;  /* 0x00000028100073b4 */ /* 0x0009e20008060004 */
[----:B------:R-:W-:Y:S01]  /*2a50*/  UMOV UR5, UR46 ;  /* 0x0000002e00057c82 */ /* 0x000fe20008000000 */
[----:B------:R-:W-:Y:S01]  /*2a60*/  UIADD3 UR64, UPT, UPT, UR7, 0x9000, URZ ;  /* 0x0000900007407890 */ /* 0x000fe2000fffe0ff */
[----:B------:R-:W-:Y:S01]  /*2a70*/  R2UR UR35, R27 ;  /* 0x000000001b2372ca */ /* 0x000fe200000e0000 */
[----:B------:R-:W-:Y:S01]  /*2a80*/  UMOV UR14, UR5 ;  /* 0x00000005000e7c82 */ /* 0x000fe20008000000 */
[----:B------:R-:W-:Y:S01]  /*2a90*/  UMOV UR65, UR20 ;  /* 0x0000001400417c82 */ /* 0x000fe20008000000 */
[----:B------:R-:W-:Y:S01]  /*2aa0*/  UMOV UR66, UR18 ;  /* 0x0000001200427c82 */ /* 0x000fe20008000000 */
[----:B------:R-:W-:Y:S01]  /*2ab0*/  UIADD3 UR48, UPT, UPT, UR7, 0x9800, URZ ;  /* 0x0000980007307890 */ /* 0x000fe2000fffe0ff */
[----:B------:R5:W-:Y:S01]  /*2ac0*/  UTMALDG.5D.IM2COL [UR8], [UR16], UR4 ;  /* 0x00000008100073b4 */ /* 0x000be20008060004 */
[----:B------:R-:W-:Y:S01]  /*2ad0*/  UMOV UR49, UR20 ;  /* 0x0000001400317c82 */ /* 0x000fe20008000000 */
[----:B------:R-:W-:Y:S01]  /*2ae0*/  UMOV UR50, UR18 ;  /* 0x0000001200327c82 */ /* 0x000fe20008000000 */
[----:B------:R-:W-:Y:S01]  /*2af0*/  R2UR UR36, R26 ;  /* 0x000000001a2472ca */ /* 0x000fe200000e0000 */
[----:B------:R-:W-:Y:S01]  /*2b00*/  UIADD3 UR32, UPT, UPT, UR7, 0xa800, URZ ;  /* 0x0000a80007207890 */ /* 0x000fe2000fffe0ff */
[----:B------:R-:W-:Y:S01]  /*2b10*/  R2UR UR38, R28 ;  /* 0x000000001c2672ca */ /* 0x000fe200000e0000 */
[----:B------:R-:W-:Y:S01]  /*2b20*/  UMOV UR33, UR20 ;  /* 0x0000001400217c82 */ /* 0x000fe20008000000 */
[----:B------:R-:W-:Y:S01]  /*2b30*/  UMOV UR34, UR18 ;  /* 0x0000001200227c82 */ /* 0x000fe20008000000 */
[----:B------:R1:W-:Y:S01]  /*2b40*/  UTMALDG.5D.IM2COL [UR64], [UR16], UR4 ;  /* 0x00000040100073b4 */ /* 0x0003e20008060004 */
[----:B------:R-:W-:Y:S01]  /*2b50*/  UMOV UR6, UR69 ;  /* 0x0000004500067c82 */ /* 0x000fe20008000000 */
[----:B------:R-:W-:Y:S01]  /*2b60*/  UMOV UR5, UR70 ;  /* 0x0000004600057c82 */ /* 0x000fe20008000000 */
[----:B------:R-:W-:Y:S01]  /*2b70*/  MOV.SPILL R63, UR39 ;  /* 0x00000027003f7c02 */ /* 0x000fe20009000f00 */
[----:B------:R-:W-:Y:S01]  /*2b80*/  UMOV UR72, 0x0 ;  /* 0x0000000000487882 */ /* 0x000fe20000000000 */
[----:B------:R-:W-:Y:S01]  /*2b90*/  UMOV UR73, 0x10000000 ;  /* 0x1000000000497882 */ /* 0x000fe20000000000 */
[----:B------:R-:W-:Y:S01]  /*2ba0*/  UMOV UR58, UR18 ;  /* 0x00000012003a7c82 */ /* 0x000fe20008000000 */
[----:B------:R-:W-:Y:S01]  /*2bb0*/  R2UR.FILL UR39, R63 ;  /* 0x000000003f2772ca */ /* 0x000fe200004e0000 */
[----:B------:R-:W-:Y:S01]  /*2bc0*/  UMOV UR26, UR18 ;  /* 0x00000012001a7c82 */ /* 0x000fe20008000000 */
[----:B------:R-:W-:Y:S02]  /*2bd0*/  ISETP.NE.AND P0, PT, R3, R2, PT ;  /* 0x000000020300720c */ /* 0x000fe40003f05270 */
[----:B------:R-:W-:Y:S02]  /*2be0*/  MOV.SPILL R55, UR71 ;  /* 0x0000004700377c02 */ /* 0x000fe40009000f00 */
[----:B--2---:R-:W-:Y:S02]  /*2bf0*/  MOV.SPILL R53, UR55 ;  /* 0x0000003700357c02 */ /* 0x004fe40009000f00 */
[----:B------:R-:W-:Y:S02]  /*2c00*/  MOV.SPILL R51, UR47 ;  /* 0x0000002f00337c02 */ /* 0x000fe40009000f00 */
[----:B------:R-:W-:Y:S02]  /*2c10*/  R2UR.FILL UR71, R55 ;  /* 0x00000000374772ca */ /* 0x000fe400004e0000 */
[----:B------:R-:W-:Y:S02]  /*2c20*/  R2UR.FILL UR55, R53 ;  /* 0x00000000353772ca */ /* 0x000fe400004e0000 */
[----:B------:R-:W-:Y:S02]  /*2c30*/  R2UR.FILL UR47, R51 ;  /* 0x00000000332f72ca */ /* 0x000fe400004e0000 */
[----:B----4-:R-:W-:Y:S01]  /*2c40*/  R2UR UR45, R29 ;  /* 0x000000001d2d72ca */ /* 0x010fe200000e0000 */
[----:B------:R-:W-:Y:S01]  /*2c50*/  UIADD3 UR40, UPT, UPT, UR7, 0xa000, URZ ;  /* 0x0000a00007287890 */ /* 0x000fe2000fffe0ff */
[----:B------:R-:W-:Y:S01]  /*2c60*/  R2UR UR43, R31 ;  /* 0x000000001f2b72ca */ /* 0x000fe200000e0000 */
[----:B------:R-:W-:Y:S01]  /*2c70*/  UMOV UR41, UR20 ;  /* 0x0000001400297c82 */ /* 0x000fe20008000000 */
[----:B------:R-:W-:Y:S01]  /*2c80*/  R2UR UR44, R30 ;  /* 0x000000001e2c72ca */ /* 0x000fe200000e0000 */
[----:B------:R-:W-:Y:S01]  /*2c90*/  UMOV UR42, UR18 ;  /* 0x00000012002a7c82 */ /* 0x000fe20008000000 */
[----:B------:R-:W-:Y:S01]  /*2ca0*/  R2UR UR46, R32 ;  /* 0x00000000202e72ca */ /* 0x000fe200000e0000 */
[----:B-----5:R-:W-:Y:S01]  /*2cb0*/  UIADD3 UR8, UPT, UPT, UR7, 0x9400, URZ ;  /* 0x0000940007087890 */ /* 0x020fe2000fffe0ff */
[----:B------:R-:W-:Y:S01]  /*2cc0*/  UMOV UR13, UR6 ;  /* 0x00000006000d7c82 */ /* 0x000fe20008000000 */
[----:B------:R-:W-:Y:S01]  /*2cd0*/  UMOV UR11, UR67 ;  /* 0x00000043000b7c82 */ /* 0x000fe20008000000 */
[----:B------:R-:W-:Y:S01]  /*2ce0*/  UMOV UR12, UR68 ;  /* 0x00000044000c7c82 */ /* 0x000fe20008000000 */
[----:B------:R-:W-:Y:S01]  /*2cf0*/  UMOV UR14, UR5 ;  /* 0x00000005000e7c82 */ /* 0x000fe20008000000 */
[----:B------:R-:W-:Y:S01]  /*2d00*/  UMOV UR6, UR53 ;  /* 0x0000003500067c82 */ /* 0x000fe20008000000 */
[----:B------:R-:W-:Y:S01]  /*2d10*/  UMOV UR5, UR54 ;  /* 0x0000003600057c82 */ /* 0x000fe20008000000 */
[----:B-1----:R-:W-:Y:S02]  /*2d20*/  R2UR UR69, R21 ;  /* 0x00000000154572ca */ /* 0x002fe400000e0000 */
[----:B------:R1:W-:Y:S01]  /*2d30*/  UTMALDG.5D.IM2COL [UR8], [UR16], UR4 ;  /* 0x00000008100073b4 */ /* 0x0003e20008060004 */
[----:B------:R-:W-:Y:S01]  /*2d40*/  R2UR UR67, R23 ;  /* 0x00000000174372ca */ /* 0x000fe200000e0000 */
[----:B------:R-:W-:Y:S01]  /*2d50*/  UIADD3 UR64, UPT, UPT, UR7, 0xb000, URZ ;  /* 0x0000b00007407890 */ /* 0x000fe2000fffe0ff */
[----:B------:R-:W-:Y:S02]  /*2d60*/  R2UR UR68, R22 ;  /* 0x00000000164472ca */ /* 0x000fe400000e0000 */
[----:B------:R-:W-:Y:S01]  /*2d70*/  R2UR UR70, R24 ;  /* 0x00000000184672ca */ /* 0x000fe200000e0000 */
[----:B------:R2:W-:Y:S01]  /*2d80*/  UTMALDG.5D.IM2COL [UR48], [UR16], UR4 ;  /* 0x00000030100073b4 */ /* 0x0005e20008060004 */
[----:B-1----:R-:W-:Y:S01]  /*2d90*/  UIADD3 UR8, UPT, UPT, UR7, 0x9c00, URZ ;  /* 0x00009c0007087890 */ /* 0x002fe2000fffe0ff */
[----:B------:R-:W-:Y:S01]  /*2da0*/  UMOV UR13, UR6 ;  /* 0x00000006000d7c82 */ /* 0x000fe20008000000 */
[----:B------:R-:W-:Y:S01]  /*2db0*/  UMOV UR11, UR51 ;  /* 0x00000033000b7c82 */ /* 0x000fe20008000000 */
[----:B------:R-:W-:Y:S01]  /*2dc0*/  UMOV UR12, UR52 ;  /* 0x00000034000c7c82 */ /* 0x000fe20008000000 */
[----:B------:R-:W-:Y:S01]  /*2dd0*/  UMOV UR14, UR5 ;  /* 0x00000005000e7c82 */ /* 0x000fe20008000000 */
[----:B------:R-:W-:Y:S01]  /*2de0*/  UMOV UR6, UR45 ;  /* 0x0000002d00067c82 */ /* 0x000fe20008000000 */
[----:B------:R-:W-:Y:S01]  /*2df0*/  UMOV UR5, UR46 ;  /* 0x0000002e00057c82 */ /* 0x000fe20008000000 */
[----:B--2---:R-:W-:Y:S02]  /*2e00*/  R2UR UR53, R17 ;  /* 0x00000000113572ca */ /* 0x004fe400000e0000 */
        /* <DEDUP_REMOVED lines=27> */
[----:B--2---:R-:W-:Y:S02]  /*2fc0*/  R2UR.FILL UR35, R62 ;  /* 0x000000003e2372ca */ /* 0x004fe400004e0000 */
[----:B------:R1:W-:Y:S01]  /*2fd0*/  UTMALDG.5D.IM2COL [UR8], [UR16], UR4 ;  /* 0x00000008100073b4 */ /* 0x0003e20008060004 */
        /* <DEDUP_REMOVED lines=10> */
[----:B------:R-:W-:Y:S02]  /*3080*/  R2UR.FILL UR70, R61 ;  /* 0x000000003d4672ca */ /* 0x000fe400004e0000 */
[----:B------:R-:W-:Y:S02]  /*3090*/  R2UR.FILL UR68, R59 ;  /* 0x000000003b4472ca */ /* 0x000fe400004e0000 */
[----:B------:R-:W-:Y:S01]  /*30a0*/  R2UR.FILL UR67, R58 ;  /* 0x000000003a4372ca */ /* 0x000fe200004e0000 */
        /* <DEDUP_REMOVED lines=10> */
[----:B------:R2:W-:Y:S01]  /*3150*/  UTMALDG.5D.IM2COL [UR40], [UR16], UR4 ;  /* 0x00000028100073b4 */ /* 0x0005e20008060004 */
[----:B-1----:R-:W-:Y:S01]  /*3160*/  UIADD3 UR8, UPT, UPT, UR7, 0xc400, URZ ;  /* 0x0000c40007087890 */ /* 0x002fe2000fffe0ff */
[----:B------:R-:W-:Y:S01]  /*3170*/  UMOV UR13, UR6 ;  /* 0x00000006000d7c82 */ /* 0x000fe20008000000 */
[----:B------:R-:W-:Y:S01]  /*3180*/  UMOV UR11, UR43 ;  /* 0x0000002b000b7c82 */ /* 0x000fe20008000000 */
[----:B------:R-:W-:Y:S01]  /*3190*/  UMOV UR12, UR44 ;  /* 0x0000002c000c7c82 */ /* 0x000fe20008000000 */
[----:B------:R-:W-:Y:S01]  /*31a0*/  UMOV UR14, UR5 ;  /* 0x00000005000e7c82 */ /* 0x000fe20008000000 */
[----:B------:R-:W-:Y:S01]  /*31b0*/  ULEA UR6, UR15, UR39, 0xf ;  /* 0x000000270f067291 */ /* 0x000fe2000f8e78ff */
[----:B--2---:R-:W-:Y:S03]  /*31c0*/  R2UR UR43, R11 ;  /* 0x000000000b2b72ca */ /* 0x004fe600000e0000 */
[----:B------:R1:W-:Y:S01]  /*31d0*/  UTMALDG.5D.IM2COL [UR8], [UR16], UR4 ;  /* 0x00000008100073b4 */ /* 0x0003e20008060004 */
[----:B------:R-:W-:Y:S01]  /*31e0*/  UIADD3 UR64, UPT, UPT, UR6, 0x18800, URZ ;  /* 0x0001880006407890 */ /* 0x000fe2000fffe0ff */
[----:B------:R-:W-:Y:S01]  /*31f0*/  UMOV UR15, UR69 ;  /* 0x00000045000f7c82 */ /* 0x000fe20008000000 */
[----:B------:R-:W-:Y:S01]  /*3200*/  UMOV UR7, UR70 ;  /* 0x0000004600077c82 */ /* 0x000fe20008000000 */
        /* <DEDUP_REMOVED lines=15> */
[----:B------:R-:W-:Y:S01]  /*3300*/  UMOV UR21, UR15 ;  /* 0x0000000f00157c82 */ /* 0x000fe20008000000 */
[----:B------:R-:W-:Y:S01]  /*3310*/  UMOV UR22, UR7 ;  /* 0x0000000700167c82 */ /* 0x000fe20008000000 */
[----:B-1----:R-:W-:Y:S02]  /*3320*/  UIADD3 UR4, UP0, UPT, UR74, 0x200, URZ ;  /* 0x000002004a047890 */ /* 0x002fe4000ff1e0ff */
[----:B------:R-:W-:Y:S02]  /*3330*/  UIADD3 UR8, UPT, UPT, UR6, 0x18c00, URZ ;  /* 0x00018c0006087890 */ /* 0x000fe4000fffe0ff */
[----:B------:R-:W-:Y:S01]  /*3340*/  UIADD3.X UR5, UPT, UPT, URZ, UR75, URZ, UP0, !UPT ;  /* 0x0000004bff057290 */ /* 0x000fe200087fe4ff */
[----:B------:R-:W-:Y:S01]  /*3350*/  UMOV UR11, UR67 ;  /* 0x00000043000b7c82 */ /* 0x000fe20008000000 */
[----:B------:R-:W-:Y:S01]  /*3360*/  UMOV UR13, UR15 ;  /* 0x0000000f000d7c82 */ /* 0x000fe20008000000 */
[----:B------:R-:W-:Y:S01]  /*3370*/  UMOV UR14, UR7 ;  /* 0x00000007000e7c82 */ /* 0x000fe20008000000 */
[----:B------:R-:W-:Y:S02]  /*3380*/  UMOV UR16, UR68 ;  /* 0x0000004400107c82 */ /* 0x000fe40008000000 */
[----:B------:R-:W-:Y:S01]  /*3390*/  UMOV UR12, UR16 ;  /* 0x00000010000c7c82 */ /* 0x000fe20008000000 */
[----:B------:R-:W-:Y:S02]  /*33a0*/  UMOV UR52, UR16 ;  /* 0x0000001000347c82 */ /* 0x000fe40008000000 */
[----:B------:R1:W-:Y:S01]  /*33b0*/  UTMALDG.5D [UR64], [UR4], desc[UR72] ;  /* 0x00004840040075b4 */ /* 0x0003e20008021000 */
[----:B------:R-:W-:Y:S01]  /*33c0*/  UMOV UR44, UR16 ;  /* 0x00000010002c7c82 */ /* 0x000fe20008000000 */
[----:B------:R2:W-:Y:S01]  /*33d0*/  UTMALDG.5D [UR8], [UR4], desc[UR72] ;  /* 0x00004808040075b4 */ /* 0x0005e20008021000 */
[----:B------:R4:W-:Y:S01]  /*33e0*/  UTMALDG.5D [UR48], [UR4], desc[UR72] ;  /* 0x00004830040075b4 */ /* 0x0009e20008021000 */
[----:B-1----:R-:W-:Y:S01]  /*33f0*/  R2UR UR67, R10 ;  /* 0x000000000a4372ca */ /* 0x002fe200000e0000 */
[----:B------:R-:W-:Y:S01]  /*3400*/  UIADD3 UR64, UPT, UPT, UR6, 0x1a000, URZ ;  /* 0x0001a00006407890 */ /* 0x000fe2000fffe0ff */
[----:B------:R-:W-:Y:S01]  /*3410*/  UMOV UR69, UR15 ;  /* 0x0000000f00457c82 */ /* 0x000fe20008000000 */
[----:B------:R-:W-:Y:S01]  /*3420*/  UMOV UR68, UR16 ;  /* 0x0000001000447c82 */ /* 0x000fe20008000000 */
[----:B------:R-:W-:Y:S01]  /*3430*/  UMOV UR70, UR7 ;  /* 0x0000000700467c82 */ /* 0x000fe20008000000 */
[----:B--2---:R-:W-:Y:S01]  /*3440*/  UIADD3 UR8, UPT, UPT, UR6, 0x19400, URZ ;  /* 0x0001940006087890 */ /* 0x004fe2000fffe0ff */
[----:B------:R-:W-:Y:S01]  /*3450*/  UMOV UR11, UR51 ;  /* 0x00000033000b7c82 */ /* 0x000fe20008000000 */
[----:B----4-:R-:W-:Y:S07]  /*3460*/  R2UR UR51, R9 ;  /* 0x00000000093372ca */ /* 0x010fee00000e0000 */
[----:B------:R1:W-:Y:S01]  /*3470*/  UTMALDG.5D [UR8], [UR4], desc[UR72] ;  /* 0x00004808040075b4 */ /* 0x0003e20008021000 */
[----:B------:R-:W-:Y:S01]  /*3480*/  UIADD3 UR48, UPT, UPT, UR6, 0x1a800, URZ ;  /* 0x0001a80006307890 */ /* 0x000fe2000fffe0ff */
[----:B------:R2:W-:Y:S01]  /*3490*/  UTMALDG.5D [UR40], [UR4], desc[UR72] ;  /* 0x00004828040075b4 */ /* 0x0005e20008021000 */
[----:B-1----:R-:W-:Y:S01]  /*34a0*/  UIADD3 UR8, UPT, UPT, UR6, 0x19c00, URZ ;  /* 0x00019c0006087890 */ /* 0x002fe2000fffe0ff */
[----:B------:R-:W-:Y:S01]  /*34b0*/  UMOV UR11, UR43 ;  /* 0x0000002b000b7c82 */ /* 0x000fe20008000000 */
[----:B--2---:R-:W-:Y:S07]  /*34c0*/  R2UR UR43, R8 ;  /* 0x00000000082b72ca */ /* 0x004fee00000e0000 */
        /* <DEDUP_REMOVED lines=23> */
[----:B--2---:R-:W-:Y:S07]  /*3640*/  R2UR.FILL UR67, R54 ;  /* 0x00000000364372ca */ /* 0x004fee00004e0000 */
        /* <DEDUP_REMOVED lines=17> */
[----:B--2---:R-:W-:Y:S01]  /*3760*/  UMOV UR69, UR20 ;  /* 0x0000001400457c82 */ /* 0x004fe20008000000 */
[----:B------:R-:W-:Y:S01]  /*3770*/  UMOV UR70, UR16 ;  /* 0x0000001000467c82 */ /* 0x000fe20008000000 */
[----:B------:R-:W-:Y:S01]  /*3780*/  UMOV UR9, UR69 ;  /* 0x0000004500097c82 */ /* 0x000fe20008000000 */
[----:B------:R-:W-:Y:S01]  /*3790*/  UMOV UR12, UR70 ;  /* 0x00000046000c7c82 */ /* 0x000fe20008000000 */
[----:B------:R-:W-:Y:S03]  /*37a0*/  UMOV UR57, UR69 ;  /* 0x0000004500397c82 */ /* 0x000fe60008000000 */
[----:B------:R1:W-:Y:S01]  /*37b0*/  UTMALDG.5D [UR8], [UR4], desc[UR72] ;  /* 0x00004808040075b4 */ /* 0x0003e20008021000 */
[----:B------:R-:W-:Y:S01]  /*37c0*/  UMOV UR60, UR70 ;  /* 0x00000046003c7c82 */ /* 0x000fe20008000000 */
[----:B------:R-:W-:Y:S01]  /*37d0*/  UMOV UR49, UR69 ;  /* 0x0000004500317c82 */ /* 0x000fe20008000000 */
[----:B------:R-:W-:Y:S01]  /*37e0*/  UMOV UR52, UR70 ;  /* 0x0000004600347c82 */ /* 0x000fe20008000000 */
[----:B------:R-:W-:Y:S01]  /*37f0*/  UMOV UR41, UR69 ;  /* 0x0000004500297c82 */ /* 0x000fe20008000000 */
[----:B------:R-:W-:Y:S01]  /*3800*/  UMOV UR44, UR70 ;  /* 0x00000046002c7c82 */ /* 0x000fe20008000000 */
[----:B------:R-:W-:Y:S01]  /*3810*/  UMOV UR33, UR69 ;  /* 0x0000004500217c82 */ /* 0x000fe20008000000 */
[----:B------:R-:W-:Y:S01]  /*3820*/  UMOV UR36, UR70 ;  /* 0x0000004600247c82 */ /* 0x000fe20008000000 */
[----:B------:R-:W-:Y:S01]  /*3830*/  UTMALDG.5D [UR56], [UR4], desc[UR72] ;  /* 0x00004838040075b4 */ /* 0x000fe20008021000 */
[----:B------:R-:W-:Y:S01]  /*3840*/  UMOV UR25, UR69 ;  /* 0x0000004500197c82 */ /* 0x000fe20008000000 */
[----:B------:R-:W-:Y:S01]  /*3850*/  UMOV UR28, UR70 ;  /* 0x00000046001c7c82 */ /* 0x000fe20008000000 */
[----:B------:R-:W-:Y:S01]  /*3860*/  UIADD3 UR16, UPT, UPT, UR6, 0x20000, URZ ;  /* 0x0002000006107890 */ /* 0x000fe2000fffe0ff */
[----:B------:R-:W-:Y:S01]  /*3870*/  UMOV UR17, UR69 ;  /* 0x0000004500117c82 */ /* 0x000fe20008000000 */
[----:B------:R-:W-:Y:S01]  /*3880*/  UMOV UR20, UR70 ;  /* 0x0000004600147c82 */ /* 0x000fe20008000000 */
[----:B-1----:R-:W-:Y:S01]  /*3890*/  UIADD3 UR8, UPT, UPT, UR6, 0x1dc00, URZ ;  /* 0x0001dc0006087890 */ /* 0x002fe2000fffe0ff */
[----:B------:R-:W-:Y:S08]  /*38a0*/  UMOV UR11, UR59 ;  /* 0x0000003b000b7c82 */ /* 0x000ff00008000000 */
[----:B------:R1:W-:Y:S01]  /*38b0*/  UTMALDG.5D [UR8], [UR4], desc[UR72] ;  /* 0x00004808040075b4 */ /* 0x0003e20008021000 */
[----:B------:R-:W-:Y:S01]  /*38c0*/  UTMALDG.5D [UR48], [UR4], desc[UR72] ;  /* 0x00004830040075b4 */ /* 0x000fe20008021000 */
        /* <DEDUP_REMOVED lines=16> */
[----:B-1----:R-:W-:Y:S02]  /*39d0*/  UIADD3 UR8, UPT, UPT, UR6, 0x20400, URZ ;  /* 0x0002040006087890 */ /* 0x002fe4000fffe0ff */
[----:B------:R-:W-:Y:S01]  /*39e0*/  UIADD3 UR6, UPT, UPT, UR70, 0x1, URZ ;  /* 0x0000000146067890 */ /* 0x000fe2000fffe0ff */
[----:B------:R-:W-:Y:S06]  /*39f0*/  UMOV UR11, UR19 ;  /* 0x00000013000b7c82 */ /* 0x000fec0008000000 */
[----:B------:R1:W-:Y:S02]  /*3a00*/  UTMALDG.5D [UR8], [UR4], desc[UR72] ;  /* 0x00004808040075b4 */ /* 0x0003e40008021000 */
[----:B-1----:R-:W1:Y:S01]  /*3a10*/  LDCU UR4, c[0x0][0x38c] ;  /* 0x00007180ff0477ac */ /* 0x002e620008000800 */
[----:B------:R-:W2:Y:S01]  /*3a20*/  LDCU.64 UR8, c[0x0][0x390] ;  /* 0x00007200ff0877ac */ /* 0x000ea20008000a00 */
[----:B------:R-:W-:Y:S02]  /*3a30*/  UIADD3 UR5, UPT, UPT, UR15, 0x1, URZ ;  /* 0x000000010f057890 */ /* 0x000fe4000fffe0ff */
[----:B-1----:R-:W-:Y:S02]  /*3a40*/  UISETP.NE.AND UP2, UPT, UR6, UR4, UPT ;  /* 0x000000040600728c */ /* 0x002fe4000bf45270 */
[----:B------:R-:W-:Y:S02]  /*3a50*/  UIADD3 UR4, UPT, UPT, UR7, 0x1, URZ ;  /* 0x0000000107047890 */ /* 0x000fe4000fffe0ff */
[----:B------:R-:W-:Y:S06]  /*3a60*/  USEL UR6, UR6, URZ, UP2 ;  /* 0x000000ff06067287 */ /* 0x000fec0009000000 */
[----:B------:R-:W-:Y:S01]  /*3a70*/  IMAD.U32 R0, RZ, RZ, UR6 ;  /* 0x00000006ff007e24 */ /* 0x000fe2000f8e00ff */
[----:B------:R-:W-:Y:S03]  /*3a80*/  @UP2 UIADD3 UR5, UPT, UPT, UR15, URZ, URZ ;  /* 0x000000ff0f052290 */ /* 0x000fe6000fffe0ff */
[----:B------:R-:W-:Y:S01]  /*3a90*/  UMOV UR15, UR63 ;  /* 0x0000003f000f7c82 */ /* 0x000fe20008000000 */
[----:B--2---:R-:W-:Y:S04]  /*3aa0*/  UISETP.NE.AND UP1, UPT, UR5, UR8, UPT ;  /* 0x000000080500728c */ /* 0x004fe8000bf25270 */
[----:B------:R-:W-:Y:S06]  /*3ab0*/  USEL UR5, UR5, URZ, UP1 ;  /* 0x000000ff05057287 */ /* 0x000fec0008800000 */
[----:B------:R-:W-:Y:S01]  /*3ac0*/  IMAD.U32 R50, RZ, RZ, UR5 ;  /* 0x00000005ff327e24 */ /* 0x000fe2000f8e00ff */
[----:B------:R-:W-:Y:S02]  /*3ad0*/  @UP1 UIADD3 UR4, UPT, UPT, UR7, URZ, URZ ;  /* 0x000000ff07041290 */ /* 0x000fe4000fffe0ff */
[----:B------:R-:W-:Y:S02]  /*3ae0*/  UIADD3 UR7, UPT, UPT, UR23, 0x1, URZ ;  /* 0x0000000117077890 */ /* 0x000fe4000fffe0ff */
[----:B------:R-:W-:Y:S04]  /*3af0*/  UISETP.NE.AND UP0, UPT, UR4, UR9, UPT ;  /* 0x000000090400728c */ /* 0x000fe8000bf05270 */
[----:B------:R-:W-:Y:S06]  /*3b00*/  USEL UR4, UR4, URZ, UP0 ;  /* 0x000000ff04047287 */ /* 0x000fec0008000000 */
[----:B------:R-:W-:Y:S01]  /*3b10*/  IMAD.U32 R51, RZ, RZ, UR4 ;  /* 0x00000004ff337e24 */ /* 0x000fe2000f8e00ff */
[----:B------:R-:W-:Y:S07]  /*3b20*/  @UP0 UIADD3 UR7, UPT, UPT, UR23, URZ, URZ ;  /* 0x000000ff17070290 */ /* 0x000fee000fffe0ff */
[----:B------:R-:W-:Y:S01]  /*3b30*/  UMOV UR23, UR7 ;  /* 0x0000000700177c82 */ /* 0x000fe20008000000 */
[----:B---3--:R-:W-:Y:S05]  /*3b40*/  @P0 BRA `(.L_x_22) ;  /* 0xffffffe8008c0947 */ /* 0x008fea000383ffff */
.L_x_17:
[----:B------:R-:W-:Y:S01]  /*3b50*/  ULEA UR4, UR63, UR39, 0x3 ;  /* 0x000000273f047291 */ /* 0x000fe2000f8e18ff */
[----:B------:R-:W-:Y:S01]  /*3b60*/  MOV R3, UR31 ;  /* 0x0000001f00037c02 */ /* 0x000fe20008000f00 */
[----:B------:R-:W-:Y:S01]  /*3b70*/  @!P2 SYNCS.ARRIVE.TRANS64.A1T0 RZ, [UR39+0x88], RZ ;  /* 0x000088ffffffa9a7 */ /* 0x000fe20008100027 */
[----:B------:R-:W-:Y:S02]  /*3b80*/  UISETP.GE.AND UP0, UPT, UR77, 0x1, UPT ;  /* 0x000000014d00788c */ /* 0x000fe4000bf06270 */
[----:B------:R-:W-:-:S04]  /*3b90*/  SHF.L.U32 R3, R3, 0x1f, RZ ;  /* 0x0000001f03037819 */ /* 0x000fc800000006ff */
[----:B------:R1:W3:Y:S03]  /*3ba0*/  SYNCS.PHASECHK.TRANS64.TRYWAIT P0, [UR4+0x20], R3 ;  /* 0x00002003ff0075a7 */ /* 0x0002e60008001104 */
[----:B------:R-:W-:Y:S05]  /*3bb0*/  BRA.U !UP0, `(.L_x_23) ;  /* 0x0000002508ac7547 */ /* 0x000fea000b800000 */
[----:B------:R-:W4:Y:S01]  /*3bc0*/  LDCU.128 UR4, c[0x0][0x480] ;  /* 0x00009000ff0477ac */ /* 0x000f220008000c00 */
[----:B------:R-:W-:Y:S02]  /*3bd0*/  R2UR UR58, R45 ;  /* 0x000000002d3a72ca */ /* 0x000fe400000e0000 */
[----:B------:R-:W-:Y:S01]  /*3be0*/  IADD3 R2, PT, PT, R2, UR77, RZ ;  /* 0x0000004d02027c10 */ /* 0x000fe2000fffe0ff */
[----:B------:R-:W-:Y:S02]  /*3bf0*/  UIADD3 UR49, UPT, UPT, UR47, 0x8, URZ ;  /* 0x000000082f317890 */ /* 0x000fe4000fffe0ff */
[----:B------:R-:W-:Y:S02]  /*3c00*/  UIADD3 UR48, UPT, UPT, UR47, 0x10, URZ ;  /* 0x000000102f307890 */ /* 0x000fe4000fffe0ff */
[----:B------:R-:W-:Y:S02]  /*3c10*/  UIADD3 UR46, UPT, UPT, UR47, 0x18, URZ ;  /* 0x000000182f2e7890 */ /* 0x000fe4000fffe0ff */
[----:B------:R-:W-:-:S02]  /*3c20*/  UIADD3 UR45, UPT, UPT, UR47, 0x20, URZ ;  /* 0x000000202f2d7890 */ /* 0x000fc4000fffe0ff */
[----:B------:R-:W-:Y:S02]  /*3c30*/  UIADD3 UR44, UPT, UPT, UR47, 0x28, URZ ;  /* 0x000000282f2c7890 */ /* 0x000fe4000fffe0ff */
[----:B------:R-:W-:Y:S02]  /*3c40*/  UIADD3 UR38, UPT, UPT, UR47, 0x30, URZ ;  /* 0x000000302f267890 */ /* 0x000fe4000fffe0ff */
[----:B------:R-:W-:Y:S02]  /*3c50*/  UIADD3 UR33, UPT, UPT, UR47, 0x38, URZ ;  /* 0x000000382f217890 */ /* 0x000fe4000fffe0ff */
[----:B----4-:R-:W-:Y:S02]  /*3c60*/  UIMAD.WIDE.U32 UR12, UR49, UR5, URZ ;  /* 0x00000005310c72a5 */ /* 0x010fe4000f8e00ff */
[----:B------:R-:W-:Y:S02]  /*3c70*/  UIMAD.WIDE.U32 UR14, UR48, UR5, URZ ;  /* 0x00000005300e72a5 */ /* 0x000fe4000f8e00ff */
[----:B------:R-:W-:-:S02]  /*3c80*/  UIMAD.WIDE.U32 UR26, UR47, UR5, URZ ;  /* 0x000000052f1a72a5 */ /* 0x000fc4000f8e00ff */
[----:B------:R-:W-:Y:S02]  /*3c90*/  UIMAD.WIDE.U32 UR16, UR46, UR5, URZ ;  /* 0x000000052e1072a5 */ /* 0x000fe4000f8e00ff */
[----:B------:R-:W-:Y:S02]  /*3ca0*/  UIMAD.WIDE.U32 UR18, UR45, UR5, URZ ;  /* 0x000000052d1272a5 */ /* 0x000fe4000f8e00ff */
[----:B------:R-:W-:Y:S02]  /*3cb0*/  UIMAD.WIDE.U32 UR20, UR44, UR5, URZ ;  /* 0x000000052c1472a5 */ /* 0x000fe4000f8e00ff */
[----:B------:R-:W-:Y:S02]  /*3cc0*/  UIMAD.WIDE.U32 UR24, UR38, UR5, URZ ;  /* 0x00000005261872a5 */ /* 0x000fe4000f8e00ff */
[----:B------:R-:W-:Y:S01]  /*3cd0*/  UIMAD.WIDE.U32 UR28, UR33, UR5, URZ ;  /* 0x00000005211c72a5 */ /* 0x000fe2000f8e00ff */
[----:B------:R-:W4:Y:S02]  /*3ce0*/  LDCU.128 UR8, c[0x0][0x490] ;  /* 0x00009200ff0877ac */ /* 0x000f240008000c00 */
[----:B------:R-:W-:Y:S01]  /*3cf0*/  UMOV UR5, UR13 ;  /* 0x0000000d00057c82 */ /* 0x000fe20008000000 */
[----:B------:R-:W-:-:S02]  /*3d00*/  UISETP.NE.AND UP0, UPT, UR4, 0x1, UPT ;  /* 0x000000010400788c */ /* 0x000fc4000bf05270 */
[----:B------:R-:W-:Y:S02]  /*3d10*/  USHF.R.U32.HI UR22, URZ, UR6, UR5 ;  /* 0x00000006ff167299 */ /* 0x000fe40008011605 */
[----:B------:R-:W-:Y:S01]  /*3d20*/  UISETP.NE.AND UP1, UPT, UR7, 0x1, UPT ;  /* 0x000000010700788c */ /* 0x000fe2000bf25270 */
[----:B------:R-:W-:Y:S01]  /*3d30*/  UMOV UR5, UR15 ;  /* 0x0000000f00057c82 */ /* 0x000fe20008000000 */
[----:B------:R-:W-:Y:S02]  /*3d40*/  USEL UR16, UR49, UR22, !UP0 ;  /* 0x0000001631107287 */ /* 0x000fe4000c000000 */
[----:B------:R-:W-:Y:S02]  /*3d50*/  USHF.R.U32.HI UR15, URZ, UR6, UR5 ;  /* 0x00000006ff0f7299 */ /* 0x000fe40008011605 */
[----:B------:R-:W-:Y:S01]  /*3d60*/  UIADD3 UR30, UPT, UPT, -UR16, URZ, URZ ;  /* 0x000000ff101e7290 */ /* 0x000fe2000fffe1ff */
[----:B------:R-:W-:Y:S01]  /*3d70*/  UMOV UR5, UR17 ;  /* 0x0000001100057c82 */ /* 0x000fe20008000000 */
[----:B------:R-:W-:-:S02]  /*3d80*/  USEL UR15, UR48, UR15, !UP0 ;  /* 0x0000000f300f7287 */ /* 0x000fc4000c000000 */
[----:B------:R-:W-:Y:S02]  /*3d90*/  USHF.R.U32.HI UR14, URZ, UR6, UR5 ;  /* 0x00000006ff0e7299 */ /* 0x000fe40008011605 */
[----:B------:R-:W-:Y:S01]  /*3da0*/  UIMAD UR56, UR4, UR30, UR49 ;  /* 0x0000001e043872a4 */ /* 0x000fe2000f8e0231 */
[----:B------:R-:W-:Y:S01]  /*3db0*/  UMOV UR5, UR19 ;  /* 0x0000001300057c82 */ /* 0x000fe20008000000 */
[----:B------:R-:W-:Y:S02]  /*3dc0*/  USEL UR14, UR46, UR14, !UP0 ;  /* 0x0000000e2e0e7287 */ /* 0x000fe4000c000000 */
[----:B------:R-:W-:Y:S02]  /*3dd0*/  USHF.R.U32.HI UR13, URZ, UR6, UR5 ;  /* 0x00000006ff0d7299 */ /* 0x000fe40008011605 */
[----:B----4-:R-:W-:Y:S01]  /*3de0*/  UIMAD.WIDE.U32 UR34, UR14, UR8, URZ ;  /* 0x000000080e2272a5 */ /* 0x010fe2000f8e00ff */
        /* <DEDUP_REMOVED lines=11> */
[----:B------:R-:W-:Y:S01]  /*3ea0*/  UIMAD.WIDE.U32 UR40, UR12, UR8, URZ ;  /* 0x000000080c2872a5 */ /* 0x000fe2000f8e00ff */
        /* <DEDUP_REMOVED lines=21> */
[----:B------:R-:W-:Y:S01]  /*4000*/  UIMAD UR46, UR4, UR8, UR33 ;  /* 0x00000008042e72a4 */ /* 0x000fe2000f8e0221 */
[----:B------:R-:W4:Y:S02]  /*4010*/  LDCU UR57, c[0x0][0x4a0] ;  /* 0x00009400ff3977ac */ /* 0x000f240008000800 */
[----:B------:R-:W-:Y:S01]  /*4020*/  UMOV UR4, UR19 ;  /* 0x0000001300047c82 */ /* 0x000fe20008000000 */
[----:B------:R-:W-:-:S02]  /*4030*/  UISETP.NE.AND UP0, UPT, UR10, 0x1, UPT ;  /* 0x000000010a00788c */ /* 0x000fc4000bf05270 */
        /* <DEDUP_REMOVED lines=22> */
[----:B------:R-:W-:Y:S02]  /*41a0*/  UIMAD UR45, UR7, UR32, UR17 ;  /* 0x00000020072d72a4 */ /* 0x000fe4000f8e0211 */
[----:B------:R-:W-:Y:S02]  /*41b0*/  USHF.R.U32.HI UR8, URZ, UR9, UR4 ;  /* 0x00000009ff087299 */ /* 0x000fe40008011604 */
[----:B------:R-:W-:Y:S01]  /*41c0*/  UIMAD UR44, UR7, UR30, UR16 ;  /* 0x0000001e072c72a4 */ /* 0x000fe2000f8e0210 */
[----:B------:R-:W-:Y:S01]  /*41d0*/  UMOV UR4, UR51 ;  /* 0x0000003300047c82 */ /* 0x000fe20008000000 */
[----:B------:R-:W-:-:S02]  /*41e0*/  USEL UR8, UR6, UR8, !UP1 ;  /* 0x0000000806087287 */ /* 0x000fc4000c800000 */
[----:B------:R-:W-:Y:S02]  /*41f0*/  USHF.R.U32.HI UR4, URZ, UR9, UR4 ;  /* 0x00000009ff047299 */ /* 0x000fe40008011604 */
[----:B------:R-:W-:Y:S02]  /*4200*/  USEL UR9, UR12, UR24, !UP1 ;  /* 0x000000180c097287 */ /* 0x000fe4000c800000 */
[----:B------:R-:W-:Y:S02]  /*4210*/  USEL UR4, UR5, UR4, !UP1 ;  /* 0x0000000405047287 */ /* 0x000fe4000c800000 */
[----:B------:R-:W-:Y:S02]  /*4220*/  UIADD3 UR26, UPT, UPT, -UR9, URZ, URZ ;  /* 0x000000ff091a7290 */ /* 0x000fe4000fffe1ff */
[----:B------:R-:W-:Y:S02]  /*4230*/  UIADD3 UR25, UPT, UPT, -UR8, URZ, URZ ;  /* 0x000000ff08197290 */ /* 0x000fe4000fffe1ff */
[----:B------:R-:W-:-:S02]  /*4240*/  UIADD3 UR24, UPT, UPT, -UR4, URZ, URZ ;  /* 0x000000ff04187290 */ /* 0x000fc4000fffe1ff */
[----:B------:R-:W-:Y:S02]  /*4250*/  UIMAD UR42, UR7, UR29, UR15 ;  /* 0x0000001d072a72a4 */ /* 0x000fe4000f8e020f */
[----:B------:R-:W-:Y:S02]  /*4260*/  UIMAD UR41, UR7, UR28, UR14 ;  /* 0x0000001c072972a4 */ /* 0x000fe4000f8e020e */
[----:B------:R-:W-:Y:S02]  /*4270*/  UIMAD UR40, UR7, UR27, UR13 ;  /* 0x0000001b072872a4 */ /* 0x000fe4000f8e020d */
[----:B------:R-:W-:Y:S02]  /*4280*/  UIMAD UR38, UR7, UR26, UR12 ;  /* 0x0000001a072672a4 */ /* 0x000fe4000f8e020c */
[----:B------:R-:W-:Y:S02]  /*4290*/  UIMAD UR37, UR7, UR25, UR6 ;  /* 0x00000019072572a4 */ /* 0x000fe4000f8e0206 */
[----:B------:R-:W-:-:S02]  /*42a0*/  UIMAD UR36, UR7, UR24, UR5 ;  /* 0x00000018072472a4 */ /* 0x000fc4000f8e0205 */
[----:B------:R-:W-:Y:S02]  /*42b0*/  UIMAD.WIDE.U32 UR6, UR22, UR11, URZ ;  /* 0x0000000b160672a5 */ /* 0x000fe4000f8e00ff */
[----:B------:R-:W-:Y:S02]  /*42c0*/  UIMAD.WIDE.U32 UR12, UR21, UR11, URZ ;  /* 0x0000000b150c72a5 */ /* 0x000fe4000f8e00ff */
[----:B------:R-:W-:Y:S02]  /*42d0*/  UIMAD.WIDE.U32 UR14, UR20, UR11, URZ ;  /* 0x0000000b140e72a5 */ /* 0x000fe4000f8e00ff */
[----:B------:R-:W-:Y:S01]  /*42e0*/  UIMAD.WIDE.U32 UR16, UR19, UR11, URZ ;  /* 0x0000000b131072a5 */ /* 0x000fe2000f8e00ff */
[----:B------:R-:W-:Y:S01]  /*42f0*/  UMOV UR5, UR7 ;  /* 0x0000000700057c82 */ /* 0x000fe20008000000 */
[----:B------:R-:W-:Y:S02]  /*4300*/  UIMAD.WIDE.U32 UR24, UR18, UR11, URZ ;  /* 0x0000000b121872a5 */ /* 0x000fe4000f8e00ff */
[----:B----4-:R-:W-:-:S02]  /*4310*/  USHF.R.U32.HI UR34, URZ, UR57, UR5 ;  /* 0x00000039ff227299 */ /* 0x010fc40008011605 */
[----:B------:R-:W-:Y:S01]  /*4320*/  UIMAD.WIDE.U32 UR26, UR9, UR11, URZ ;  /* 0x0000000b091a72a5 */ /* 0x000fe2000f8e00ff */
[----:B------:R-:W-:Y:S01]  /*4330*/  UMOV UR5, UR13 ;  /* 0x0000000d00057c82 */ /* 0x000fe20008000000 */
[----:B------:R-:W-:Y:S02]  /*4340*/  UIMAD.WIDE.U32 UR28, UR8, UR11, URZ ;  /* 0x0000000b081c72a5 */ /* 0x000fe4000f8e00ff */
[----:B------:R-:W-:Y:S02]  /*4350*/  USHF.R.U32.HI UR30, URZ, UR57, UR5 ;  /* 0x00000039ff1e7299 */ /* 0x000fe40008011605 */
[----:B------:R-:W-:Y:S01]  /*4360*/  UIMAD.WIDE.U32 UR32, UR4, UR11, URZ ;  /* 0x0000000b042072a5 */ /* 0x000fe2000f8e00ff */
[----:B------:R-:W-:Y:S01]  /*4370*/  UMOV UR5, UR15 ;  /* 0x0000000f00057c82 */ /* 0x000fe20008000000 */
[----:B------:R-:W-:Y:S02]  /*4380*/  USEL UR67, UR22, UR34, !UP0 ;  /* 0x0000002216437287 */ /* 0x000fe4000c000000 */
[----:B------:R-:W-:-:S02]  /*4390*/  USHF.R.U32.HI UR13, URZ, UR57, UR5 ;  /* 0x00000039ff0d7299 */ /* 0x000fc40008011605 */
[----:B------:R-:W-:Y:S01]  /*43a0*/  USEL UR66, UR21, UR30, !UP0 ;  /* 0x0000001e15427287 */ /* 0x000fe2000c000000 */
[----:B------:R-:W-:Y:S01]  /*43b0*/  UMOV UR5, UR17 ;  /* 0x0000001100057c82 */ /* 0x000fe20008000000 */
[----:B------:R-:W-:Y:S01]  /*43c0*/  USEL UR65, UR20, UR13, !UP0 ;  /* 0x0000000d14417287 */ /* 0x000fe2000c000000 */
[----:B------:R-:W-:Y:S01]  /*43d0*/  IMAD.U32 R35, RZ, RZ, UR67 ;  /* 0x00000043ff237e24 */ /* 0x000fe2000f8e00ff */
[----:B------:R-:W-:Y:S02]  /*43e0*/  USHF.R.U32.HI UR12, URZ, UR57, UR5 ;  /* 0x00000039ff0c7299 */ /* 0x000fe40008011605 */
[----:B------:R-:W-:Y:S01]  /*43f0*/  MOV R32, UR66 ;  /* 0x0000004200207c02 */ /* 0x000fe20008000f00 */
        /* <DEDUP_REMOVED lines=20> */
[----:B------:R-:W-:Y:S02]  /*4540*/  UIADD3 UR12, UPT, UPT, -UR64, URZ, URZ ;  /* 0x000000ff400c7290 */ /* 0x000fe4000fffe1ff */
[----:B------:R-:W-:Y:S01]  /*4550*/  USEL UR59, UR4, UR5, !UP0 ;  /* 0x00000005043b7287 */ /* 0x000fe2000c000000 */
[----:B------:R-:W-:Y:S01]  /*4560*/  IMAD.U32 R17, RZ, RZ, UR60 ;  /* 0x0000003cff117e24 */ /* 0x000fe2000f8e00ff */
[----:B------:R-:W-:-:S02]  /*4570*/  UIADD3 UR7, UPT, UPT, -UR61, URZ, URZ ;  /* 0x000000ff3d077290 */ /* 0x000fc4000fffe1ff */
[----:B------:R-:W-:Y:S02]  /*4580*/  UIADD3 UR5, UPT, UPT, -UR59, URZ, URZ ;  /* 0x000000ff3b057290 */ /* 0x000fe4000fffe1ff */
[----:B------:R-:W-:Y:S01]  /*4590*/  UIADD3 UR6, UPT, UPT, -UR60, URZ, URZ ;  /* 0x000000ff3c067290 */ /* 0x000fe2000fffe1ff */
[----:B------:R-:W-:Y:S01]  /*45a0*/  MOV R14, UR59 ;  /* 0x0000003b000e7c02 */ /* 0x000fe20008000f00 */
[----:B------:R-:W-:Y:S02]  /*45b0*/  UIMAD UR11, UR10, UR11, UR18 ;  /* 0x0000000b0a0b72a4 */ /* 0x000fe4000f8e0212 */
[----:B------:R-:W-:Y:S02]  /*45c0*/  UIADD3 UR18, UPT, UPT, UR58, 0x10, URZ ;  /* 0x000000103a127890 */ /* 0x000fe4000fffe0ff */
[----:B------:R-:W-:Y:S02]  /*45d0*/  UIMAD UR15, UR10, UR15, UR22 ;  /* 0x0000000f0a0f72a4 */ /* 0x000fe4000f8e0216 */
[----:B------:R-:W-:-:S02]  /*45e0*/  UIMAD UR14, UR10, UR14, UR21 ;  /* 0x0000000e0a0e72a4 */ /* 0x000fc4000f8e0215 */
[----:B------:R-:W-:Y:S01]  /*45f0*/  UIMAD UR13, UR10, UR13, UR20 ;  /* 0x0000000d0a0d72a4 */ /* 0x000fe2000f8e0214 */
[----:B------:R-:W-:Y:S01]  /*4600*/  MOV R10, UR18 ;  /* 0x00000012000a7c02 */ /* 0x000fe20008000f00 */
[----:B------:R-:W-:Y:S02]  /*4610*/  UIMAD UR12, UR10, UR12, UR19 ;  /* 0x0000000c0a0c72a4 */ /* 0x000fe4000f8e0213 */
[----:B------:R-:W-:Y:S02]  /*4620*/  UIMAD UR9, UR10, UR7, UR9 ;  /* 0x000000070a0972a4 */ /* 0x000fe4000f8e0209 */
[----:B------:R-:W-:Y:S02]  /*4630*/  UIMAD UR8, UR10, UR6, UR8 ;  /* 0x000000060a0872a4 */ /* 0x000fe4000f8e0208 */
[----:B------:R-:W-:Y:S01]  /*4640*/  UIMAD UR10, UR10, UR5, UR4 ;  /* 0x000000050a0a72a4 */ /* 0x000fe2000f8e0204 */
[----:B------:R-:W4:Y:S01]  /*4650*/  LDCU UR16, c[0x0][0x4ec] ;  /* 0x00009d80ff1077ac */ /* 0x000f220008000800 */
[----:B------:R-:W4:Y:S01]  /*4660*/  LDCU.64 UR4, c[0x0][0x4c0] ;  /* 0x00009800ff0477ac */ /* 0x000f220008000a00 */
[----:B------:R-:W-:-:S02]  /*4670*/  UIADD3 UR20, UPT, UPT, UR58, 0x18, URZ ;  /* 0x000000183a147890 */ /* 0x000fc4000fffe0ff */
[----:B------:R-:W-:Y:S01]  /*4680*/  UIADD3 UR18, UPT, UPT, UR58, 0x28, URZ ;  /* 0x000000283a127890 */ /* 0x000fe2000fffe0ff */
[----:B------:R-:W2:Y:S03]  /*4690*/  LDCU.64 UR6, c[0x0][0x4f0] ;  /* 0x00009e00ff0677ac */ /* 0x000ea60008000a00 */
[----:B------:R-:W-:Y:S02]  /*46a0*/  IMAD.U32 R9, RZ, RZ, UR20 ;  /* 0x00000014ff097e24 */ /* 0x000fe4000f8e00ff */
[----:B------:R-:W-:Y:S01]  /*46b0*/  IMAD.U32 R7, RZ, RZ, UR18 ;  /* 0x00000012ff077e24 */ /* 0x000fe2000f8e00ff */
[----:B------:R-:W-:Y:S02]  /*46c0*/  UIADD3 UR20, UPT, UPT, UR58, 0x30, URZ ;  /* 0x000000303a147890 */ /* 0x000fe4000fffe0ff */
[----:B------:R-:W-:Y:S01]  /*46d0*/  UIADD3 UR18, UPT, UPT, UR58, 0x40, URZ ;  /* 0x000000403a127890 */ /* 0x000fe2000fffe0ff */
[----:B------:R-:W3:Y:S03]  /*46e0*/  LDCU UR17, c[0x0][0x4c8] ;  /* 0x00009900ff1177ac */ /* 0x000ee60008000800 */
[----:B------:R-:W-:-:S02]  /*46f0*/  MOV R6, UR20 ;  /* 0x0000001400067c02 */ /* 0x000fc40008000f00 */
[----:B-1----:R-:W-:Y:S01]  /*4700*/  MOV R3, UR18 ;  /* 0x0000001200037c02 */ /* 0x002fe20008000f00 */
[----:B----4-:R-:W-:Y:S02]  /*4710*/  UIMAD UR20, UR47, UR4, UR16 ;  /* 0x000000042f1472a4 */ /* 0x010fe4000f8e0210 */
[----:B------:R-:W-:Y:S02]  /*4720*/  UIMAD UR18, UR56, UR4, UR16 ;  /* 0x00000004381272a4 */ /* 0x000fe4000f8e0210 */
[----:B------:R-:W-:Y:S02]  /*4730*/  UIMAD UR21, UR54, UR4, UR16 ;  /* 0x00000004361572a4 */ /* 0x000fe4000f8e0210 */
[----:B------:R-:W-:Y:S01]  /*4740*/  IMAD.U32 R34, RZ, RZ, UR20 ;  /* 0x00000014ff227e24 */ /* 0x000fe2000f8e00ff */
[----:B------:R-:W-:Y:S01]  /*4750*/  UIMAD UR20, UR53, UR4, UR16 ;  /* 0x00000004351472a4 */ /* 0x000fe2000f8e0210 */
[----:B------:R-:W-:Y:S01]  /*4760*/  MOV R31, UR18 ;  /* 0x00000012001f7c02 */ /* 0x000fe20008000f00 */
[----:B------:R-:W-:Y:S01]  /*4770*/  UIMAD UR18, UR52, UR4, UR16 ;  /* 0x00000004341272a4 */ /* 0x000fe2000f8e0210 */
[----:B------:R-:W-:Y:S01]  /*4780*/  IMAD.U32 R28, RZ, RZ, UR21 ;  /* 0x00000015ff1c7e24 */ /* 0x000fe2000f8e00ff */
[----:B------:R-:W-:-:S02]  /*4790*/  UIMAD UR21, UR49, UR4, UR16 ;  /* 0x00000004311572a4 */ /* 0x000fc4000f8e0210 */
[----:B------:R-:W-:Y:S01]  /*47a0*/  MOV R25, UR20 ;  /* 0x0000001400197c02 */ /* 0x000fe20008000f00 */
[----:B------:R-:W-:Y:S01]  /*47b0*/  UIMAD UR20, UR48, UR4, UR16 ;  /* 0x00000004301472a4 */ /* 0x000fe2000f8e0210 */
[----:B------:R-:W-:Y:S01]  /*47c0*/  IMAD.U32 R22, RZ, RZ, UR18 ;  /* 0x00000012ff167e24 */ /* 0x000fe2000f8e00ff */
[----:B------:R-:W-:Y:S01]  /*47d0*/  UIMAD UR18, UR46, UR4, UR16 ;  /* 0x000000042e1272a4 */ /* 0x000fe2000f8e0210 */
[----:B------:R-:W-:Y:S01]  /*47e0*/  MOV R19, UR21 ;  /* 0x0000001500137c02 */ /* 0x000fe20008000f00 */
[----:B--2---:R-:W-:Y:S02]  /*47f0*/  UIMAD UR4, UR44, UR5, UR6 ;  /* 0x000000052c0472a4 */ /* 0x004fe4000f8e0206 */
[----:B------:R-:W-:Y:S01]  /*4800*/  UIMAD UR16, UR45, UR5, UR6 ;  /* 0x000000052d1072a4 */ /* 0x000fe2000f8e0206 */
[----:B------:R-:W-:Y:S01]  /*4810*/  IMAD.U32 R16, RZ, RZ, UR20 ;  /* 0x00000014ff107e24 */ /* 0x000fe2000f8e00ff */
[----:B------:R-:W-:Y:S01]  /*4820*/  MOV R13, UR18 ;  /* 0x00000012000d7c02 */ /* 0x000fe20008000f00 */
[----:B------:R-:W-:Y:S01]  /*4830*/  UIMAD UR18, UR42, UR5, UR6 ;  /* 0x000000052a1272a4 */ /* 0x000fe2000f8e0206 */
[----:B------:R-:W-:Y:S01]  /*4840*/  MOV R30, UR4 ;  /* 0x00000004001e7c02 */ /* 0x000fe20008000f00 */
[----:B------:R-:W-:Y:S01]  /*4850*/  UIMAD UR4, UR40, UR5, UR6 ;  /* 0x00000005280472a4 */ /* 0x000fe2000f8e0206 */
[----:B------:R-:W-:Y:S01]  /*4860*/  IMAD.U32 R33, RZ, RZ, UR16 ;  /* 0x00000010ff217e24 */ /* 0x000fe2000f8e00ff */
[----:B------:R-:W-:-:S02]  /*4870*/  UIMAD UR16, UR41, UR5, UR6 ;  /* 0x00000005291072a4 */ /* 0x000fc4000f8e0206 */
[----:B-----5:R-:W-:Y:S01]  /*4880*/  IMAD.U32 R27, RZ, RZ, UR18 ;  /* 0x00000012ff1b7e24 */ /* 0x020fe2000f8e00ff */
[----:B------:R-:W-:Y:S01]  /*4890*/  UIMAD UR18, UR38, UR5, UR6 ;  /* 0x00000005261272a4 */ /* 0x000fe2000f8e0206 */
[----:B------:R-:W-:Y:S01]  /*48a0*/  IMAD.U32 R21, RZ, RZ, UR4 ;  /* 0x00000004ff157e24 */ /* 0x000fe2000f8e00ff */
[----:B------:R-:W-:Y:S01]  /*48b0*/  UIMAD UR4, UR36, UR5, UR6 ;  /* 0x00000005240472a4 */ /* 0x000fe2000f8e0206 */
[----:B------:R-:W-:Y:S01]  /*48c0*/  MOV R24, UR16 ;  /* 0x0000001000187c02 */ /* 0x000fe20008000f00 */
[----:B------:R-:W-:Y:S02]  /*48d0*/  UIMAD UR16, UR37, UR5, UR6 ;  /* 0x00000005251072a4 */ /* 0x000fe4000f8e0206 */
[----:B---3--:R-:W-:Y:S01]  /*48e0*/  UIMAD UR5, UR15, UR17, UR7 ;  /* 0x000000110f0572a4 */ /* 0x008fe2000f8e0207 */
[----:B------:R-:W-:Y:S01]  /*48f0*/  MOV R18, UR18 ;  /* 0x0000001200127c02 */ /* 0x000fe20008000f00 */
[----:B------:R-:W-:Y:S01]  /*4900*/  UIADD3 UR19, UPT, UPT, UR58, 0x8, URZ ;  /* 0x000000083a137890 */ /* 0x000fe2000fffe0ff */
[----:B------:R-:W-:Y:S01]  /*4910*/  MOV R12, UR4 ;  /* 0x00000004000c7c02 */ /* 0x000fe20008000f00 */
[----:B------:R-:W-:Y:S01]  /*4920*/  UIMAD UR4, UR13, UR17, UR7 ;  /* 0x000000110d0472a4 */ /* 0x000fe2000f8e0207 */
[----:B------:R-:W-:Y:S01]  /*4930*/  IMAD.U32 R15, RZ, RZ, UR16 ;  /* 0x00000010ff0f7e24 */ /* 0x000fe2000f8e00ff */
[----:B------:R-:W-:Y:S01]  /*4940*/  UIMAD UR6, UR14, UR17, UR7 ;  /* 0x000000110e0672a4 */ /* 0x000fe2000f8e0207 */
[----:B------:R-:W-:Y:S01]  /*4950*/  IMAD.U32 R43, RZ, RZ, UR5 ;  /* 0x00000005ff2b7e24 */ /* 0x000fe2000f8e00ff */
[----:B------:R-:W-:Y:S01]  /*4960*/  UIMAD UR5, UR12, UR17, UR7 ;  /* 0x000000110c0572a4 */ /* 0x000fe2000f8e0207 */
        /* <DEDUP_REMOVED lines=8> */
[----:B------:R-:W-:Y:S01]  /*49f0*/  MOV R8, UR19 ;  /* 0x0000001300087c02 */ /* 0x000fe20008000f00 */
[----:B------:R-:W-:Y:S01]  /*4a00*/  UIADD3 UR19, UPT, UPT, UR58, 0x38, URZ ;  /* 0x000000383a137890 */ /* 0x000fe2000fffe0ff */
[----:B------:R-:W-:Y:S01]  /*4a10*/  MOV R38, UR4 ;  /* 0x0000000400267c02 */ /* 0x000fe20008000f00 */
[----:B------:R-:W-:Y:S01]  /*4a20*/  UIMAD UR4, UR10, UR17, UR7 ;  /* 0x000000110a0472a4 */ /* 0x000fe2000f8e0207 */
[----:B------:R-:W-:Y:S01]  /*4a30*/  IMAD.U32 R39, RZ, RZ, UR6 ;  /* 0x00000006ff277e24 */ /* 0x000fe2000f8e00ff */
[----:B------:R-:W-:Y:S01]  /*4a40*/  UIADD3 UR67, UPT, UPT, UR58, 0x48, URZ ;  /* 0x000000483a437890 */ /* 0x000fe2000fffe0ff */
[----:B------:R-:W-:Y:S01]  /*4a50*/  IMAD.U32 R37, RZ, RZ, UR5 ;  /* 0x00000005ff257e24 */ /* 0x000fe2000f8e00ff */
[----:B------:R-:W-:Y:S01]  /*4a60*/  UIADD3 UR59, UPT, UPT, UR58, 0x50, URZ ;  /* 0x000000503a3b7890 */ /* 0x000fe2000fffe0ff */
[----:B------:R-:W-:Y:S01]  /*4a70*/  IMAD.U32 R5, RZ, RZ, UR19 ;  /* 0x00000013ff057e24 */ /* 0x000fe2000f8e00ff */
[----:B------:R-:W-:Y:S01]  /*4a80*/  UIADD3 UR51, UPT, UPT, UR58, 0x58, URZ ;  /* 0x000000583a337890 */ /* 0x000fe2000fffe0ff */
[----:B------:R-:W-:Y:S01]  /*4a90*/  IMAD.U32 R36, RZ, RZ, UR4 ;  /* 0x00000004ff247e24 */ /* 0x000fe2000f8e00ff */
[----:B------:R-:W-:-:S02]  /*4aa0*/  UIADD3 UR43, UPT, UPT, UR58, 0x60, URZ ;  /* 0x000000603a2b7890 */ /* 0x000fc4000fffe0ff */
[----:B------:R-:W-:Y:S02]  /*4ab0*/  UIADD3 UR35, UPT, UPT, UR58, 0x68, URZ ;  /* 0x000000683a237890 */ /* 0x000fe4000fffe0ff */
[----:B------:R-:W-:Y:S02]  /*4ac0*/  UIADD3 UR27, UPT, UPT, UR58, 0x70, URZ ;  /* 0x000000703a1b7890 */ /* 0x000fe4000fffe0ff */
[----:B------:R-:W-:Y:S01]  /*4ad0*/  UIADD3 UR19, UPT, UPT, UR58, 0x78, URZ ;  /* 0x000000783a137890 */ /* 0x000fe2000fffe0ff */
[----:B------:R-:W-:Y:S01]  /*4ae0*/  UMOV UR15, UR63 ;  /* 0x0000003f000f7c82 */ /* 0x000fe20008000000 */
[----:B------:R-:W-:-:S10]  /*4af0*/  UMOV UR47, UR77 ;  /* 0x0000004d002f7c82 */ /* 0x000fd40008000000 */
.L_x_28:
[----:B------:R-:W-:Y:S01]  /*4b00*/  @!P4 MOV R52, 0xc000 ;  /* 0x0000c0000034c802 */ /* 0x000fe20000000f00 */
[----:B------:R-:W-:Y:S06]  /*4b10*/  ULEA UR4, UR15, UR39, 0x3 ;  /* 0x000000270f047291 */ /* 0x000fec000f8e18ff */
[----:B------:R-:W-:Y:S01]  /*4b20*/  MOV R55, UR4 ;  /* 0x0000000400377c02 */ /* 0x000fe20008000f00 */
[----:B------:R-:W-:Y:S06]  /*4b30*/  @P0 BRA `(.L_x_24) ;  /* 0x0000000000140947 */ /* 0x000fec0003800000 */
[----:B------:R-:W-:Y:S01]  /*4b40*/  R2UR UR4, R55 ;  /* 0x00000000370472ca */ /* 0x000fe200000e0000 */
[----:B------:R-:W-:Y:S05]  /*4b50*/  IMAD.U32 R53, RZ, RZ, UR31 ;  /* 0x0000001fff357e24 */ /* 0x000fea000f8e00ff */
[----:B------:R-:W-:Y:S07]  /*4b60*/  SHF.L.U32 R53, R53, 0x1f, RZ ;  /* 0x0000001f35357819 */ /* 0x000fee00000006ff */
[----:B------:R-:W1:Y:S02]  /*4b70*/  SYNCS.PHASECHK.TRANS64.TRYWAIT P0, [UR4+0x20], R53 ;  /* 0x00002035ff0075a7 */ /* 0x000e640008001104 */
[----:B-1----:R-:W-:Y:S05]  /*4b80*/  @!P0 BRA `(.L_x_25) ;  /* 0x0000008000f48947 */ /* 0x002fea0003800000 */
.L_x_24:
[----:B------:R-:W-:Y:S01]  /*4b90*/  R2UR UR4, R55 ;  /* 0x00000000370472ca */ /* 0x000fe200000e0000 */
[----:B------:R-:W-:Y:S11]  /*4ba0*/  BSSY.RECONVERGENT B0, `(.L_x_26) ;  /* 0x0000005000007945 */ /* 0x000ff60003800200 */
[----:B------:R-:W-:Y:S01]  /*4bb0*/  @!UPT UIADD3 URZ, UPT, UPT, URZ, URZ, URZ ;  /* 0x000000fffffff290 */ /* 0x000fe2000fffe0ff */
[----:B------:R2:W-:Y:S01]  /*4bc0*/  @!P4 SYNCS.ARRIVE.TRANS64 RZ, [UR4], R52 ;  /* 0x00000034ffffc9a7 */ /* 0x0005e20008000004 */
[----:B------:R-:W-:Y:S05]  /*4bd0*/  @P3 BRA `(.L_x_27) ;  /* 0x0000000000043947 */ /* 0x000fea0003800000 */
[----:B------:R-:W-:Y:S05]  /*4be0*/  BPT.TRAP 0x1 ;  /* 0x000000040000795c */ /* 0x000fea0000300000 */
.L_x_27:
[----:B------:R-:W-:Y:S05]  /*4bf0*/  BSYNC.RECONVERGENT B0 ;  /* 0x0000000000007941 */ /* 0x000fea0003800200 */
.L_x_26:
[----:B------:R-:W3:Y:S01]  /*4c00*/  LDCU UR7, c[0x0][0x4cc] ;  /* 0x00009980ff0777ac */ /* 0x000ee20008000800 */
[----:B------:R-:W-:Y:S02]  /*4c10*/  R2UR UR11, R0 ;  /* 0x00000000000b72ca */ /* 0x000fe400000e0000 */
[----:B-1----:R-:W-:Y:S01]  /*4c20*/  MOV.SPILL R44, UR71 ;  /* 0x00000047002c7c02 */ /* 0x002fe20009000f00 */
[----:B------:R-:W3:Y:S01]  /*4c30*/  LDCU.64 UR4, c[0x0][0x4f8] ;  /* 0x00009f00ff0477ac */ /* 0x000ee20008000a00 */
[----:B------:R-:W-:Y:S02]  /*4c40*/  R2UR UR71, R50 ;  /* 0x00000000324772ca */ /* 0x000fe400000e0000 */
[----:B------:R-:W-:Y:S01]  /*4c50*/  R2UR UR55, R51 ;  /* 0x00000000333772ca */ /* 0x000fe200000e0000 */
[----:B------:R-:W1:Y:S01]  /*4c60*/  LDCU.64 UR8, c[0x0][0x4d0] ;  /* 0x00009a00ff0877ac */ /* 0x000e620008000a00 */
[----:B------:R-:W-:Y:S02]  /*4c70*/  MOV.SPILL R51, UR59 ;  /* 0x0000003b00337c02 */ /* 0x000fe40009000f00 */
[----:B------:R-:W-:Y:S01]  /*4c80*/  R2UR UR57, R55 ;  /* 0x00000000373972ca */ /* 0x000fe200000e0000 */
[----:B------:R-:W4:Y:S01]  /*4c90*/  LDCU UR6, c[0x0][0x500] ;  /* 0x0000a000ff0677ac */ /* 0x000f220008000800 */
[----:B------:R-:W-:Y:S02]  /*4ca0*/  R2UR UR59, R34 ;  /* 0x00000000223b72ca */ /* 0x000fe400000e0000 */
[----:B------:R-:W-:Y:S01]  /*4cb0*/  R2UR UR60, R33 ;  /* 0x00000000213c72ca */ /* 0x000fe200000e0000 */
[----:B------:R-:W-:Y:S01]  /*4cc0*/  UIADD3 UR10, UPT, UPT, UR15, 0x1, URZ ;  /* 0x000000010f0a7890 */ /* 0x000fe2000fffe0ff */
[----:B------:R-:W-:Y:S01]  /*4cd0*/  R2UR UR61, R43 ;  /* 0x000000002b3d72ca */ /* 0x000fe200000e0000 */
[----:B------:R-:W-:Y:S01]  /*4ce0*/  USHF.L.U32 UR58, UR23, 0x6, URZ ;  /* 0x00000006173a7899 */ /* 0x000fe200080006ff */
[----:B------:R-:W-:Y:S01]  /*4cf0*/  R2UR UR62, R35 ;  /* 0x00000000233e72ca */ /* 0x000fe200000e0000 */
[----:B------:R-:W-:Y:S01]  /*4d00*/  UISETP.NE.AND UP0, UPT, UR10, 0x4, UPT ;  /* 0x000000040a00788c */ /* 0x000fe2000bf05270 */
[----:B------:R-:W-:Y:S01]  /*4d10*/  MOV.SPILL R59, UR67 ;  /* 0x00000043003b7c02 */ /* 0x000fe20009000f00 */
[----:B------:R-:W-:Y:S01]  /*4d20*/  UMOV UR72, 0x0 ;  /* 0x0000000000487882 */ /* 0x000fe20000000000 */
[----:B------:R-:W-:Y:S01]  /*4d30*/  R2UR UR69, R42 ;  /* 0x000000002a4572ca */ /* 0x000fe200000e0000 */
[----:B------:R-:W-:Y:S01]  /*4d40*/  USEL UR63, UR10, URZ, UP0 ;  /* 0x000000ff0a3f7287 */ /* 0x000fe20008000000 */
[----:B------:R-:W-:Y:S01]  /*4d50*/  R2UR UR70, R32 ;  /* 0x00000000204672ca */ /* 0x000fe200000e0000 */
[----:B------:R-:W-:Y:S01]  /*4d60*/  UMOV UR18, UR58 ;  /* 0x0000003a00127c82 */ /* 0x000fe20008000000 */
[----:B------:R-:W-:Y:S01]  /*4d70*/  R2UR UR67, R31 ;  /* 0x000000001f4372ca */ /* 0x000fe200000e0000 */
[----:B------:R-:W-:Y:S01]  /*4d80*/  UMOV UR20, UR57 ;  /* 0x0000003900147c82 */ /* 0x000fe20008000000 */
[----:B------:R-:W-:Y:S01]  /*4d90*/  R2UR UR68, R30 ;  /* 0x000000001e4472ca */ /* 0x000fe200000e0000 */
[----:B---3--:R-:W-:Y:S01]  /*4da0*/  UIMAD UR4, UR11, UR7, UR4 ;  /* 0x000000070b0472a4 */ /* 0x008fe2000f8e0204 */
[----:B--2---:R-:W-:Y:S01]  /*4db0*/  MOV.SPILL R52, UR43 ;  /* 0x0000002b00347c02 */ /* 0x004fe20009000f00 */
[----:B-1----:R-:W-:Y:S01]  /*4dc0*/  UIMAD UR5, UR71, UR8, UR5 ;  /* 0x00000008470572a4 */ /* 0x002fe2000f8e0205 */
[----:B------:R-:W-:Y:S01]  /*4dd0*/  R2UR UR45, R41 ;  /* 0x00000000292d72ca */ /* 0x000fe200000e0000 */
[----:B------:R-:W-:Y:S01]  /*4de0*/  USEL UR7, URZ, 0x1, UP0 ;  /* 0x00000001ff077887 */ /* 0x000fe20008000000 */
[----:B------:R-:W-:Y:S01]  /*4df0*/  R2UR UR46, R29 ;  /* 0x000000001d2e72ca */ /* 0x000fe200000e0000 */
[----:B----4-:R-:W-:Y:S01]  /*4e00*/  UIMAD UR6, UR55, UR9, UR6 ;  /* 0x00000009370672a4 */ /* 0x010fe2000f8e0206 */
[----:B------:R-:W-:Y:S01]  /*4e10*/  R2UR UR43, R28 ;  /* 0x000000001c2b72ca */ /* 0x000fe200000e0000 */
[----:B------:R-:W-:Y:S01]  /*4e20*/  ULEA UR4, UR5, UR4, 0x5 ;  /* 0x0000000405047291 */ /* 0x000fe2000f8e28ff */
[----:B------:R-:W-:Y:S01]  /*4e30*/  R2UR UR44, R27 ;  /* 0x000000001b2c72ca */ /* 0x000fe200000e0000 */
[----:B------:R-:W-:Y:S01]  /*4e40*/  ULOP3.LUT UR31, UR31, UR7, URZ, 0x3c, !UPT ;  /* 0x000000071f1f7292 */ /* 0x000fe2000f8e3cff */
[----:B------:R-:W-:Y:S01]  /*4e50*/  MOV.SPILL R55, UR27 ;  /* 0x0000001b00377c02 */ /* 0x000fe20009000f00 */
[----:B------:R-:W-:Y:S01]  /*4e60*/  UIADD3 UR16, UP0, UPT, UR74, 0x80, URZ ;  /* 0x000000804a107890 */ /* 0x000fe2000ff1e0ff */
[----:B------:R-:W-:Y:S01]  /*4e70*/  R2UR UR29, R40 ;  /* 0x00000000281d72ca */ /* 0x000fe200000e0000 */
[----:B------:R-:W-:Y:S01]  /*4e80*/  ULEA UR7, UR15, UR39, 0xe ;  /* 0x000000270f077291 */ /* 0x000fe2000f8e70ff */
[----:B------:R-:W-:Y:S01]  /*4e90*/  R2UR UR30, R26 ;  /* 0x000000001a1e72ca */ /* 0x000fe200000e0000 */
[----:B------:R-:W-:Y:S01]  /*4ea0*/  ULEA UR4, UR6, UR4, 0xa ;  /* 0x0000000406047291 */ /* 0x000fe2000f8e50ff */
[----:B------:R-:W-:Y:S01]  /*4eb0*/  IMAD.U32 R50, RZ, RZ, UR31 ;  /* 0x0000001fff327e24 */ /* 0x000fe2000f8e00ff */
[----:B------:R-:W-:Y:S01]  /*4ec0*/  ULEA UR8, UR63, UR39, 0x3 ;  /* 0x000000273f087291 */ /* 0x000fe2000f8e18ff */
[----:B------:R-:W-:Y:S01]  /*4ed0*/  R2UR UR27, R25 ;  /* 0x00000000191b72ca */ /* 0x000fe200000e0000 */
[----:B------:R-:W-:Y:S01]  /*4ee0*/  UIADD3.X UR17, UPT, UPT, URZ, UR75, URZ, UP0, !UPT ;  /* 0x0000004bff117290 */ /* 0x000fe200087fe4ff */
[----:B------:R-:W-:Y:S01]  /*4ef0*/  R2UR UR28, R24 ;  /* 0x00000000181c72ca */ /* 0x000fe200000e0000 */
[----:B------:R-:W-:Y:S01]  /*4f00*/  UPRMT UR4, UR4, 0x5410, URZ ;  /* 0x0000541004047896 */ /* 0x000fe200080000ff */
[----:B------:R-:W-:Y:S01]  /*4f10*/  SHF.L.U32 R50, R50, 0x1f, RZ ;  /* 0x0000001f32327819 */ /* 0x000fe200000006ff */
[----:B------:R-:W-:Y:S01]  /*4f20*/  UIADD3 UR56, UPT, UPT, UR7, 0x8800, URZ ;  /* 0x0000880007387890 */ /* 0x000fe2000fffe0ff */
[----:B------:R-:W-:Y:S01]  /*4f30*/  MOV.SPILL R60, UR71 ;  /* 0x00000047003c7c02 */ /* 0x000fe20009000f00 */
[----:B------:R-:W-:Y:S01]  /*4f40*/  UMOV UR9, UR59 ;  /* 0x0000003b00097c82 */ /* 0x000fe20008000000 */
[----:B------:R1:W4:Y:S01]  /*4f50*/  SYNCS.PHASECHK.TRANS64.TRYWAIT P0, [UR8+0x20], R50 ;  /* 0x00002032ff0075a7 */ /* 0x0003220008001108 */
[----:B------:R-:W-:Y:S01]  /*4f60*/  UIADD3 UR64, UPT, UPT, UR7, 0x9000, URZ ;  /* 0x0000900007407890 */ /* 0x000fe2000fffe0ff */
[----:B------:R-:W-:Y:S01]  /*4f70*/  R2UR.FILL UR71, R60 ;  /* 0x000000003c4772ca */ /* 0x000fe200004e0000 */
[----:B------:R-:W-:Y:S01]  /*4f80*/  UMOV UR65, UR20 ;  /* 0x0000001400417c82 */ /* 0x000fe20008000000 */
[----:B------:R-:W-:Y:S01]  /*4f90*/  UMOV UR66, UR18 ;  /* 0x0000001200427c82 */ /* 0x000fe20008000000 */
[----:B------:R-:W-:Y:S01]  /*4fa0*/  UMOV UR11, UR67 ;  /* 0x00000043000b7c82 */ /* 0x000fe20008000000 */
[----:B------:R2:W-:Y:S01]  /*4fb0*/  UTMALDG.5D.IM2COL [UR56], [UR16], UR4 ;  /* 0x00000038100073b4 */ /* 0x0005e20008060004 */
[----:B------:R-:W-:Y:S01]  /*4fc0*/  UMOV UR8, UR60 ;  /* 0x0000003c00087c82 */ /* 0x000fe20008000000 */
[----:B------:R-:W-:Y:S01]  /*4fd0*/  UMOV UR6, UR61 ;  /* 0x0000003d00067c82 */ /* 0x000fe20008000000 */
[----:B------:R-:W-:Y:S01]  /*4fe0*/  UMOV UR5, UR62 ;  /* 0x0000003e00057c82 */ /* 0x000fe20008000000 */
[----:B------:R-:W-:Y:S01]  /*4ff0*/  UMOV UR10, UR68 ;  /* 0x00000044000a7c82 */ /* 0x000fe20008000000 */
[----:B------:R-:W-:Y:S01]  /*5000*/  UIADD3 UR40, UPT, UPT, UR7, 0x9800, URZ ;  /* 0x0000980007287890 */ /* 0x000fe2000fffe0ff */
[----:B------:R-:W-:Y:S01]  /*5010*/  R2UR UR21, R45 ;  /* 0x000000002d1572ca */ /* 0x000fe200000e0000 */
[----:B------:R-:W-:Y:S01]  /*5020*/  UMOV UR12, UR10 ;  /* 0x0000000a000c7c82 */ /* 0x000fe20008000000 */
[----:B------:R-:W-:Y:S01]  /*5030*/  UMOV UR41, UR20 ;  /* 0x0000001400297c82 */ /* 0x000fe20008000000 */
[----:B------:R-:W-:Y:S01]  /*5040*/  UMOV UR42, UR18 ;  /* 0x00000012002a7c82 */ /* 0x000fe20008000000 */
[----:B------:R-:W-:Y:S01]  /*5050*/  UIADD3 UR24, UPT, UPT, UR7, 0xa000, URZ ;  /* 0x0000a00007187890 */ /* 0x000fe2000fffe0ff */
[----:B------:R-:W-:Y:S01]  /*5060*/  MOV.SPILL R53, UR47 ;  /* 0x0000002f00357c02 */ /* 0x000fe20009000f00 */
[----:B------:R-:W-:Y:S01]  /*5070*/  UMOV UR25, UR20 ;  /* 0x0000001400197c82 */ /* 0x000fe20008000000 */
[----:B------:R-:W-:Y:S01]  /*5080*/  UMOV UR26, UR18 ;  /* 0x00000012001a7c82 */ /* 0x000fe20008000000 */
[----:B------:R-:W-:Y:S01]  /*5090*/  UMOV UR73, 0x10000000 ;  /* 0x1000000000497882 */ /* 0x000fe20000000000 */
[----:B------:R-:W-:Y:S01]  /*50a0*/  UMOV UR53, UR71 ;  /* 0x0000004700357c82 */ /* 0x000fe20008000000 */
[----:B------:R-:W-:Y:S01]  /*50b0*/  UMOV UR54, UR55 ;  /* 0x0000003700367c82 */ /* 0x000fe20008000000 */
[----:B------:R-:W-:Y:S01]  /*50c0*/  UMOV UR50, UR18 ;  /* 0x0000001200327c82 */ /* 0x000fe20008000000 */
[----:B------:R-:W-:Y:S01]  /*50d0*/  UMOV UR37, UR71 ;  /* 0x0000004700257c82 */ /* 0x000fe20008000000 */
[----:B------:R-:W-:Y:S01]  /*50e0*/  UMOV UR38, UR55 ;  /* 0x0000003700267c82 */ /* 0x000fe20008000000 */
[----:B------:R-:W-:Y:S01]  /*50f0*/  UMOV UR34, UR18 ;  /* 0x0000001200227c82 */ /* 0x000fe20008000000 */
[----:B------:R-:W-:Y:S02]  /*5100*/  R2UR.FILL UR47, R53 ;  /* 0x00000000352f72ca */ /* 0x000fe400004e0000 */
[----:B------:R-:W-:Y:S02]  /*5110*/  MOV.SPILL R54, UR63 ;  /* 0x0000003f00367c02 */ /* 0x000fe40009000f00 */
[----:B------:R-:W-:Y:S02]  /*5120*/  MOV.SPILL R58, UR31 ;  /* 0x0000001f003a7c02 */ /* 0x000fe40009000f00 */
[----:B------:R-:W-:Y:S02]  /*5130*/  R2UR.FILL UR63, R54 ;  /* 0x00000000363f72ca */ /* 0x000fe400004e0000 */
[----:B------:R-:W-:Y:S01]  /*5140*/  R2UR.FILL UR31, R58 ;  /* 0x000000003a1f72ca */ /* 0x000fe200004e0000 */
[----:B--2---:R-:W-:Y:S02]  /*5150*/  UIADD3 UR58, UPT, UPT, UR18, 0x20, URZ ;  /* 0x00000020123a7890 */ /* 0x004fe4000fffe0ff */
[----:B------:R-:W-:Y:S01]  /*5160*/  UIADD3 UR56, UPT, UPT, UR7, 0x8c00, URZ ;  /* 0x00008c0007387890 */ /* 0x000fe2000fffe0ff */
[----:B------:R-:W-:Y:S01]  /*5170*/  UMOV UR59, UR9 ;  /* 0x00000009003b7c82 */ /* 0x000fe20008000000 */
[----:B------:R-:W-:Y:S01]  /*5180*/  UMOV UR60, UR8 ;  /* 0x00000008003c7c82 */ /* 0x000fe20008000000 */
[----:B------:R-:W-:Y:S01]  /*5190*/  UMOV UR61, UR6 ;  /* 0x00000006003d7c82 */ /* 0x000fe20008000000 */
[----:B------:R-:W-:Y:S01]  /*51a0*/  UMOV UR62, UR5 ;  /* 0x00000005003e7c82 */ /* 0x000fe20008000000 */
[----:B------:R-:W-:Y:S01]  /*51b0*/  UMOV UR57, UR20 ;  /* 0x0000001400397c82 */ /* 0x000fe20008000000 */
[----:B------:R-:W-:Y:S03]  /*51c0*/  UIADD3 UR8, UPT, UPT, UR7, 0x9400, URZ ;  /* 0x0000940007087890 */ /* 0x000fe6000fffe0ff */
[----:B------:R2:W-:Y:S01]  /*51d0*/  UTMALDG.5D.IM2COL [UR56], [UR16], UR4 ;  /* 0x00000038100073b4 */ /* 0x0005e20008060004 */
[----:B------:R-:W-:Y:S01]  /*51e0*/  UMOV UR9, UR20 ;  /* 0x0000001400097c82 */ /* 0x000fe20008000000 */
[----:B------:R-:W-:Y:S01]  /*51f0*/  UMOV UR6, UR69 ;  /* 0x0000004500067c82 */ /* 0x000fe20008000000 */
[----:B------:R-:W-:Y:S01]  /*5200*/  UMOV UR5, UR70 ;  /* 0x0000004600057c82 */ /* 0x000fe20008000000 */
[----:B------:R-:W-:Y:S01]  /*5210*/  UMOV UR13, UR6 ;  /* 0x00000006000d7c82 */ /* 0x000fe20008000000 */
[----:B------:R-:W-:Y:S01]  /*5220*/  UMOV UR14, UR5 ;  /* 0x00000005000e7c82 */ /* 0x000fe20008000000 */
[----:B------:R-:W-:Y:S01]  /*5230*/  UMOV UR6, UR45 ;  /* 0x0000002d00067c82 */ /* 0x000fe20008000000 */
[----:B------:R-:W-:Y:S01]  /*5240*/  UMOV UR5, UR46 ;  /* 0x0000002e00057c82 */ /* 0x000fe20008000000 */
[----:B------:R3:W-:Y:S01]  /*5250*/  UTMALDG.5D.IM2COL [UR64], [UR16], UR4 ;  /* 0x00000040100073b4 */ /* 0x0007e20008060004 */
[----:B------:R-:W-:Y:S02]  /*5260*/  UMOV UR22, UR58 ;  /* 0x0000003a00167c82 */ /* 0x000fe40008000000 */
[----:B------:R-:W-:Y:S02]  /*5270*/  UMOV UR10, UR22 ;  /* 0x00000016000a7c82 */ /* 0x000fe40008000000 */
[----:B------:R5:W-:Y:S01]  /*5280*/  UTMALDG.5D.IM2COL [UR8], [UR16], UR4 ;  /* 0x00000008100073b4 */ /* 0x000be20008060004 */
[----:B------:R1:W-:Y:S01]  /*5290*/  UTMALDG.5D.IM2COL [UR40], [UR16], UR4 ;  /* 0x00000028100073b4 */ /* 0x0003e20008060004 */
[----:B--2---:R-:W-:Y:S01]  /*52a0*/  R2UR UR61, R38 ;  /* 0x00000000263d72ca */ /* 0x004fe200000e0000 */
[----:B------:R-:W-:Y:S01]  /*52b0*/  UIADD3 UR56, UPT, UPT, UR7, 0xb000, URZ ;  /* 0x0000b00007387890 */ /* 0x000fe2000fffe0ff */
[----:B------:R-:W-:Y:S01]  /*52c0*/  R2UR UR59, R19 ;  /* 0x00000000133b72ca */ /* 0x000fe200000e0000 */
[----:B------:R-:W-:Y:S01]  /*52d0*/  UMOV UR58, UR18 ;  /* 0x00000012003a7c82 */ /* 0x000fe20008000000 */
[----:B------:R-:W-:Y:S02]  /*52e0*/  R2UR UR60, R18 ;  /* 0x00000000123c72ca */ /* 0x000fe400000e0000 */
[----:B------:R-:W-:Y:S02]  /*52f0*/  R2UR UR62, R20 ;  /* 0x00000000143e72ca */ /* 0x000fe400000e0000 */
[----:B---3--:R-:W-:Y:S01]  /*5300*/  R2UR UR69, R39 ;  /* 0x00000000274572ca */ /* 0x008fe200000e0000 */
[----:B------:R-:W-:Y:S01]  /*5310*/  UIADD3 UR64, UPT, UPT, UR7, 0xa800, URZ ;  /* 0x0000a80007407890 */ /* 0x000fe2000fffe0ff */
[----:B------:R-:W-:Y:S02]  /*5320*/  R2UR UR70, R23 ;  /* 0x00000000174672ca */ /* 0x000fe400000e0000 */
[----:B------:R-:W-:Y:S02]  /*5330*/  R2UR UR67, R22 ;  /* 0x00000000164372ca */ /* 0x000fe400000e0000 */
        /* <DEDUP_REMOVED lines=12> */
[----:B------:R-:W-:Y:S01]  /*5400*/  R2UR UR44, R15 ;  /* 0x000000000f2c72ca */ /* 0x000fe200000e0000 */
[----:B------:R-:W-:Y:S01]  /*5410*/  UMOV UR6, UR29 ;  /* 0x0000001d00067c82 */ /* 0x000fe20008000000 */
[----:B------:R-:W-:Y:S01]  /*5420*/  R2UR UR46, R17 ;  /* 0x00000000112e72ca */ /* 0x000fe200000e0000 */
[----:B------:R-:W-:Y:S01]  /*5430*/  UMOV UR5, UR30 ;  /* 0x0000001e00057c82 */ /* 0x000fe20008000000 */
        /* <DEDUP_REMOVED lines=24> */
[----:B--2---:R-:W-:Y:S02]  /*55c0*/  UMOV UR70, UR55 ;  /* 0x0000003700467c82 */ /* 0x004fe40008000000 */
[----:B------:R1:W-:Y:S01]  /*55d0*/  UTMALDG.5D.IM2COL [UR8], [UR16], UR4 ;  /* 0x00000008100073b4 */ /* 0x0003e20008060004 */
[----:B------:R-:W-:Y:S01]  /*55e0*/  R2UR.FILL UR67, R59 ;  /* 0x000000003b4372ca */ /* 0x000fe200004e0000 */
[----:B------:R-:W-:Y:S01]  /*55f0*/  UMOV UR69, UR71 ;  /* 0x0000004700457c82 */ /* 0x000fe20008000000 */
[----:B------:R-:W-:Y:S01]  /*5600*/  UMOV UR6, UR61 ;  /* 0x0000003d00067c82 */ /* 0x000fe20008000000 */
        /* <DEDUP_REMOVED lines=11> */
[----:B------:R-:W-:Y:S01]  /*56c0*/  UMOV UR61, UR71 ;  /* 0x00000047003d7c82 */ /* 0x000fe20008000000 */
        /* <DEDUP_REMOVED lines=19> */
[----:B------:R-:W-:Y:S01]  /*5800*/  R2UR UR7, R0 ;  /* 0x00000000000772ca */ /* 0x000fe200000e0000 */
[----:B------:R-:W-:Y:S01]  /*5810*/  UMOV UR10, UR28 ;  /* 0x0000001c000a7c82 */ /* 0x000fe20008000000 */
[----:B------:R-:W-:Y:S01]  /*5820*/  UMOV UR13, UR6 ;  /* 0x00000006000d7c82 */ /* 0x000fe20008000000 */
[----:B------:R-:W-:Y:S01]  /*5830*/  UMOV UR12, UR10 ;  /* 0x0000000a000c7c82 */ /* 0x000fe20008000000 */
[----:B------:R-:W-:Y:S01]  /*5840*/  UMOV UR11, UR27 ;  /* 0x0000001b000b7c82 */ /* 0x000fe20008000000 */
[----:B------:R-:W-:Y:S01]  /*5850*/  UMOV UR14, UR5 ;  /* 0x00000005000e7c82 */ /* 0x000fe20008000000 */
[----:B------:R-:W-:Y:S01]  /*5860*/  UMOV UR10, UR22 ;  /* 0x00000016000a7c82 */ /* 0x000fe20008000000 */
[----:B--2---:R-:W-:Y:S01]  /*5870*/  R2UR UR27, R9 ;  /* 0x00000000091b72ca */ /* 0x004fe200000e0000 */
[----:B------:R1:W-:Y:S01]  /*5880*/  UTMALDG.5D.IM2COL [UR8], [UR16], UR4 ;  /* 0x00000008100073b4 */ /* 0x0003e20008060004 */
[----:B------:R-:W-:Y:S01]  /*5890*/  ULEA UR6, UR15, UR39, 0xf ;  /* 0x000000270f067291 */ /* 0x000fe2000f8e78ff */
[----:B------:R-:W-:Y:S02]  /*58a0*/  UMOV UR29, UR71 ;  /* 0x00000047001d7c82 */ /* 0x000fe40008000000 */
[----:B------:R-:W-:Y:S01]  /*58b0*/  UMOV UR15, UR22 ;  /* 0x00000016000f7c82 */ /* 0x000fe20008000000 */
[----:B------:R-:W-:Y:S01]  /*58c0*/  UIADD3 UR56, UPT, UPT, UR6, 0x19000, URZ ;  /* 0x0001900006387890 */ /* 0x000fe2000fffe0ff */
[----:B------:R-:W-:Y:S01]  /*58d0*/  UMOV UR60, UR7 ;  /* 0x00000007003c7c82 */ /* 0x000fe20008000000 */
[----:B------:R-:W-:Y:S01]  /*58e0*/  UIADD3 UR40, UPT, UPT, UR6, 0x19800, URZ ;  /* 0x0001980006287890 */ /* 0x000fe2000fffe0ff */
[----:B------:R-:W-:Y:S01]  /*58f0*/  UMOV UR44, UR7 ;  /* 0x00000007002c7c82 */ /* 0x000fe20008000000 */
[----:B------:R-:W-:Y:S01]  /*5900*/  UIADD3 UR24, UPT, UPT, UR6, 0x1a000, URZ ;  /* 0x0001a00006187890 */ /* 0x000fe2000fffe0ff */
[----:B------:R-:W-:Y:S01]  /*5910*/  UMOV UR28, UR7 ;  /* 0x00000007001c7c82 */ /* 0x000fe20008000000 */
        /* <DEDUP_REMOVED lines=14> */
[----:B------:R-:W-:Y:S01]  /*5a00*/  UMOV UR14, UR55 ;  /* 0x00000037000e7c82 */ /* 0x000fe20008000000 */
[----:B------:R-:W-:Y:S01]  /*5a10*/  UMOV UR10, UR18 ;  /* 0x00000012000a7c82 */ /* 0x000fe20008000000 */
[----:B------:R-:W-:Y:S03]  /*5a20*/  UIADD3 UR16, UPT, UPT, UR6, 0x20000, URZ ;  /* 0x0002000006107890 */ /* 0x000fe6000fffe0ff */
[----:B------:R1:W-:Y:S01]  /*5a30*/  UTMALDG.5D [UR8], [UR4], desc[UR72] ;  /* 0x00004808040075b4 */ /* 0x0003e20008021000 */
[----:B------:R-:W-:Y:S01]  /*5a40*/  UMOV UR21, UR71 ;  /* 0x0000004700157c82 */ /* 0x000fe20008000000 */
[----:B-1----:R-:W-:Y:S01]  /*5a50*/  UIADD3 UR8, UPT, UPT, UR6, 0x18c00, URZ ;  /* 0x00018c0006087890 */ /* 0x002fe2000fffe0ff */
[----:B------:R-:W-:Y:S08]  /*5a60*/  UMOV UR10, UR15 ;  /* 0x0000000f000a7c82 */ /* 0x000ff00008000000 */
[----:B------:R1:W-:Y:S01]  /*5a70*/  UTMALDG.5D [UR8], [UR4], desc[UR72] ;  /* 0x00004808040075b4 */ /* 0x0003e20008021000 */
[----:B------:R2:W-:Y:S01]  /*5a80*/  UTMALDG.5D [UR56], [UR4], desc[UR72] ;  /* 0x00004838040075b4 */ /* 0x0005e20008021000 */
[----:B-1----:R-:W-:Y:S01]  /*5a90*/  UIADD3 UR8, UPT, UPT, UR6, 0x19400, URZ ;  /* 0x0001940006087890 */ /* 0x002fe2000fffe0ff */
[----:B------:R-:W-:Y:S02]  /*5aa0*/  UMOV UR10, UR59 ;  /* 0x0000003b000a7c82 */ /* 0x000fe40008000000 */
[----:B------:R-:W-:Y:S01]  /*5ab0*/  UMOV UR11, UR10 ;  /* 0x0000000a000b7c82 */ /* 0x000fe20008000000 */
[----:B------:R-:W-:Y:S01]  /*5ac0*/  UMOV UR10, UR15 ;  /* 0x0000000f000a7c82 */ /* 0x000fe20008000000 */
[----:B--2---:R-:W-:Y:S04]  /*5ad0*/  R2UR UR59, R8 ;  /* 0x00000000083b72ca */ /* 0x004fe800000e0000 */
[----:B------:R1:W-:Y:S01]  /*5ae0*/  UTMALDG.5D [UR8], [UR4], desc[UR72] ;  /* 0x00004808040075b4 */ /* 0x0003e20008021000 */
[----:B------:R-:W-:Y:S01]  /*5af0*/  UIADD3 UR56, UPT, UPT, UR6, 0x1a800, URZ ;  /* 0x0001a80006387890 */ /* 0x000fe2000fffe0ff */
        /* <DEDUP_REMOVED lines=37> */
[----:B--2---:R-:W-:Y:S04]  /*5d50*/  R2UR.FILL UR27, R55 ;  /* 0x00000000371b72ca */ /* 0x004fe800004e0000 */
        /* <DEDUP_REMOVED lines=15> */
[----:B------:R-:W-:Y:S01]  /*5e50*/  UMOV UR15, UR63 ;  /* 0x0000003f000f7c82 */ /* 0x000fe20008000000 */
[----:B--2---:R-:W-:Y:S03]  /*5e60*/  R2UR.FILL UR43, R52 ;  /* 0x00000000342b72ca */ /* 0x004fe600004e0000 */
        /* <DEDUP_REMOVED lines=8> */
[----:B------:R-:W-:Y:S04]  /*5ef0*/  UMOV UR57, UR70 ;  /* 0x0000004600397c82 */ /* 0x000fe80008000000 */
[----:B------:R1:W-:Y:S01]  /*5f00*/  UTMALDG.5D [UR8], [UR4], desc[UR72] ;  /* 0x00004808040075b4 */ /* 0x0003e20008021000 */
[----:B------:R-:W-:Y:S01]  /*5f10*/  UMOV UR49, UR70 ;  /* 0x0000004600317c82 */ /* 0x000fe20008000000 */
[----:B------:R-:W-:Y:S01]  /*5f20*/  UMOV UR41, UR70 ;  /* 0x0000004600297c82 */ /* 0x000fe20008000000 */
[----:B------:R-:W-:Y:S01]  /*5f30*/  UMOV UR33, UR70 ;  /* 0x0000004600217c82 */ /* 0x000fe20008000000 */
[----:B------:R-:W-:Y:S01]  /*5f40*/  UMOV UR25, UR70 ;  /* 0x0000004600197c82 */ /* 0x000fe20008000000 */
[----:B------:R-:W-:Y:S01]  /*5f50*/  UMOV UR17, UR70 ;  /* 0x0000004600117c82 */ /* 0x000fe20008000000 */
        /* <DEDUP_REMOVED lines=22> */
[----:B------:R-:W-:Y:S02]  /*60c0*/  UIADD3 UR6, UPT, UPT, UR7, 0x1, URZ ;  /* 0x0000000107067890 */ /* 0x000fe4000fffe0ff */
[----:B------:R-:W-:Y:S01]  /*60d0*/  UIADD3 UR7, UPT, UPT, UR23, 0x1, URZ ;  /* 0x0000000117077890 */ /* 0x000fe2000fffe0ff */
[----:B------:R-:W-:Y:S04]  /*60e0*/  UMOV UR11, UR19 ;  /* 0x00000013000b7c82 */ /* 0x000fe80008000000 */
        /* <DEDUP_REMOVED lines=8> */
[----:B------:R-:W-:Y:S01]  /*6170*/  @UP2 UIADD3 UR5, UPT, UPT, UR71, URZ, URZ ;  /* 0x000000ff47052290 */ /* 0x000fe2000fffe0ff */
[----:B------:R-:W-:Y:S03]  /*6180*/  R2UR.FILL UR71, R44 ;  /* 0x000000002c4772ca */ /* 0x000fe600004e0000 */
[----:B--2---:R-:W-:Y:S02]  /*6190*/  UISETP.NE.AND UP1, UPT, UR5, UR8, UPT ;  /* 0x000000080500728c */ /* 0x004fe4000bf25270 */
[----:B------:R-:W-:Y:S02]  /*61a0*/  UIADD3 UR8, UPT, UPT, UR47, -0x1, URZ ;  /* 0xffffffff2f087890 */ /* 0x000fe4000fffe0ff */
[----:B------:R-:W-:Y:S06]  /*61b0*/  USEL UR5, UR5, URZ, UP1 ;  /* 0x000000ff05057287 */ /* 0x000fec0008800000 */
[----:B------:R-:W-:Y:S01]  /*61c0*/  IMAD.U32 R50, RZ, RZ, UR5 ;  /* 0x00000005ff327e24 */ /* 0x000fe2000f8e00ff */
[----:B------:R-:W-:Y:S01]  /*61d0*/  @UP1 UIADD3 UR4, UPT, UPT, UR55, URZ, URZ ;  /* 0x000000ff37041290 */ /* 0x000fe2000fffe0ff */
[----:B------:R-:W1:Y:S03]  /*61e0*/  LDCU UR55, c[0x0][0xc24] ;  /* 0x00018480ff3777ac */ /* 0x000e660008000800 */
[----:B------:R-:W-:Y:S04]  /*61f0*/  UISETP.NE.AND UP0, UPT, UR4, UR9, UPT ;  /* 0x000000090400728c */ /* 0x000fe8000bf05270 */
[----:B------:R-:W-:Y:S06]  /*6200*/  USEL UR4, UR4, URZ, UP0 ;  /* 0x000000ff04047287 */ /* 0x000fec0008000000 */
[----:B------:R-:W-:Y:S01]  /*6210*/  IMAD.U32 R51, RZ, RZ, UR4 ;  /* 0x00000004ff337e24 */ /* 0x000fe2000f8e00ff */
[----:B------:R-:W-:Y:S02]  /*6220*/  @UP0 UIADD3 UR7, UPT, UPT, UR23, URZ, URZ ;  /* 0x000000ff17070290 */ /* 0x000fe4000fffe0ff */
[----:B------:R-:W-:Y:S03]  /*6230*/  UISETP.GT.U32.AND UP0, UPT, UR47, 0x1, UPT ;  /* 0x000000012f00788c */ /* 0x000fe6000bf04070 */
[----:B------:R-:W-:Y:S02]  /*6240*/  UMOV UR47, UR8 ;  /* 0x00000008002f7c82 */ /* 0x000fe40008000000 */
[----:B------:R-:W-:Y:S04]  /*6250*/  UMOV UR23, UR7 ;  /* 0x0000000700177c82 */ /* 0x000fe80008000000 */
[----:B-1--4-:R-:W-:Y:S05]  /*6260*/  BRA.U UP0, `(.L_x_28) ;  /* 0xffffffe900247547 */ /* 0x012fea000b83ffff */
.L_x_23:
[----:B-1----:R-:W-:Y:S01]  /*6270*/  SHF.L.U32 R3, R4, 0x1f, RZ ;  /* 0x0000001f04037819 */ /* 0x002fe200000006ff */
[----:B------:R-:W-:-:S03]  /*6280*/  NOP ;  /* 0x0000000000007918 */ /* 0x000fc60000000000 */
[----:B---3--:R-:W1:Y:S02]  /*6290*/  SYNCS.PHASECHK.TRANS64.TRYWAIT P0, [UR39+0x90], R3 ;  /* 0x00009003ff0075a7 */ /* 0x008e640008001127 */
[----:B-1----:R-:W-:Y:S05]  /*62a0*/  @!P0 BRA `(.L_x_29) ;  /* 0x0000006c004c8947 */ /* 0x002fea0003800000 */
.L_x_126:
[----:B------:R-:W3:Y:S01]  /*62b0*/  LDS.128 R8, [UR39+0xd0] ;  /* 0x0000d027ff087984 */ /* 0x000ee20008000c00 */
[----:B------:R-:W-:Y:S02]  /*62c0*/  UIADD3 UR4, UPT, UPT, UR39, 0x98, URZ ;  /* 0x0000009827047890 */ /* 0x000fe4000fffe0ff */
[----:B------:R-:W-:Y:S01]  /*62d0*/  UISETP.GE.AND UP0, UPT, UR55, 0x1, UPT ;  /* 0x000000013700788c */ /* 0x000fe2000bf06270 */
[----:B------:R-:W-:Y:S01]  /*62e0*/  @!PT LDS RZ, [RZ] ;  /* 0x00000000fffff984 */ /* 0x000fe20000000800 */
[----:B------:R-:W-:Y:S01]  /*62f0*/  @!PT LDS RZ, [RZ] ;  /* 0x00000000fffff984 */ /* 0x000fe20000000800 */
[----:B------:R-:W-:Y:S01]  /*6300*/  @!PT LDS RZ, [RZ] ;  /* 0x00000000fffff984 */ /* 0x000fe20000000800 */
[----:B------:R-:W-:Y:S01]  /*6310*/  @!PT LDS RZ, [RZ] ;  /* 0x00000000fffff984 */ /* 0x000fe20000000800 */
[----:B------:R4:W-:Y:S06]  /*6320*/  MEMBAR.ALL.CTA ;  /* 0x0000000000007992 */ /* 0x0009ec0000008000 */
[----:B----4-:R-:W4:Y:S01]  /*6330*/  FENCE.VIEW.ASYNC.S ;  /* 0x00000000000073c6 */ /* 0x010f220000000000 */
[----:B------:R-:W-:-:S09]  /*6340*/  UPRMT UR4, URZ, 0x654, UR4 ;  /* 0x00000654ff047896 */ /* 0x000fd20008000004 */
[----:B----4-:R-:W-:Y:S01]  /*6350*/  SYNCS.ARRIVE.TRANS64.RED.A1T0 RZ, [UR4], RZ ;  /* 0x000000ffffff79a7 */ /* 0x010fe20008100404 */
[----:B---3--:R-:W-:-:S13]  /*6360*/  LOP3.LUT P0, RZ, R10, 0x1, RZ, 0xc0, !PT ;  /* 0x000000010aff7812 */ /* 0x008fda000780c0ff */
[----:B------:R-:W-:Y:S01]  /*6370*/  VOTEU.ANY UP1, P0 ;  /* 0x0000000000ff7886 */ /* 0x000fe20000020100 */
[----:B------:R-:W-:-:S13]  /*6380*/  PLOP3.LUT P0, PT, PT, PT, UP1, 0x80, 0x8 ;  /* 0x000000000008781c */ /* 0x000fda0003f0f018 */
[----:B-1----:R-:W-:Y:S02]  /*6390*/  @P0 MOV R0, R8 ;  /* 0x0000000800000202 */ /* 0x002fe40000000f00 */
[----:B------:R-:W-:Y:S02]  /*63a0*/  @P0 LOP3.LUT R8, R9, 0xffff, RZ, 0xc0, !PT ;  /* 0x0000ffff09080812 */ /* 0x000fe400078ec0ff */
[----:B------:R-:W-:Y:S02]  /*63b0*/  @P0 R2UR UR6, R0 ;  /* 0x00000000000602ca */ /* 0x000fe400000e0000 */
[----:B------:R-:W-:-:S11]  /*63c0*/  @P0 R2UR UR5, R8 ;  /* 0x00000000080502ca */ /* 0x000fd600000e0000 */
[----:B------:R-:W-:Y:S02]  /*63d0*/  @UP1 UMOV UR76, UR6 ;  /* 0x00000006004c1c82 */ /* 0x000fe40008000000 */
[----:B------:R-:W-:Y:S01]  /*63e0*/  @UP1 UMOV UR71, UR5 ;  /* 0x0000000500471c82 */ /* 0x000fe20008000000 */
[----:B------:R-:W-:Y:S05]  /*63f0*/  BRA.U !UP0, `(.L_x_30) ;  /* 0x0000000108dc7547 */ /* 0x000fea000b800000 */
[----:B------:R-:W1:Y:S01]  /*6400*/  LDCU.128 UR12, c[0x0][0xc10] ;  /* 0x00018200ff0c77ac */ /* 0x000e620008000c00 */
[----:B------:R-:W-:Y:S02]  /*6410*/  R2UR UR8, R47 ;  /* 0x000000002f0872ca */ /* 0x000fe400000e0000 */
[----:B------:R-:W-:Y:S01]  /*6420*/  R2UR UR9, R48 ;  /* 0x00000000300972ca */ /* 0x000fe200000e0000 */
[----:B------:R-:W3:Y:S01]  /*6430*/  LDCU UR19, c[0x0][0xc20] ;  /* 0x00018400ff1377ac */ /* 0x000ee20008000800 */
[----:B------:R-:W4:Y:S01]  /*6440*/  LDCU UR18, c[0x0][0xc0c] ;  /* 0x00018180ff1277ac */ /* 0x000f220008000800 */
[----:B------:R-:W2:Y:S01]  /*6450*/  LDCU.64 UR16, c[0x0][0xc28] ;  /* 0x00018500ff1077ac */ /* 0x000ea20008000a00 */
[----:B------:R-:W-:-:S07]  /*6460*/  UISETP.NE.AND UP3, UPT, UR55, 0x1, UPT ;  /* 0x000000013700788c */ /* 0x000fce000bf65270 */
[----:B-1----:R-:W-:Y:S02]  /*6470*/  UIMAD.WIDE.U32 UR4, UR8, UR15, URZ ;  /* 0x0000000f080472a5 */ /* 0x002fe4000f8e00ff */
[----:B------:R-:W-:Y:S02]  /*6480*/  UIMAD.WIDE.U32 UR6, UR9, UR12, URZ ;  /* 0x0000000c090672a5 */ /* 0x000fe4000f8e00ff */
[----:B------:R-:W-:Y:S02]  /*6490*/  UISETP.NE.AND UP0, UPT, UR14, 0x1, UPT ;  /* 0x000000010e00788c */ /* 0x000fe4000bf05270 */
[----:B------:R-:W-:Y:S01]  /*64a0*/  UIMAD.WIDE.U32 UR10, UR71, UR15, URZ ;  /* 0x0000000f470a72a5 */ /* 0x000fe2000f8e00ff */
[----:B------:R-:W-:Y:S01]  /*64b0*/  UMOV UR4, UR5 ;  /* 0x0000000500047c82 */ /* 0x000fe20008000000 */
[----:B----4-:R-:W-:Y:S02]  /*64c0*/  UISETP.NE.AND UP2, UPT, UR18, 0x1, UPT ;  /* 0x000000011200788c */ /* 0x010fe4000bf45270 */
[----:B---3--:R-:W-:-:S03]  /*64d0*/  USHF.R.U32.HI UR5, URZ, UR19, UR4 ;  /* 0x00000013ff057299 */ /* 0x008fc60008011604 */
[----:B------:R-:W-:Y:S01]  /*64e0*/  UMOV UR4, UR7 ;  /* 0x0000000700047c82 */ /* 0x000fe20008000000 */
[----:B------:R-:W-:Y:S02]  /*64f0*/  USEL UR8, UR8, UR5, !UP0 ;  /* 0x0000000508087287 */ /* 0x000fe4000c000000 */
[----:B------:R-:W-:Y:S02]  /*6500*/  USHF.R.U32.HI UR4, URZ, UR13, UR4 ;  /* 0x0000000dff047299 */ /* 0x000fe40008011604 */
[----:B------:R-:W-:Y:S02]  /*6510*/  UIMAD.WIDE.U32 UR6, UR76, UR12, URZ ;  /* 0x0000000c4c0672a5 */ /* 0x000fe4000f8e00ff */
[----:B------:R-:W-:Y:S02]  /*6520*/  USEL UR12, UR9, UR4, !UP2 ;  /* 0x00000004090c7287 */ /* 0x000fe4000d000000 */
[----:B--2---:R-:W-:Y:S01]  /*6530*/  UIMAD.WIDE.U32 UR4, UR8, UR16, URZ ;  /* 0x00000010080472a5 */ /* 0x004fe2000f8e00ff */
[----:B------:R-:W-:Y:S01]  /*6540*/  UMOV UR9, UR11 ;  /* 0x0000000b00097c82 */ /* 0x000fe20008000000 */
[----:B------:R-:W-:-:S02]  /*6550*/  UIMAD.WIDE.U32 UR10, UR12, UR16, URZ ;  /* 0x000000100c0a72a5 */ /* 0x000fc4000f8e00ff */
[----:B------:R-:W-:-:S03]  /*6560*/  USHF.R.U32.HI UR9, URZ, UR19, UR9 ;  /* 0x00000013ff097299 */ /* 0x000fc60008011609 */
[----:B------:R-:W-:Y:S01]  /*6570*/  UMOV UR4, UR5 ;  /* 0x0000000500047c82 */ /* 0x000fe20008000000 */
[----:B------:R-:W-:Y:S01]  /*6580*/  UMOV UR6, UR7 ;  /* 0x0000000700067c82 */ /* 0x000fe20008000000 */
[----:B------:R-:W-:Y:S01]  /*6590*/  @UP3 USHF.R.U32.HI UR8, URZ, UR17, UR4 ;  /* 0x00000011ff083299 */ /* 0x000fe20008011604 */
[----:B------:R-:W-:Y:S01]  /*65a0*/  UMOV UR5, UR11 ;  /* 0x0000000b00057c82 */ /* 0x000fe20008000000 */
[----:B------:R-:W-:Y:S02]  /*65b0*/  USHF.R.U32.HI UR13, URZ, UR13, UR6 ;  /* 0x0000000dff0d7299 */ /* 0x000fe40008011606 */
[----:B------:R-:W-:Y:S02]  /*65c0*/  USEL UR4, UR71, UR9, !UP0 ;  /* 0x0000000947047287 */ /* 0x000fe4000c000000 */
[----:B------:R-:W-:Y:S02]  /*65d0*/  @UP3 USHF.R.U32.HI UR12, URZ, UR17, UR5 ;  /* 0x00000011ff0c3299 */ /* 0x000fe40008011605 */
[----:B------:R-:W-:-:S02]  /*65e0*/  UIMAD UR6, UR55, UR8, URZ ;  /* 0x00000008370672a4 */ /* 0x000fc4000f8e02ff */
[----:B------:R-:W-:Y:S02]  /*65f0*/  USEL UR5, UR76, UR13, !UP2 ;  /* 0x0000000d4c057287 */ /* 0x000fe4000d000000 */
[----:B------:R-:W-:Y:S02]  /*6600*/  UIMAD UR8, UR55, UR12, URZ ;  /* 0x0000000c370872a4 */ /* 0x000fe4000f8e02ff */
[----:B------:R-:W-:Y:S02]  /*6610*/  UISETP.GE.AND UP0, UPT, UR4, UR6, UPT ;  /* 0x000000060400728c */ /* 0x000fe4000bf06270 */
[----:B------:R-:W-:Y:S02]  /*6620*/  UIMAD.WIDE.U32 UR6, UR4, UR16, URZ ;  /* 0x00000010040672a5 */ /* 0x000fe4000f8e00ff */
[----:B------:R-:W-:Y:S02]  /*6630*/  UISETP.GE.OR UP0, UPT, UR5, UR8, UP0 ;  /* 0x000000080500728c */ /* 0x000fe40008706670 */
[----:B------:R-:W-:-:S02]  /*6640*/  UIMAD.WIDE.U32 UR8, UR5, UR16, URZ ;  /* 0x00000010050872a5 */ /* 0x000fc4000f8e00ff */
[----:B------:R-:W-:Y:S01]  /*6650*/  UIADD3 UR10, UPT, UPT, -UR4, URZ, URZ ;  /* 0x000000ff040a7290 */ /* 0x000fe2000fffe1ff */
[----:B------:R-:W-:Y:S02]  /*6660*/  UMOV UR6, UR7 ;  /* 0x0000000700067c82 */ /* 0x000fe40008000000 */
[----:B------:R-:W-:Y:S02]  /*6670*/  USHF.R.U32.HI UR6, URZ, UR17, UR6 ;  /* 0x00000011ff067299 */ /* 0x000fe40008011606 */
[----:B------:R-:W-:Y:S02]  /*6680*/  UIMAD UR10, UR14, UR10, UR71 ;  /* 0x0000000a0e0a72a4 */ /* 0x000fe4000f8e0247 */
[----:B------:R-:W-:Y:S01]  /*6690*/  USEL UR6, UR4, UR6, !UP3 ;  /* 0x0000000604067287 */ /* 0x000fe2000d800000 */
[----:B------:R-:W-:Y:S01]  /*66a0*/  @!UP0 UMOV UR7, UR9 ;  /* 0x0000000900078c82 */ /* 0x000fe20008000000 */
[----:B------:R-:W-:Y:S02]  /*66b0*/  UIADD3 UR9, UPT, UPT, -UR5, URZ, URZ ;  /* 0x000000ff05097290 */ /* 0x000fe4000fffe1ff */
[----:B------:R-:W-:-:S02]  /*66c0*/  @!UP0 USHF.R.U32.HI UR7, URZ, UR17, UR7 ;  /* 0x00000011ff078299 */ /* 0x000fc40008011607 */
[----:B------:R-:W-:Y:S02]  /*66d0*/  UIADD3 UR8, UPT, UPT, -UR6, URZ, URZ ;  /* 0x000000ff06087290 */ /* 0x000fe4000fffe1ff */
[----:B------:R-:W-:Y:S02]  /*66e0*/  @!UP0 USEL UR7, UR5, UR7, !UP3 ;  /* 0x0000000705078287 */ /* 0x000fe4000d800000 */
[----:B------:R-:W-:Y:S02]  /*66f0*/  UIMAD UR8, UR55, UR8, UR4 ;  /* 0x00000008370872a4 */ /* 0x000fe4000f8e0204 */
[----:B------:R-:W-:Y:S02]  /*6700*/  @!UP0 UIADD3 UR6, UPT, UPT, UR6, -UR7, URZ ;  /* 0x8000000706068290 */ /* 0x000fe4000fffe0ff */
[----:B------:R-:W-:Y:S02]  /*6710*/  @!UP0 UIMAD UR7, UR8, UR12, UR7 ;  /* 0x0000000c080782a4 */ /* 0x000fe4000f8e0207 */
[----:B------:R-:W-:-:S02]  /*6720*/  @!UP0 UIMAD UR4, UR55, UR6, UR5 ;  /* 0x00000006370482a4 */ /* 0x000fc4000f8e0205 */
[----:B------:R-:W-:Y:S02]  /*6730*/  UIMAD UR6, UR18, UR9, UR76 ;  /* 0x00000009120672a4 */ /* 0x000fe4000f8e024c */
[----:B------:R-:W-:Y:S01]  /*6740*/  UIMAD UR71, UR4, UR14, UR10 ;  /* 0x0000000e044772a4 */ /* 0x000fe2000f8e020a */
[----:B------:R-:W-:Y:S02]  /*6750*/  @!UP0 UMOV UR5, UR7 ;  /* 0x0000000700058c82 */ /* 0x000fe40008000000 */
[----:B------:R-:W-:-:S12]  /*6760*/  UIMAD UR76, UR5, UR18, UR6 ;  /* 0x00000012054c72a4 */ /* 0x000fd8000f8e0206 */
.L_x_30:
[----:B------:R-:W1:Y:S02]  /*6770*/  LDCU UR4, c[0x0][0xc30] ;  /* 0x00018600ff0477ac */ /* 0x000e640008000800 */
[----:B-1----:R-:W-:-:S09]  /*6780*/  UISETP.NE.AND UP0, UPT, UR4, 0x1, UPT ;  /* 0x000000010400788c */ /* 0x002fd2000bf05270 */
[----:B------:R-:W-:Y:S05]  /*6790*/  BRA.U UP0, `(.L_x_31) ;  /* 0x0000000100447547 */ /* 0x000fea000b800000 */
[----:B------:R-:W1:Y:S01]  /*67a0*/  LDCU.128 UR8, c[0x0][0xc10] ;  /* 0x00018200ff0877ac */ /* 0x000e620008000c00 */
[----:B------:R-:W3:Y:S01]  /*67b0*/  LDCU UR12, c[0x0][0xc0c] ;  /* 0x00018180ff0c77ac */ /* 0x000ee20008000800 */
[----:B------:R-:W4:Y:S01]  /*67c0*/  LDCU UR13, c[0x0][0xc20] ;  /* 0x00018400ff0d77ac */ /* 0x000f220008000800 */
[----:B-1----:R-:W-:Y:S02]  /*67d0*/  UIMAD.WIDE.U32 UR6, UR76, UR8, URZ ;  /* 0x000000084c0672a5 */ /* 0x002fe4000f8e00ff */
[----:B------:R-:W-:Y:S02]  /*67e0*/  UIMAD.WIDE.U32 UR4, UR71, UR11, URZ ;  /* 0x0000000b470472a5 */ /* 0x000fe4000f8e00ff */
[----:B---3--:R-:W-:Y:S02]  /*67f0*/  UISETP.NE.AND UP2, UPT, UR12, 0x1, UPT ;  /* 0x000000010c00788c */ /* 0x008fe4000bf45270 */
[----:B------:R-:W-:Y:S01]  /*6800*/  UISETP.NE.AND UP0, UPT, UR10, 0x1, UPT ;  /* 0x000000010a00788c */ /* 0x000fe2000bf05270 */
[----:B------:R-:W-:-:S02]  /*6810*/  UMOV UR6, UR7 ;  /* 0x0000000700067c82 */ /* 0x000fc40008000000 */
[----:B------:R-:W-:Y:S01]  /*6820*/  UMOV UR4, UR5 ;  /* 0x0000000500047c82 */ /* 0x000fe20008000000 */
[----:B------:R-:W-:Y:S02]  /*6830*/  USHF.R.U32.HI UR6, URZ, UR9, UR6 ;  /* 0x00000009ff067299 */ /* 0x000fe40008011606 */
[----:B----4-:R-:W-:Y:S02]  /*6840*/  USHF.R.U32.HI UR4, URZ, UR13, UR4 ;  /* 0x0000000dff047299 */ /* 0x010fe40008011604 */
[----:B------:R-:W-:Y:S02]  /*6850*/  USEL UR5, UR76, UR6, !UP2 ;  /* 0x000000064c057287 */ /* 0x000fe4000d000000 */
[----:B------:R-:W-:-:S04]  /*6860*/  USEL UR4, UR71, UR4, !UP0 ;  /* 0x0000000447047287 */ /* 0x000fc8000c000000 */
[----:B------:R-:W-:Y:S02]  /*6870*/  UIADD3 UR6, UPT, UPT, UR5, -UR4, URZ ;  /* 0x8000000405067290 */ /* 0x000fe4000fffe0ff */
[----:B------:R-:W-:Y:S02]  /*6880*/  UIADD3 UR4, UPT, UPT, -UR5, UR4, URZ ;  /* 0x0000000405047290 */ /* 0x000fe4000fffe1ff */
[----:B------:R-:W-:Y:S02]  /*6890*/  UIMAD UR71, UR6, UR10, UR71 ;  /* 0x0000000a064772a4 */ /* 0x000fe4000f8e0247 */
[----:B------:R-:W-:-:S12]  /*68a0*/  UIMAD UR76, UR4, UR12, UR76 ;  /* 0x0000000c044c72a4 */ /* 0x000fd8000f8e024c */
.L_x_31:
[----:B------:R-:W-:Y:S01]  /*68b0*/  R2UR UR5, R57 ;  /* 0x00000000390572ca */ /* 0x000fe200000e0000 */
[----:B------:R-:W-:Y:S01]  /*68c0*/  IMAD.MOV.U32 R3, RZ, RZ, R2 ;  /* 0x000000ffff037224 */ /* 0x000fe200078e0002 */
[----:B------:R-:W-:Y:S02]  /*68d0*/  R2UR UR4, R56 ;  /* 0x00000000380472ca */ /* 0x000fe400000e0000 */
[----:B------:R-:W-:Y:S02]  /*68e0*/  PLOP3.LUT P2, PT, PT, PT, PT, 0x80, 0x8 ;  /* 0x000000000008781c */ /* 0x000fe40003f4f070 */
[----:B------:R-:W-:-:S07]  /*68f0*/  LOP3.LUT R4, R4, 0x1, RZ, 0x3c, !PT ;  /* 0x0000000104047812 */ /* 0x000fce00078e3cff */
[----:B------:R-:W-:Y:S02]  /*6900*/  UIADD3 UR50, UPT, UPT, UR76, UR5, URZ ;  /* 0x000000054c327290 */ /* 0x000fe4000fffe0ff */
[----:B------:R-:W-:Y:S01]  /*6910*/  UIADD3 UR21, UPT, UPT, UR71, UR4, URZ ;  /* 0x0000000447157290 */ /* 0x000fe2000fffe0ff */
[----:B------:R-:W-:Y:S11]  /*6920*/  BRA.U UP1, `(.L_x_32) ;  /* 0xffffffa901d87547 */ /* 0x000ff6000b83ffff */
[----:B------:R-:W-:Y:S01]  /*6930*/  UIADD3 UR39, UPT, UPT, UR39, 0x20, URZ ;  /* 0x0000002027277890 */ /* 0x000fe2000fffe0ff */
[----:B------:R-:W-:-:S03]  /*6940*/  MOV R2, UR31 ;  /* 0x0000001f00027c02 */ /* 0x000fc60008000f00 */
[----:B------:R-:W-:Y:S01]  /*6950*/  ULEA UR4, UR63, UR39, 0x3 ;  /* 0x000000273f047291 */ /* 0x000fe2000f8e18ff */
[----:B------:R-:W-:-:S08]  /*6960*/  SHF.L.U32 R2, R2, 0x1f, RZ ;  /* 0x0000001f02027819 */ /* 0x000fd000000006ff */
[----:B------:R-:W1:Y:S02]  /*6970*/  SYNCS.PHASECHK.TRANS64.TRYWAIT P0, [UR4], R2 ;  /* 0x00000002ff0075a7 */ /* 0x000e640008001104 */
[----:B-1----:R-:W-:Y:S05]  /*6980*/  @!P0 BRA `(.L_x_33) ;  /* 0x0000006400ac8947 */ /* 0x002fea0003800000 */
.L_x_128:
[----:B------:R-:W-:-:S04]  /*6990*/  UIADD3 UR4, UPT, UPT, UR63, 0x1, URZ ;  /* 0x000000013f047890 */ /* 0x000fc8000fffe0ff */
[----:B------:R-:W-:-:S04]  /*69a0*/  UISETP.NE.AND UP0, UPT, UR4, 0x4, UPT ;  /* 0x000000040400788c */ /* 0x000fc8000bf05270 */
[----:B------:R-:W-:Y:S02]  /*69b0*/  USEL UR5, URZ, 0x1, UP0 ;  /* 0x00000001ff057887 */ /* 0x000fe40008000000 */
[----:B------:R-:W-:Y:S02]  /*69c0*/  USEL UR4, UR4, URZ, UP0 ;  /* 0x000000ff04047287 */ /* 0x000fe40008000000 */
[----:B------:R-:W-:Y:S02]  /*69d0*/  ULOP3.LUT UR31, UR31, UR5, URZ, 0x3c, !UPT ;  /* 0x000000051f1f7292 */ /* 0x000fe4000f8e3cff */
[----:B------:R-:W-:-:S04]  /*69e0*/  ULEA UR5, UR4, UR39, 0x3 ;  /* 0x0000002704057291 */ /* 0x000fc8000f8e18ff */
[----:B-1----:R-:W-:-:S04]  /*69f0*/  MOV R2, UR31 ;  /* 0x0000001f00027c02 */ /* 0x002fc80008000f00 */
[----:B------:R-:W-:-:S04]  /*6a00*/  SHF.L.U32 R2, R2, 0x1f, RZ ;  /* 0x0000001f02027819 */ /* 0x000fc800000006ff */
[----:B------:R-:W1:Y:S02]  /*6a10*/  SYNCS.PHASECHK.TRANS64.TRYWAIT P0, [UR5], R2 ;  /* 0x00000002ff0075a7 */ /* 0x000e640008001105 */
[----:B-1----:R-:W-:Y:S05]  /*6a20*/  @!P0 BRA `(.L_x_34) ;  /* 0x00000064009c8947 */ /* 0x002fea0003800000 */
.L_x_130:
        /* <DEDUP_REMOVED lines=10> */
.L_x_132:
[----:B------:R-:W-:-:S04]  /*6ad0*/  UIADD3 UR4, UPT, UPT, UR4, 0x1, URZ ;  /* 0x0000000104047890 */ /* 0x000fc8000fffe0ff */
[----:B------:R-:W-:-:S04]  /*6ae0*/  UISETP.NE.AND UP0, UPT, UR4, 0x4, UPT ;  /* 0x000000040400788c */ /* 0x000fc8000bf05270 */
[----:B------:R-:W-:Y:S02]  /*6af0*/  USEL UR5, URZ, 0x1, UP0 ;  /* 0x00000001ff057887 */ /* 0x000fe40008000000 */
[----:B------:R-:W-:Y:S02]  /*6b00*/  USEL UR4, UR4, URZ, UP0 ;  /* 0x000000ff04047287 */ /* 0x000fe40008000000 */
[----:B------:R-:W-:Y:S02]  /*6b10*/  ULOP3.LUT UR5, UR31, UR5, URZ, 0x3c, !UPT ;  /* 0x000000051f057292 */ /* 0x000fe4000f8e3cff */
[----:B------:R-:W-:-:S04]  /*6b20*/  ULEA UR4, UR4, UR39, 0x3 ;  /* 0x0000002704047291 */ /* 0x000fc8000f8e18ff */
[----:B-1----:R-:W-:Y:S02]  /*6b30*/  IMAD.U32 R2, RZ, RZ, UR5 ;  /* 0x00000005ff027e24 */ /* 0x002fe4000f8e00ff */
[----:B------:R-:W-:-:S03]  /*6b40*/  MOV R0, UR4 ;  /* 0x0000000400007c02 */ /* 0x000fc60008000f00 */
[----:B------:R-:W-:-:S07]  /*6b50*/  SHF.L.U32 R2, R2, 0x1f, RZ ;  /* 0x0000001f02027819 */ /* 0x000fce00000006ff */
.L_x_36:
[----:B-1----:R1:W3:Y:S02]  /*6b60*/  SYNCS.PHASECHK.TRANS64.TRYWAIT P0, [R0+URZ], R2 ;  /* 0x00000002000075a7 */ /* 0x0022e400080011ff */
[----:B---3--:R-:W-:Y:S05]  /*6b70*/  @!P0 NANOSLEEP.SYNCS 0x989680 ;  /* 0x009896800000895d */ /* 0x008fea0003900000 */
[----:B------:R-:W3:Y:S02]  /*6b80*/  @!P0 SYNCS.PHASECHK.TRANS64 P0, [R0+URZ], R2 ;  /* 0x00000002000085a7 */ /* 0x000ee400080010ff */
[----:B---3--:R-:W-:Y:S05]  /*6b90*/  @P0 EXIT ;  /* 0x000000000000094d */ /* 0x008fea0003800000 */
[----:B------:R-:W-:Y:S05]  /*6ba0*/  BRA `(.L_x_36) ;  /* 0xfffffffc00ec7947 */ /* 0x000fea000383ffff */
.L_x_16:
[----:B------:R-:W2:Y:S02]  /*6bb0*/  S2UR UR4, SR_CgaCtaId ;  /* 0x00000000000479c3 */ /* 0x000ea40000008800 */
[----:B--2---:R-:W-:-:S04]  /*6bc0*/  UISETP.NE.AND UP0, UPT, UR4, URZ, UPT ;  /* 0x000000ff0400728c */ /* 0x004fc8000bf05270 */
[----:B------:R-:W-:-:S09]  /*6bd0*/  UISETP.NE.OR UP0, UPT, UR18, 0x1, UP0 ;  /* 0x000000011200788c */ /* 0x000fd20008705670 */
[----:B------:R-:W-:Y:S05]  /*6be0*/  BRA.U UP0, `(.L_x_37) ;  /* 0x0000000100b47547 */ /* 0x000fea000b800000 */
[----:B------:R-:W2:Y:S01]  /*6bf0*/  S2UR UR5, SR_CgaCtaId ;  /* 0x00000000000579c3 */ /* 0x000ea20000008800 */
[----:B------:R-:W-:Y:S01]  /*6c00*/  UMOV UR4, 0x400 ;  /* 0x0000040000047882 */ /* 0x000fe20000000000 */
[----:B------:R-:W-:Y:S01]  /*6c10*/  HFMA2 R3, -RZ, RZ, 0, 5.9604644775390625e-08 ;  /* 0x00000001ff037431 */ /* 0x000fe200000001ff */
[----:B------:R-:W-:Y:S01]  /*6c20*/  ISETP.NE.AND P0, PT, R0, RZ, PT ;  /* 0x000000ff0000720c */ /* 0x000fe20003f05270 */
[----:B------:R-:W-:Y:S01]  /*6c30*/  IMAD.MOV.U32 R8, RZ, RZ, RZ ;  /* 0x000000ffff087224 */ /* 0x000fe200078e00ff */
[----:B--2---:R-:W-:-:S04]  /*6c40*/  ULEA UR4, UR5, UR4, 0x18 ;  /* 0x0000000405047291 */ /* 0x004fc8000f8ec0ff */
[----:B------:R-:W-:Y:S02]  /*6c50*/  UIADD3 UR5, UPT, UPT, UR4, 0x98, URZ ;  /* 0x0000009804057890 */ /* 0x000fe4000fffe0ff */
[----:B------:R-:W-:Y:S02]  /*6c60*/  UIADD3 UR8, UPT, UPT, UR4, 0x90, URZ ;  /* 0x0000009004087890 */ /* 0x000fe4000fffe0ff */
[----:B------:R-:W-:-:S12]  /*6c70*/  UPRMT UR5, URZ, 0x654, UR5 ;  /* 0x00000654ff057896 */ /* 0x000fd80008000005 */
.L_x_40:
[----:B------:R-:W-:Y:S01]  /*6c80*/  SHF.L.U32 R6, R3, 0x1f, RZ ;  /* 0x0000001f03067819 */ /* 0x000fe200000006ff */
[----:B------:R-:W-:Y:S02]  /*6c90*/  IMAD.U32 R4, RZ, RZ, UR8 ;  /* 0x00000008ff047e24 */ /* 0x000fe4000f8e00ff */
[----:B------:R-:W-:Y:S01]  /*6ca0*/  @!P0 IMAD.MOV.U32 R5, RZ, RZ, 0x10 ;  /* 0x00000010ff058424 */ /* 0x000fe200078e00ff */
[----:B------:R-:W2:Y:S02]  /*6cb0*/  SYNCS.PHASECHK.TRANS64.TRYWAIT P1, [UR4+0x98], R6 ;  /* 0x00009806ff0075a7 */ /* 0x000ea40008021104 */
[----:B------:R-:W-:-:S04]  /*6cc0*/  PRMT R4, R0, 0x654, R4 ;  /* 0x0000065400047816 */ /* 0x000fc80000000004 */
[----:B------:R-:W-:Y:S01]  /*6cd0*/  SEL R2, R4, R2, !P0 ;  /* 0x0000000204027207 */ /* 0x000fe20004000000 */
[----:B--2---:R-:W-:Y:S06]  /*6ce0*/  @!P1 BRA `(.L_x_38) ;  /* 0x00000064001c9947 */ /* 0x004fec0003800000 */
.L_x_134:
[----:B------:R-:W-:Y:S01]  /*6cf0*/  UIADD3 UR6, UPT, UPT, UR4, 0xd0, URZ ;  /* 0x000000d004067890 */ /* 0x000fe2000fffe0ff */
[----:B------:R3:W-:Y:S01]  /*6d00*/  @!P0 SYNCS.ARRIVE.TRANS64.RED RZ, [R2+URZ], R5 ;  /* 0x0000000502ff89a7 */ /* 0x0007e200080004ff */
[----:B------:R-:W-:Y:S01]  /*6d10*/  UIADD3 UR7, UPT, UPT, UR4, 0x90, URZ ;  /* 0x0000009004077890 */ /* 0x000fe2000fffe0ff */
[----:B------:R-:W-:-:S08]  /*6d20*/  LOP3.LUT R3, R3, 0x1, RZ, 0x3c, !PT ;  /* 0x0000000103037812 */ /* 0x000fd000078e3cff */
[----:B------:R-:W-:Y:S06]  /*6d30*/  UGETNEXTWORKID.BROADCAST [UR6], [UR7] ;  /* 0x00000000060073ca */ /* 0x000fec0008000100 */
[----:B---3--:R-:W-:-:S04]  /*6d40*/  SHF.L.U32 R5, R8, 0x1f, RZ ;  /* 0x0000001f08057819 */ /* 0x008fc800000006ff */
[----:B------:R-:W3:Y:S02]  /*6d50*/  SYNCS.PHASECHK.TRANS64.TRYWAIT P1, [UR4+0x90], R5 ;  /* 0x00009005ff0075a7 */ /* 0x000ee40008021104 */
[----:B---3--:R-:W-:Y:S05]  /*6d60*/  @!P1 BRA `(.L_x_39) ;  /* 0x0000006400149947 */ /* 0x008fea0003800000 */
.L_x_136:
[----:B--2---:R-:W2:Y:S01]  /*6d70*/  LDS.128 R4, [UR4+0xd0] ;  /* 0x0000d004ff047984 */ /* 0x004ea20008000c00 */
[----:B------:R-:W-:Y:S01]  /*6d80*/  LOP3.LUT R8, R8, 0x1, RZ, 0x3c, !PT ;  /* 0x0000000108087812 */ /* 0x000fe200078e3cff */
[----:B------:R-:W-:Y:S01]  /*6d90*/  @!PT LDS RZ, [RZ] ;  /* 0x00000000fffff984 */ /* 0x000fe20000000800 */
[----:B------:R-:W-:Y:S01]  /*6da0*/  @!PT LDS RZ, [RZ] ;  /* 0x00000000fffff984 */ /* 0x000fe20000000800 */
[----:B------:R-:W-:Y:S01]  /*6db0*/  @!PT LDS RZ, [RZ] ;  /* 0x00000000fffff984 */ /* 0x000fe20000000800 */
[----:B------:R-:W-:Y:S01]  /*6dc0*/  @!PT LDS RZ, [RZ] ;  /* 0x00000000fffff984 */ /* 0x000fe20000000800 */
[----:B------:R3:W-:Y:S06]  /*6dd0*/  MEMBAR.ALL.CTA ;  /* 0x0000000000007992 */ /* 0x0007ec0000008000 */
[----:B---3--:R-:W3:Y:S02]  /*6de0*/  FENCE.VIEW.ASYNC.S ;  /* 0x00000000000073c6 */ /* 0x008ee40000000000 */
[----:B---3--:R-:W-:Y:S01]  /*6df0*/  SYNCS.ARRIVE.TRANS64.RED.A1T0 RZ, [UR5], RZ ;  /* 0x000000ffffff79a7 */ /* 0x008fe20008100405 */
[----:B--2---:R-:W-:-:S13]  /*6e00*/  LOP3.LUT P1, RZ, R6, 0x1, RZ, 0xc0, !PT ;  /* 0x0000000106ff7812 */ /* 0x004fda000782c0ff */
[----:B------:R-:W-:Y:S05]  /*6e10*/  @P1 BRA `(.L_x_40) ;  /* 0xfffffffc00981947 */ /* 0x000fea000383ffff */
[----:B------:R-:W-:-:S04]  /*6e20*/  SHF.L.U32 R0, R3, 0x1f, RZ ;  /* 0x0000001f03007819 */ /* 0x000fc800000006ff */
[----:B------:R-:W2:Y:S02]  /*6e30*/  SYNCS.PHASECHK.TRANS64 P0, [UR4+0x98], R0 ;  /* 0x00009800ff0075a7 */ /* 0x000ea40008001004 */
[----:B-12---:R-:W-:Y:S05]  /*6e40*/  @P0 EXIT ;  /* 0x000000000000094d */ /* 0x006fea0003800000 */
[----:B------:R-:W-:-:S07]  /*6e50*/  MOV R0, UR4 ;  /* 0x0000000400007c02 */ /* 0x000fce0008000f00 */
.L_x_41:
[----:B-1----:R-:W-:-:S04]  /*6e60*/  SHF.L.U32 R2, R3, 0x1f, RZ ;  /* 0x0000001f03027819 */ /* 0x002fc800000006ff */
[----:B------:R1:W2:Y:S03]  /*6e70*/  SYNCS.PHASECHK.TRANS64.TRYWAIT P0, [R0+URZ+0x98], R2 ;  /* 0x00009802000075a7 */ /* 0x0002a600080011ff */
[----:B--2---:R-:W-:Y:S05]  /*6e80*/  @!P0 NANOSLEEP.SYNCS 0x989680 ;  /* 0x009896800000895d */ /* 0x004fea0003900000 */
[----:B------:R-:W2:Y:S02]  /*6e90*/  @!P0 SYNCS.PHASECHK.TRANS64 P0, [R0+URZ+0x98], R2 ;  /* 0x00009802000085a7 */ /* 0x000ea400080010ff */
[----:B--2---:R-:W-:Y:S05]  /*6ea0*/  @P0 EXIT ;  /* 0x000000000000094d */ /* 0x004fea0003800000 */
[----:B------:R-:W-:Y:S05]  /*6eb0*/  BRA `(.L_x_41) ;  /* 0xfffffffc00e87947 */ /* 0x000fea000383ffff */
.L_x_37:
[----:B------:R-:W-:-:S09]  /*6ec0*/  UISETP.NE.AND UP0, UPT, UR18, URZ, UPT ;  /* 0x000000ff1200728c */ /* 0x000fd2000bf05270 */
[----:B------:R-:W-:Y:S05]  /*6ed0*/  BRA.U UP0, `(.L_x_42) ;  /* 0x0000001100047547 */ /* 0x000fea000b800000 */
[----:B------:R-:W2:Y:S01]  /*6ee0*/  S2UR UR7, SR_CgaCtaId ;  /* 0x00000000000779c3 */ /* 0x000ea20000008800 */
[----:B------:R-:W-:Y:S01]  /*6ef0*/  UMOV UR4, 0x40 ;  /* 0x0000004000047882 */ /* 0x000fe20000000000 */
[----:B------:R-:W-:Y:S01]  /*6f00*/  NOP ;  /* 0x0000000000007918 */ /* 0x000fe20000000000 */
[----:B------:R-:W-:Y:S01]  /*6f10*/  UMOV UR6, 0x400 ;  /* 0x0000040000067882 */ /* 0x000fe20000000000 */
[----:B--2---:R-:W-:Y:S02]  /*6f20*/  ULEA UR5, UR7, UR4, 0x18 ;  /* 0x0000000407057291 */ /* 0x004fe4000f8ec0ff */
[----:B------:R-:W-:-:S07]  /*6f30*/  ULEA UR6, UR7, UR6, 0x18 ;  /* 0x0000000607067291 */ /* 0x000fce000f8ec0ff */
[----:B------:R-:W2:Y:S02]  /*6f40*/  LDS.U8 R0, [UR5+0x1c] ;  /* 0x00001c05ff007984 */ /* 0x000ea40008000000 */
[----:B--2---:R-:W-:-:S13]  /*6f50*/  ISETP.NE.AND P0, PT, R0, RZ, PT ;  /* 0x000000ff0000720c */ /* 0x004fda0003f05270 */
[----:B------:R-:W-:Y:S05]  /*6f60*/  @P0 BRA `(.L_x_43) ;  /* 0x0000000000580947 */ /* 0x000fea0003800000 */
[----:B------:R-:W-:-:S13]  /*6f70*/  ELECT P0, URZ, PT ;  /* 0x0000000000ff782f */ /* 0x000fda0003800000 */
[----:B------:R-:W-:Y:S05]  /*6f80*/  @!P0 BRA `(.L_x_44) ;  /* 0x0000000000608947 */ /* 0x000fea0003800000 */
[----:B------:R-:W-:Y:S01]  /*6f90*/  UMOV UR4, 0x10 ;  /* 0x0000001000047882 */ /* 0x000fe20000000000 */
[----:B------:R-:W-:Y:S01]  /*6fa0*/  HFMA2 R0, -RZ, RZ, 0, 5.9604644775390625e-08 ;  /* 0x00000001ff007431 */ /* 0x000fe200000001ff */
[----:B------:R-:W-:-:S03]  /*6fb0*/  MOV R2, 0xffff ;  /* 0x0000ffff00027802 */ /* 0x000fc60000000f00 */
[----:B------:R-:W-:Y:S04]  /*6fc0*/  DEPBAR.LE SB2, 0x36 ;  /* 0x0000ad800000791a */ /* 0x000fe80000000000 */
[----:B------:R-:W2:Y:S02]  /*6fd0*/  UTCATOMSWS.FIND_AND_SET.ALIGN UP0, UR4, UR4 ;  /* 0x00000004000475e3 */ /* 0x000ea40008000800 */
[----:B--2---:R-:W-:Y:S01]  /*6fe0*/  MOV R3, UR4 ;  /* 0x0000000400037c02 */ /* 0x004fe20008000f00 */
[----:B------:R-:W-:Y:S06]  /*6ff0*/  BRA.U UP0, `(.L_x_45) ;  /* 0x0000000100187547 */ /* 0x000fec000b800000 */
.L_x_46:
[----:B------:R-:W-:Y:S05]  /*7000*/  NANOSLEEP 0x64 ;  /* 0x000000640000795d */ /* 0x000fea0003800000 */
[----:B------:R-:W-:-:S05]  /*7010*/  UMOV UR4, 0x10 ;  /* 0x0000001000047882 */ /* 0x000fca0000000000 */
[----:B------:R-:W-:Y:S04]  /*7020*/  DEPBAR.LE SB2, 0x36 ;  /* 0x0000ad800000791a */ /* 0x000fe80000000000 */
[----:B------:R-:W2:Y:S02]  /*7030*/  UTCATOMSWS.FIND_AND_SET.ALIGN UP0, UR4, UR4 ;  /* 0x00000004000475e3 */ /* 0x000ea40008000800 */
[----:B--2---:R-:W-:Y:S01]  /*7040*/  MOV R3, UR4 ;  /* 0x0000000400037c02 */ /* 0x004fe20008000f00 */
[----:B------:R-:W-:Y:S05]  /*7050*/  BRA.U !UP0, `(.L_x_46) ;  /* 0xfffffffd08e87547 */ /* 0x000fea000b83ffff */
.L_x_45:
[-C--:B------:R-:W-:Y:S02]  /*7060*/  SHF.L.U32 R2, R2, R3.reuse, RZ ;  /* 0x0000000302027219 */ /* 0x080fe400000006ff */
[----:B------:R-:W-:Y:S01]  /*7070*/  SHF.L.U32 R0, R0, R3, RZ ;  /* 0x0000000300007219 */ /* 0x000fe200000006ff */
[----:B------:R-:W-:Y:S02]  /*7080*/  IMAD.SHL.U32 R3, R3, 0x20, RZ ;  /* 0x0000002003037824 */ /* 0x000fe400078e00ff */
[----:B------:R2:W-:Y:S04]  /*7090*/  ATOMS.OR RZ, [UR5+0x14], R2 ;  /* 0x00001402ffff798c */ /* 0x0005e8000b000005 */
[----:B------:R2:W-:Y:S04]  /*70a0*/  ATOMS.OR RZ, [UR5+0x18], R0 ;  /* 0x00001800ffff798c */ /* 0x0005e8000b000005 */
[----:B------:R2:W-:Y:S01]  /*70b0*/  STS [UR6+0xe0], R3 ;  /* 0x0000e003ff007988 */ /* 0x0005e20008000806 */
[----:B------:R-:W-:Y:S05]  /*70c0*/  BRA `(.L_x_44) ;  /* 0x0000000000107947 */ /* 0x000fea0003800000 */
.L_x_43:
[----:B------:R-:W-:Y:S02]  /*70d0*/  MOV R0, 0xffffffff ;  /* 0xffffffff00007802 */ /* 0x000fe40000000f00 */
[----:B------:R-:W-:-:S03]  /*70e0*/  MOV R2, 0x7110 ;  /* 0x0000711000027802 */ /* 0x000fc60000000f00 */
[----:B------:R2:W-:Y:S04]  /*70f0*/  STS [UR6+0xe0], R0 ;  /* 0x0000e000ff007988 */ /* 0x0005e80008000806 */
[----:B-12--5:R-:W-:Y:S05]  /*7100*/  CALL.REL.NOINC `($__internal_1_$__cuda_sm10x_tcgen05_guardrail_trap_phase_invalid_during_alloc) ;  /* 0x0000006800207944 */ /* 0x026fea0003c00000 */
.L_x_44:
[----:B------:R-:W-:Y:S05]  /*7110*/  WARPSYNC.ALL ;  /* 0x0000000000007948 */ /* 0x000fea0003800000 */
[----:B------:R-:W3:Y:S01]  /*7120*/  S2UR UR4, SR_CgaCtaId ;  /* 0x00000000000479c3 */ /* 0x000ee20000008800 */
[----:B------:R-:W-:Y:S01]  /*7130*/  UMOV UR23, 0x400 ;  /* 0x0000040000177882 */ /* 0x000fe20000000000 */
[----:B------:R-:W-:-:S06]  /*7140*/  NOP ;  /* 0x0000000000007918 */ /* 0x000fcc0000000000 */
[----:B------:R-:W-:Y:S06]  /*7150*/  BAR.ARV 0x6, 0xa0 ;  /* 0x0182800000007b1d */ /* 0x000fec0000002000 */
[----:B------:R-:W4:Y:S01]  /*7160*/  LDCU.64 UR6, c[0x0][0x388] ;  /* 0x00007100ff0677ac */ /* 0x000f220008000a00 */
[----:B------:R-:W-:Y:S01]  /*7170*/  IMAD.MOV.U32 R10, RZ, RZ, 0x1 ;  /* 0x00000001ff0a7424 */ /* 0x000fe200078e00ff */
[----:B------:R-:W-:Y:S01]  /*7180*/  CS2R R8, SRZ ;  /* 0x0000000000087805 */ /* 0x000fe2000001ff00 */
[----:B------:R-:W1:Y:S01]  /*7190*/  LDCU.64 UR8, c[0x0][0x390] ;  /* 0x00007200ff0877ac */ /* 0x000e620008000a00 */
[----:B------:R-:W-:Y:S01]  /*71a0*/  UMOV UR26, URZ ;  /* 0x000000ff001a7c82 */ /* 0x000fe20008000000 */
[----:B------:R-:W-:Y:S01]  /*71b0*/  UMOV UR22, URZ ;  /* 0x000000ff00167c82 */ /* 0x000fe20008000000 */
[----:B---3--:R-:W-:Y:S01]  /*71c0*/  ULEA UR23, UR4, UR23, 0x18 ;  /* 0x0000001704177291 */ /* 0x008fe2000f8ec0ff */
[----:B------:R-:W-:Y:S01]  /*71d0*/  UMOV UR42, 0x0 ;  /* 0x00000000002a7882 */ /* 0x000fe20000000000 */
[----:B------:R-:W-:-:S02]  /*71e0*/  UMOV UR43, 0x4200910 ;  /* 0x04200910002b7882 */ /* 0x000fc40000000000 */
[----:B------:R-:W-:Y:S01]  /*71f0*/  UIADD3 UR44, UPT, UPT, UR23, 0x98, URZ ;  /* 0x00000098172c7890 */ /* 0x000fe2000fffe0ff */
[----:B------:R-:W-:Y:S01]  /*7200*/  UMOV UR40, 0x0 ;  /* 0x0000000000287882 */ /* 0x000fe20000000000 */
[----:B------:R-:W-:Y:S01]  /*7210*/  UMOV UR41, 0x4200910 ;  /* 0x0420091000297882 */ /* 0x000fe20000000000 */
[----:B----4-:R-:W-:Y:S02]  /*7220*/  UIADD3 UR4, UPT, UPT, UR6, 0x3f, URZ ;  /* 0x0000003f06047890 */ /* 0x010fe4000fffe0ff */
[----:B------:R-:W2:Y:S01]  /*7230*/  LDS R11, [UR23+0xe0] ;  /* 0x0000e017ff0b7984 */ /* 0x000ea20008000800 */
[----:B------:R-:W-:Y:S02]  /*7240*/  UIADD3 UR6, UPT, UPT, UR23, 0x8800, URZ ;  /* 0x0000880017067890 */ /* 0x000fe4000fffe0ff */
[----:B------:R-:W-:Y:S02]  /*7250*/  USHF.R.S32.HI UR5, URZ, 0x1f, UR4 ;  /* 0x0000001fff057899 */ /* 0x000fe40008011404 */
[----:B------:R-:W-:-:S02]  /*7260*/  USHF.R.U32.HI UR6, URZ, 0x4, UR6 ;  /* 0x00000004ff067899 */ /* 0x000fc40008011606 */
[----:B------:R-:W-:Y:S02]  /*7270*/  ULEA.HI UR4, UR5, UR4, URZ, 0x6 ;  /* 0x0000000405047291 */ /* 0x000fe4000f8f30ff */
[----:B------:R-:W-:Y:S02]  /*7280*/  UIADD3 UR5, UPT, UPT, UR23, 0x18800, URZ ;  /* 0x0001880017057890 */ /* 0x000fe4000fffe0ff */
[----:B------:R-:W-:Y:S02]  /*7290*/  USHF.R.S32.HI UR4, URZ, 0x6, UR4 ;  /* 0x00000006ff047899 */ /* 0x000fe40008011404 */
[----:B------:R-:W-:Y:S02]  /*72a0*/  USHF.R.U32.HI UR5, URZ, 0x4, UR5 ;  /* 0x00000004ff057899 */ /* 0x000fe40008011605 */
[----:B------:R-:W-:Y:S02]  /*72b0*/  UIMAD UR4, UR4, UR7, URZ ;  /* 0x00000007040472a4 */ /* 0x000fe4000f8e02ff */
[----:B------:R-:W-:-:S02]  /*72c0*/  ULOP3.LUT UR6, UR6, 0x3fff, URZ, 0xc0, !UPT ;  /* 0x00003fff06067892 */ /* 0x000fc4000f8ec0ff */
[----:B-1----:R-:W-:Y:S02]  /*72d0*/  UIMAD UR4, UR4, UR8, URZ ;  /* 0x00000008040472a4 */ /* 0x002fe4000f8e02ff */
[----:B------:R-:W-:Y:S02]  /*72e0*/  ULOP3.LUT UR5, UR5, 0x3fff, URZ, 0xc0, !UPT ;  /* 0x00003fff05057892 */ /* 0x000fe4000f8ec0ff */
[----:B------:R-:W-:Y:S01]  /*72f0*/  UIMAD UR4, UR4, UR9, URZ ;  /* 0x00000009040472a4 */ /* 0x000fe2000f8e02ff */
[----:B------:R-:W-:Y:S01]  /*7300*/  UMOV UR38, 0x0 ;  /* 0x0000000000267882 */ /* 0x000fe20000000000 */
[----:B------:R-:W-:Y:S01]  /*7310*/  UMOV UR39, 0x4200910 ;  /* 0x0420091000277882 */ /* 0x000fe20000000000 */
[----:B------:R-:W-:Y:S01]  /*7320*/  UMOV UR36, 0x0 ;  /* 0x0000000000247882 */ /* 0x000fe20000000000 */
[----:B------:R-:W-:Y:S01]  /*7330*/  UMOV UR37, 0x4200910 ;  /* 0x0420091000257882 */ /* 0x000fe20000000000 */
[----:B------:R-:W-:Y:S01]  /*7340*/  UMOV UR34, 0x0 ;  /* 0x0000000000227882 */ /* 0x000fe20000000000 */
[----:B------:R-:W-:Y:S01]  /*7350*/  UMOV UR35, 0x4200910 ;  /* 0x0420091000237882 */ /* 0x000fe20000000000 */
[----:B------:R-:W-:-:S02]  /*7360*/  UPRMT UR44, URZ, 0x654, UR44 ;  /* 0x00000654ff2c7896 */ /* 0x000fc4000800002c */
[----:B------:R-:W-:Y:S02]  /*7370*/  ULOP3.LUT UR24, UR6, 0x10000, URZ, 0xfc, !UPT ;  /* 0x0001000006187892 */ /* 0x000fe4000f8efcff */
[----:B------:R-:W-:Y:S02]  /*7380*/  ULOP3.LUT UR25, UR5, 0x10000, URZ, 0xfc, !UPT ;  /* 0x0001000005197892 */ /* 0x000fe4000f8efcff */
[----:B------:R-:W-:Y:S02]  /*7390*/  UIADD3 UR45, UPT, UPT, UR4, -0x1, URZ ;  /* 0xffffffff042d7890 */ /* 0x000fe4000fffe0ff */
[----:B------:R-:W-:Y:S01]  /*73a0*/  UISETP.GE.AND UP3, UPT, UR4, 0x1, UPT ;  /* 0x000000010400788c */ /* 0x000fe2000bf66270 */
[C---:B--2---:R-:W-:Y:S01]  /*73b0*/  VIADD R3, R11.reuse, 0x80 ;  /* 0x000000800b037836 */ /* 0x044fe20000000000 */
[----:B------:R-:W-:Y:S01]  /*73c0*/  LOP3.LUT R2, R11, 0xffff, RZ, 0xc0, !PT ;  /* 0x0000ffff0b027812 */ /* 0x000fe200078ec0ff */
[----:B------:R-:W-:Y:S01]  /*73d0*/  UMOV UR32, 0x0 ;  /* 0x0000000000207882 */ /* 0x000fe20000000000 */
[----:B------:R-:W-:Y:S01]  /*73e0*/  UMOV UR33, 0x4200910 ;  /* 0x0420091000217882 */ /* 0x000fe20000000000 */
[----:B------:R-:W-:Y:S01]  /*73f0*/  UMOV UR30, 0x0 ;  /* 0x00000000001e7882 */ /* 0x000fe20000000000 */
[----:B------:R-:W-:Y:S01]  /*7400*/  LOP3.LUT R3, R3, 0xffff, RZ, 0xc0, !PT ;  /* 0x0000ffff03037812 */ /* 0x000fe200078ec0ff */
[----:B------:R-:W-:Y:S01]  /*7410*/  UMOV UR31, 0x4200910 ;  /* 0x04200910001f7882 */ /* 0x000fe20000000000 */
[----:B------:R-:W-:Y:S01]  /*7420*/  UMOV UR28, 0x0 ;  /* 0x00000000001c7882 */ /* 0x000fe20000000000 */
[----:B------:R-:W-:-:S02]  /*7430*/  UMOV UR29, 0x4200910 ;  /* 0x04200910001d7882 */ /* 0x000fc40000000000 */
[----:B------:R1:W-:Y:S03]  /*7440*/  STL.64 [R1], R2 ;  /* 0x0000000201007387 */ /* 0x0003e60000100a00 */
.L_x_53:
[----:B-1----:R-:W-:-:S04]  /*7450*/  SHF.L.U32 R2, R9, 0x1f, RZ ;  /* 0x0000001f09027819 */ /* 0x002fc800000006ff */
[----:B------:R-:W1:Y:S02]  /*7460*/  SYNCS.PHASECHK.TRANS64.TRYWAIT P0, [UR23+0x90], R2 ;  /* 0x00009002ff0075a7 */ /* 0x000e640008001117 */
[----:B-12---:R-:W-:Y:S05]  /*7470*/  @!P0 BRA `(.L_x_47) ;  /* 0x0000005c00688947 */ /* 0x006fea0003800000 */
.L_x_138:
[----:B------:R-:W2:Y:S01]  /*7480*/  LDS.128 R4, [UR23+0xd0] ;  /* 0x0000d017ff047984 */ /* 0x000ea20008000c00 */
[----:B------:R-:W-:Y:S01]  /*7490*/  ULEA UR27, UR26, UR23, 0x3 ;  /* 0x000000171a1b7291 */ /* 0x000fe2000f8e18ff */
[----:B-1----:R-:W-:Y:S01]  /*74a0*/  SHF.L.U32 R2, R10, 0x1f, RZ ;  /* 0x0000001f0a027819 */ /* 0x002fe200000006ff */
[----:B------:R-:W-:Y:S01]  /*74b0*/  @!PT LDS RZ, [RZ] ;  /* 0x00000000fffff984 */ /* 0x000fe20000000800 */
[----:B------:R-:W-:Y:S01]  /*74c0*/  @!PT LDS RZ, [RZ] ;  /* 0x00000000fffff984 */ /* 0x000fe20000000800 */
[----:B------:R-:W-:Y:S01]  /*74d0*/  @!PT LDS RZ, [RZ] ;  /* 0x00000000fffff984 */ /* 0x000fe20000000800 */
[----:B------:R-:W-:Y:S01]  /*74e0*/  @!PT LDS RZ, [RZ] ;  /* 0x00000000fffff984 */ /* 0x000fe20000000800 */
[----:B------:R1:W-:Y:S06]  /*74f0*/  MEMBAR.ALL.CTA ;  /* 0x0000000000007992 */ /* 0x0003ec0000008000 */
[----:B-1----:R-:W1:Y:S02]  /*7500*/  FENCE.VIEW.ASYNC.S ;  /* 0x00000000000073c6 */ /* 0x002e640000000000 */
[----:B-1----:R-:W-:Y:S01]  /*7510*/  SYNCS.ARRIVE.TRANS64.RED.A1T0 RZ, [UR44], RZ ;  /* 0x000000ffffff79a7 */ /* 0x002fe2000810042c */
[----:B------:R-:W1:Y:S02]  /*7520*/  SYNCS.PHASECHK.TRANS64.TRYWAIT P0, [UR27+0xb0], R2 ;  /* 0x0000b002ff0075a7 */ /* 0x000e64000800111b */
[----:B-12---:R-:W-:Y:S05]  /*7530*/  @!P0 BRA `(.L_x_48) ;  /* 0x0000005c00508947 */ /* 0x006fea0003800000 */
.L_x_140:
[----:B------:R-:W-:Y:S05]  /*7540*/  BRA.U !UP3, `(.L_x_49) ;  /* 0x000000050b547547 */ /* 0x000fea000b800000 */
[----:B-1----:R-:W-:Y:S01]  /*7550*/  IMAD.U32 R0, RZ, RZ, UR26 ;  /* 0x0000001aff007e24 */ /* 0x002fe2000f8e00ff */
[----:B------:R-:W-:-:S04]  /*7560*/  ULEA UR4, UR22, UR23, 0x3 ;  /* 0x0000001716047291 */ /* 0x000fc8000f8e18ff */
[----:B------:R-:W-:-:S05]  /*7570*/  LEA R0, R0, R1, 0x2 ;  /* 0x0000000100007211 */ /* 0x000fca00078e10ff */
[----:B------:R1:W5:Y:S01]  /*7580*/  LDL R2, [R0] ;  /* 0x0000000000027983 */ /* 0x0003620000100800 */
[----:B------:R-:W-:Y:S01]  /*7590*/  UPLOP3.LUT UP2, UPT, UPT, UPT, UPT, 0x40, 0x4 ;  /* 0x000000000004789c */ /* 0x000fe20003f4e870 */
[----:B------:R-:W-:Y:S01]  /*75a0*/  UMOV UR20, UR45 ;  /* 0x0000002d00147c82 */ /* 0x000fe20008000000 */
[----:B-1----:R-:W-:-:S04]  /*75b0*/  SHF.L.U32 R0, R8, 0x1f, RZ ;  /* 0x0000001f08007819 */ /* 0x002fc800000006ff */
[----:B------:R1:W2:Y:S01]  /*75c0*/  SYNCS.PHASECHK.TRANS64.TRYWAIT P2, [UR4], R0 ;  /* 0x00000000ff0075a7 */ /* 0x0002a20008041104 */
[----:B------:R-:W-:-:S05]  /*75d0*/  UMOV UR4, UR22 ;  /* 0x0000001600047c82 */ /* 0x000fca0008000000 */
.L_x_52:
[----:B------:R-:W-:Y:S01]  /*75e0*/  ULEA UR21, UR4, UR23, 0x3 ;  /* 0x0000001704157291 */ /* 0x000fe2000f8e18ff */
[----:B--23--:R-:W-:Y:S11]  /*75f0*/  @P2 BRA `(.L_x_50) ;  /* 0x00000000000c2947 */ /* 0x00cff60003800000 */
[----:B------:R-:W-:Y:S04]  /*7600*/  SHF.L.U32 R3, R8, 0x1f, RZ ;  /* 0x0000001f08037819 */ /* 0x000fe800000006ff */
[----:B------:R-:W2:Y:S02]  /*7610*/  SYNCS.PHASECHK.TRANS64.TRYWAIT P0, [UR21], R3 ;  /* 0x00000003ff0075a7 */ /* 0x000ea40008001115 */
[----:B--2---:R-:W-:Y:S05]  /*7620*/  @!P0 BRA `(.L_x_51) ;  /* 0x0000005c002c8947 */ /* 0x004fea0003800000 */
.L_x_50:
[----:B------:R-:W-:Y:S01]  /*7630*/  UISETP.NE.AND UP0, UPT, UR20, URZ, UPT ;  /* 0x000000ff1400728c */ /* 0x000fe2000bf05270 */
[----:B------:R-:W-:Y:S01]  /*7640*/  PLOP3.LUT P2, PT, PT, PT, PT, 0x80, 0x8 ;  /* 0x000000000008781c */ /* 0x000fe20003f4f070 */
[----:B------:R-:W-:Y:S01]  /*7650*/  UIADD3 UR5, UPT, UPT, UR4, 0x1, URZ ;  /* 0x0000000104057890 */ /* 0x000fe2000fffe0ff */
[----:B------:R-:W-:Y:S03]  /*7660*/  ELECT P1, URZ, PT ;  /* 0x0000000000ff782f */ /* 0x000fe60003820000 */
[----:B------:R-:W-:Y:S01]  /*7670*/  UISETP.NE.AND UP1, UPT, UR5, 0x4, UPT ;  /* 0x000000040500788c */ /* 0x000fe2000bf25270 */
[----:B------:R-:W-:Y:S01]  /*7680*/  PLOP3.LUT P0, PT, PT, PT, UP0, 0x80, 0x8 ;  /* 0x000000000008781c */ /* 0x000fe20003f0f008 */
[----:B------:R-:W-:Y:S02]  /*7690*/  ULEA UR18, UR4, UR25, 0xb ;  /* 0x0000001904127291 */ /* 0x000fe4000f8e58ff */
[----:B------:R-:W-:Y:S02]  /*76a0*/  USEL UR6, URZ, 0x1, UP1 ;  /* 0x00000001ff067887 */ /* 0x000fe40008800000 */
[----:B------:R-:W-:Y:S02]  /*76b0*/  USEL UR22, UR5, URZ, UP1 ;  /* 0x000000ff05167287 */ /* 0x000fe40008800000 */
[----:B------:R-:W-:Y:S02]  /*76c0*/  ULEA UR16, UR4, UR24, 0xa ;  /* 0x0000001804107291 */ /* 0x000fe4000f8e50ff */
[----:B------:R-:W-:Y:S01]  /*76d0*/  @UP0 ULEA UR5, UR22, UR23, 0x3 ;  /* 0x0000001716050291 */ /* 0x000fe2000f8e18ff */
[----:B------:R-:W-:Y:S01]  /*76e0*/  LOP3.LUT R8, R8, UR6, RZ, 0x3c, !PT ;  /* 0x0000000608087c12 */ /* 0x000fe2000f8e3cff */
[----:B------:R-:W-:Y:S01]  /*76f0*/  UIADD3 UR8, UPT, UPT, UR18, 0x2, URZ ;  /* 0x0000000212087890 */ /* 0x000fe2000fffe0ff */
[----:B-----5:R-:W-:Y:S01]  /*7700*/  @P1 R2UR.BROADCAST UR6, R2 ;  /* 0x00000000020612ca */ /* 0x020fe200008e0000 */
[----:B------:R-:W-:Y:S01]  /*7710*/  UIADD3 UR4, UPT, UPT, UR16, 0x2, URZ ;  /* 0x0000000210047890 */ /* 0x000fe2000fffe0ff */
[----:B-1----:R-:W-:Y:S01]  /*7720*/  @P0 SHF.L.U32 R0, R8, 0x1f, RZ ;  /* 0x0000001f08000819 */ /* 0x002fe200000006ff */
[----:B------:R-:W-:Y:S02]  /*7730*/  UIADD3 UR12, UPT, UPT, UR18, 0x4, URZ ;  /* 0x00000004120c7890 */ /* 0x000fe4000fffe0ff */
[----:B------:R-:W-:Y:S01]  /*7740*/  UIADD3 UR10, UPT, UPT, UR18, 0x6, URZ ;  /* 0x00000006120a7890 */ /* 0x000fe2000fffe0ff */
[----:B------:R3:W4:Y:S01]  /*7750*/  @P0 SYNCS.PHASECHK.TRANS64.TRYWAIT P2, [UR5], R0 ;  /* 0x00000000ff0005a7 */ /* 0x0007220008041105 */
[----:B------:R-:W-:Y:S11]  /*7760*/  ELECT P0, URZ, PT ;  /* 0x0000000000ff782f */ /* 0x000ff60003800000 */
[----:B------:R-:W-:Y:S02]  /*7770*/  @!UPT UIADD3 URZ, UPT, UPT, URZ, URZ, URZ ;  /* 0x000000fffffff290 */ /* 0x000fe4000fffe0ff */
[C---:B------:R-:W-:Y:S02]  /*7780*/  @P0 R2UR.BROADCAST UR15, R2.reuse ;  /* 0x00000000020f02ca */ /* 0x040fe400008e0000 */
[----:B------:R-:W-:Y:S11]  /*7790*/  ELECT P0, URZ, PT ;  /* 0x0000000000ff782f */ /* 0x000ff60003800000 */
[----:B------:R-:W-:Y:S02]  /*77a0*/  @!UPT UIADD3 URZ, UPT, UPT, URZ, URZ, URZ ;  /* 0x000000fffffff290 */ /* 0x000fe4000fffe0ff */
[C---:B------:R-:W-:Y:S02]  /*77b0*/  @P0 R2UR.BROADCAST UR14, R2.reuse ;  /* 0x00000000020e02ca */ /* 0x040fe400008e0000 */
[----:B------:R-:W-:Y:S01]  /*77c0*/  ELECT P0, URZ, PT ;  /* 0x0000000000ff782f */ /* 0x000fe20003800000 */
[----:B------:R-:W-:Y:S01]  /*77d0*/  UMOV UR19, 0x40004080 ;  /* 0x4000408000137882 */ /* 0x000fe20000000000 */
[----:B------:R-:W-:Y:S01]  /*77e0*/  UMOV UR17, 0x40004080 ;  /* 0x4000408000117882 */ /* 0x000fe20000000000 */
[----:B------:R-:W-:Y:S01]  /*77f0*/  UMOV UR9, 0x40004080 ;  /* 0x4000408000097882 */ /* 0x000fe20000000000 */
[----:B------:R1:W-:Y:S01]  /*7800*/  UTCHMMA gdesc[UR16], gdesc[UR18], tmem[UR6], tmem[UR42], idesc[UR43], UP2 ;  /* 0x00ff2a12100075ea */ /* 0x0003e20009000006 */
[----:B------:R-:W-:Y:S01]  /*7810*/  UPLOP3.LUT UP2, UPT, UPT, UPT, UPT, 0x80, 0x8 ;  /* 0x000000000008789c */ /* 0x000fe20003f4f070 */
[----:B------:R-:W-:Y:S01]  /*7820*/  UMOV UR5, 0x40004080 ;  /* 0x4000408000057882 */ /* 0x000fe20000000000 */
[----:B------:R-:W-:Y:S01]  /*7830*/  UMOV UR13, 0x40004080 ;  /* 0x40004080000d7882 */ /* 0x000fe20000000000 */
[----:B------:R2:W-:Y:S01]  /*7840*/  UTCHMMA gdesc[UR4], gdesc[UR8], tmem[UR15], tmem[UR40], idesc[UR41], UPT ;  /* 0x00ff2808040075ea */ /* 0x0005e2000b80000f */
[----:B------:R-:W-:Y:S01]  /*7850*/  UMOV UR7, 0x40004080 ;  /* 0x4000408000077882 */ /* 0x000fe20000000000 */
[----:B------:R-:W-:Y:S01]  /*7860*/  UMOV UR11, 0x40004080 ;  /* 0x40004080000b7882 */ /* 0x000fe20000000000 */
[----:B-1----:R-:W-:Y:S02]  /*7870*/  UIADD3 UR6, UPT, UPT, UR16, 0x4, URZ ;  /* 0x0000000410067890 */ /* 0x002fe4000fffe0ff */
[C---:B------:R-:W-:Y:S02]  /*7880*/  @P0 R2UR.BROADCAST UR19, R2.reuse ;  /* 0x00000000021302ca */ /* 0x040fe400008e0000 */
[----:B------:R-:W-:Y:S11]  /*7890*/  ELECT P0, URZ, PT ;  /* 0x0000000000ff782f */ /* 0x000ff60003800000 */
[----:B------:R-:W-:Y:S02]  /*78a0*/  @!UPT UIADD3 URZ, UPT, UPT, URZ, URZ, URZ ;  /* 0x000000fffffff290 */ /* 0x000fe4000fffe0ff */
[C---:B------:R-:W-:Y:S02]  /*78b0*/  @P0 R2UR.BROADCAST UR17, R2.reuse ;  /* 0x00000000021102ca */ /* 0x040fe400008e0000 */
[----:B------:R-:W-:Y:S01]  /*78c0*/  ELECT P0, URZ, PT ;  /* 0x0000000000ff782f */ /* 0x000fe20003800000 */
[----:B--2---:R-:W-:Y:S02]  /*78d0*/  UIADD3 UR4, UPT, UPT, UR16, 0x6, URZ ;  /* 0x0000000610047890 */ /* 0x004fe4000fffe0ff */
[----:B------:R-:W-:Y:S01]  /*78e0*/  UIADD3 UR8, UPT, UPT, UR18, 0x40, URZ ;  /* 0x0000004012087890 */ /* 0x000fe2000fffe0ff */
[----:B------:R1:W-:Y:S01]  /*78f0*/  UTCHMMA gdesc[UR6], gdesc[UR12], tmem[UR14], tmem[UR38], idesc[UR39], UPT ;  /* 0x00ff260c060075ea */ /* 0x0003e2000b80000e */
[----:B------:R-:W-:Y:S05]  /*7900*/  UMOV UR15, 0x40004080 ;  /* 0x40004080000f7882 */ /* 0x000fea0000000000 */
[----:B------:R2:W-:Y:S01]  /*7910*/  UTCHMMA gdesc[UR4], gdesc[UR10], tmem[UR19], tmem[UR36], idesc[UR37], UPT ;  /* 0x00ff240a040075ea */ /* 0x0005e2000b800013 */
[----:B-1----:R-:W-:Y:S02]  /*7920*/  UIADD3 UR6, UPT, UPT, UR16, 0x40, URZ ;  /* 0x0000004010067890 */ /* 0x002fe4000fffe0ff */
[----:B------:R-:W-:Y:S02]  /*7930*/  UIADD3 UR14, UPT, UPT, UR18, 0x42, URZ ;  /* 0x00000042120e7890 */ /* 0x000fe4000fffe0ff */
[----:B------:R-:W-:Y:S02]  /*7940*/  UIADD3 UR12, UPT, UPT, UR18, 0x44, URZ ;  /* 0x00000044120c7890 */ /* 0x000fe4000fffe0ff */
[----:B--2---:R-:W-:Y:S01]  /*7950*/  UIADD3 UR4, UPT, UPT, UR16, 0x42, URZ ;  /* 0x0000004210047890 */ /* 0x004fe2000fffe0ff */
[C---:B------:R-:W-:Y:S02]  /*7960*/  @P0 R2UR.BROADCAST UR19, R2.reuse ;  /* 0x00000000021302ca */ /* 0x040fe400008e0000 */
[----:B------:R-:W-:Y:S01]  /*7970*/  ELECT P0, URZ, PT ;  /* 0x0000000000ff782f */ /* 0x000fe20003800000 */
[----:B------:R1:W-:Y:S01]  /*7980*/  UTCHMMA gdesc[UR6], gdesc[UR8], tmem[UR17], tmem[UR34], idesc[UR35], UPT ;  /* 0x00ff2208060075ea */ /* 0x0003e2000b800011 */
[----:B------:R-:W-:Y:S09]  /*7990*/  UIADD3 UR10, UPT, UPT, UR18, 0x46, URZ ;  /* 0x00000046120a7890 */ /* 0x000ff2000fffe0ff */
[----:B------:R2:W-:Y:S01]  /*79a0*/  UTCHMMA gdesc[UR4], gdesc[UR14], tmem[UR19], tmem[UR32], idesc[UR33], UPT ;  /* 0x00ff200e040075ea */ /* 0x0005e2000b800013 */
[----:B-1----:R-:W-:Y:S01]  /*79b0*/  UIADD3 UR8, UPT, UPT, UR16, 0x44, URZ ;  /* 0x0000004410087890 */ /* 0x002fe2000fffe0ff */
[C---:B------:R-:W-:Y:S02]  /*79c0*/  @P0 R2UR.BROADCAST UR17, R2.reuse ;  /* 0x00000000021102ca */ /* 0x040fe400008e0000 */
[----:B------:R-:W-:Y:S01]  /*79d0*/  ELECT P0, URZ, PT ;  /* 0x0000000000ff782f */ /* 0x000fe20003800000 */
[----:B------:R-:W-:Y:S02]  /*79e0*/  UIADD3 UR6, UPT, UPT, UR16, 0x46, URZ ;  /* 0x0000004610067890 */ /* 0x000fe4000fffe0ff */
[----:B--2---:R-:W-:Y:S10]  /*79f0*/  UIADD3 UR5, UPT, UPT, UR21, 0x20, URZ ;  /* 0x0000002015057890 */ /* 0x004ff4000fffe0ff */
[----:B------:R-:W-:Y:S01]  /*7a00*/  @P0 R2UR.BROADCAST UR14, R2 ;  /* 0x00000000020e02ca */ /* 0x000fe200008e0000 */
[----:B------:R-:W-:Y:S01]  /*7a10*/  UIADD3 UR4, UPT, UPT, UR20, 0x1, URZ ;  /* 0x0000000114047890 */ /* 0x000fe2000fffe0ff */
[----:B------:R1:W-:Y:S03]  /*7a20*/  UTCHMMA gdesc[UR8], gdesc[UR12], tmem[UR17], tmem[UR30], idesc[UR31], UPT ;  /* 0x00ff1e0c080075ea */ /* 0x0003e6000b800011 */
[----:B------:R-:W-:Y:S03]  /*7a30*/  UISETP.GT.U32.AND UP0, UPT, UR4, 0x1, UPT ;  /* 0x000000010400788c */ /* 0x000fe6000bf04070 */
[----:B------:R-:W-:Y:S05]  /*7a40*/  UMOV UR4, UR22 ;  /* 0x0000001600047c82 */ /* 0x000fea0008000000 */
[----:B------:R3:W-:Y:S01]  /*7a50*/  UTCHMMA gdesc[UR6], gdesc[UR10], tmem[UR14], tmem[UR28], idesc[UR29], UPT ;  /* 0x00ff1c0a060075ea */ /* 0x0007e2000b80000e */
[----:B------:R3:W-:Y:S01]  /*7a60*/  UTCBAR [UR5], URZ ;  /* 0x000000ff050073e9 */ /* 0x0007e200080000ff */
[----:B-1----:R-:W-:Y:S07]  /*7a70*/  UIADD3 UR8, UPT, UPT, UR20, -0x1, URZ ;  /* 0xffffffff14087890 */ /* 0x002fee000fffe0ff */
[----:B------:R-:W-:Y:S01]  /*7a80*/  UMOV UR20, UR8 ;  /* 0x0000000800147c82 */ /* 0x000fe20008000000 */
[----:B----4-:R-:W-:Y:S05]  /*7a90*/  BRA.U UP0, `(.L_x_52) ;  /* 0xfffffff900d07547 */ /* 0x010fea000b83ffff */
.L_x_49:
[----:B------:R-:W-:Y:S01]  /*7aa0*/  UIADD3 UR4, UPT, UPT, UR26, 0x1, URZ ;  /* 0x000000011a047890 */ /* 0x000fe2000fffe0ff */
[----:B------:R-:W-:Y:S01]  /*7ab0*/  LOP3.LUT P0, RZ, R6, 0x1, RZ, 0xc0, !PT ;  /* 0x0000000106ff7812 */ /* 0x000fe2000780c0ff */
[----:B---3--:R-:W-:Y:S01]  /*7ac0*/  UIADD3 UR5, UPT, UPT, UR27, 0xa0, URZ ;  /* 0x000000a01b057890 */ /* 0x008fe2000fffe0ff */
[----:B------:R-:W-:Y:S01]  /*7ad0*/  LOP3.LUT R9, R9, 0x1, RZ, 0x3c, !PT ;  /* 0x0000000109097812 */ /* 0x000fe200078e3cff */
[----:B------:R-:W-:-:S04]  /*7ae0*/  UISETP.NE.AND UP0, UPT, UR4, 0x2, UPT ;  /* 0x000000020400788c */ /* 0x000fc8000bf05270 */
[----:B------:R-:W-:Y:S02]  /*7af0*/  USEL UR6, URZ, 0x1, UP0 ;  /* 0x00000001ff067887 */ /* 0x000fe40008000000 */
[----:B------:R-:W-:Y:S01]  /*7b00*/  USEL UR26, UR4, URZ, UP0 ;  /* 0x000000ff041a7287 */ /* 0x000fe20008000000 */
[----:B------:R2:W-:Y:S03]  /*7b10*/  UTCBAR [UR5], URZ ;  /* 0x000000ff050073e9 */ /* 0x0005e600080000ff */
[----:B------:R-:W-:Y:S01]  /*7b20*/  LOP3.LUT R10, R10, UR6, RZ, 0x3c, !PT ;  /* 0x000000060a0a7c12 */ /* 0x000fe2000f8e3cff */
[----:B------:R-:W-:Y:S07]  /*7b30*/  @P0 BRA `(.L_x_53) ;  /* 0xfffffff800440947 */ /* 0x000fee000383ffff */
[----:B------:R-:W3:Y:S01]  /*7b40*/  S2UR UR6, SR_CgaCtaId ;  /* 0x00000000000679c3 */ /* 0x000ee20000008800 */
[----:B------:R-:W-:Y:S01]  /*7b50*/  ELECT P0, URZ, PT ;  /* 0x0000000000ff782f */ /* 0x000fe20003800000 */
[----:B-1----:R-:W-:Y:S01]  /*7b60*/  IMAD.MOV.U32 R0, RZ, RZ, 0x1 ;  /* 0x00000001ff007424 */ /* 0x002fe200078e00ff */
[----:B------:R-:W-:Y:S01]  /*7b70*/  UIADD3 UR23, UPT, UPT, UR23, 0xb0, URZ ;  /* 0x000000b017177890 */ /* 0x000fe2000fffe0ff */
[----:B------:R-:W-:Y:S01]  /*7b80*/  SHF.L.U32 R2, R10, 0x1f, RZ ;  /* 0x0000001f0a027819 */ /* 0x000fe200000006ff */
[----:B------:R-:W-:-:S03]  /*7b90*/  UMOV UR4, 0x40 ;  /* 0x0000004000047882 */ /* 0x000fc60000000000 */
[----:B------:R-:W-:Y:S01]  /*7ba0*/  UVIRTCOUNT.DEALLOC.SMPOOL 0x80 ;  /* 0x000000800000784c */ /* 0x000fe20000000000 */
[----:B---3--:R-:W-:Y:S02]  /*7bb0*/  ULEA UR6, UR6, UR4, 0x18 ;  /* 0x0000000406067291 */ /* 0x008fe4000f8ec0ff */
[----:B------:R-:W-:-:S07]  /*7bc0*/  ULEA UR4, UR26, UR23, 0x3 ;  /* 0x000000171a047291 */ /* 0x000fce000f8e18ff */
[----:B------:R1:W-:Y:S02]  /*7bd0*/  @P0 STS.U8 [UR6+0x1c], R0 ;  /* 0x00001c00ff000988 */ /* 0x0003e40008000006 */
[----:B------:R-:W3:Y:S02]  /*7be0*/  SYNCS.PHASECHK.TRANS64.TRYWAIT P0, [UR4], R2 ;  /* 0x00000002ff0075a7 */ /* 0x000ee40008001104 */
[----:B-1-3--:R-:W-:Y:S05]  /*7bf0*/  @!P0 BRA `(.L_x_54) ;  /* 0x0000005400d08947 */ /* 0x00afea0003800000 */
.L_x_143:
[----:B------:R-:W-:-:S04]  /*7c00*/  UIADD3 UR4, UPT, UPT, UR26, 0x1, URZ ;  /* 0x000000011a047890 */ /* 0x000fc8000fffe0ff */
[----:B------:R-:W-:-:S04]  /*7c10*/  UISETP.NE.AND UP0, UPT, UR4, 0x2, UPT ;  /* 0x000000020400788c */ /* 0x000fc8000bf05270 */
[----:B--2---:R-:W-:Y:S02]  /*7c20*/  USEL UR5, URZ, 0x1, UP0 ;  /* 0x00000001ff057887 */ /* 0x004fe40008000000 */
[----:B------:R-:W-:-:S04]  /*7c30*/  USEL UR4, UR4, URZ, UP0 ;  /* 0x000000ff04047287 */ /* 0x000fc80008000000 */
[----:B------:R-:W-:Y:S01]  /*7c40*/  ULEA UR4, UR4, UR23, 0x3 ;  /* 0x0000001704047291 */ /* 0x000fe2000f8e18ff */
[----:B-1----:R-:W-:-:S04]  /*7c50*/  LOP3.LUT R2, R10, UR5, RZ, 0x3c, !PT ;  /* 0x000000050a027c12 */ /* 0x002fc8000f8e3cff */
[----:B------:R-:W-:-:S04]  /*7c60*/  SHF.L.U32 R2, R2, 0x1f, RZ ;  /* 0x0000001f02027819 */ /* 0x000fc800000006ff */
[----:B------:R-:W1:Y:S02]  /*7c70*/  SYNCS.PHASECHK.TRANS64.TRYWAIT P0, [UR4], R2 ;  /* 0x00000002ff0075a7 */ /* 0x000e640008001104 */
[----:B-1----:R-:W-:Y:S05]  /*7c80*/  @!P0 BRA `(.L_x_55) ;  /* 0x0000005400c48947 */ /* 0x002fea0003800000 */
.L_x_145:
[----:B------:R-:W-:Y:S01]  /*7c90*/  NOP ;  /* 0x0000000000007918 */ /* 0x000fe20000000000 */
[----:B-1----:R-:W1:Y:S01]  /*7ca0*/  LDS R0, [UR6+0x14] ;  /* 0x00001406ff007984 */ /* 0x002e620008000800 */
[----:B------:R-:W-:Y:S01]  /*7cb0*/  LOP3.LUT R3, R11, 0xffff, RZ, 0xc0, !PT ;  /* 0x0000ffff0b037812 */ /* 0x000fe200078ec0ff */
[----:B------:R-:W-:-:S03]  /*7cc0*/  IMAD.MOV.U32 R2, RZ, RZ, 0xffff ;  /* 0x0000ffffff027424 */ /* 0x000fc600078e00ff */
[----:B------:R-:W-:-:S04]  /*7cd0*/  SHF.R.U32.HI R3, RZ, 0x5, R3 ;  /* 0x00000005ff037819 */ /* 0x000fc80000011603 */
[----:B------:R-:W-:-:S04]  /*7ce0*/  SHF.L.U32 R2, R2, R3, RZ ;  /* 0x0000000302027219 */ /* 0x000fc800000006ff */
[----:B-1----:R-:W-:-:S04]  /*7cf0*/  LOP3.LUT R0, R0, R2, RZ, 0xc0, !PT ;  /* 0x0000000200007212 */ /* 0x002fc800078ec0ff */
[----:B------:R-:W-:Y:S01]  /*7d00*/  ISETP.NE.AND P0, PT, R0, R2, PT ;  /* 0x000000020000720c */ /* 0x000fe20003f05270 */
[----:B------:R-:W-:-:S05]  /*7d10*/  IMAD.MOV.U32 R0, RZ, RZ, 0x1 ;  /* 0x00000001ff007424 */ /* 0x000fca00078e00ff */
[----:B------:R-:W-:-:S07]  /*7d20*/  SHF.L.U32 R0, R0, R3, RZ ;  /* 0x0000000300007219 */ /* 0x000fce00000006ff */
[----:B------:R-:W-:Y:S05]  /*7d30*/  @P0 BRA `(.L_x_56) ;  /* 0x00000000005c0947 */ /* 0x000fea0003800000 */
[----:B------:R-:W1:Y:S02]  /*7d40*/  LDS R3, [UR6+0x18] ;  /* 0x00001806ff037984 */ /* 0x000e640008000800 */
[----:B-1----:R-:W-:-:S04]  /*7d50*/  LOP3.LUT R3, R3, R0, RZ, 0xc0, !PT ;  /* 0x0000000003037212 */ /* 0x002fc800078ec0ff */
[----:B------:R-:W-:-:S13]  /*7d60*/  ISETP.NE.AND P0, PT, R3, R0, PT ;  /* 0x000000000300720c */ /* 0x000fda0003f05270 */
[----:B------:R-:W-:Y:S05]  /*7d70*/  @P0 BRA `(.L_x_57) ;  /* 0x0000000000400947 */ /* 0x000fea0003800000 */
[----:B------:R-:W-:Y:S01]  /*7d80*/  R2UR UR4, R2 ;  /* 0x00000000020472ca */ /* 0x000fe200000e0000 */
[----:B------:R-:W1:Y:S01]  /*7d90*/  S2R R3, SR_LANEID ;  /* 0x0000000000037919 */ /* 0x000e620000000000 */
[----:B------:R-:W-:-:S04]  /*7da0*/  LOP3.LUT R0, RZ, R0, RZ, 0x33, !PT ;  /* 0x00000000ff007212 */ /* 0x000fc800078e33ff */
[----:B------:R-:W2:Y:S07]  /*7db0*/  REDUX UR7, R0 ;  /* 0x00000000000773c4 */ /* 0x000eae0000000000 */
[----:B------:R-:W-:-:S03]  /*7dc0*/  ULOP3.LUT UR5, URZ, UR4, URZ, 0x33, !UPT ;  /* 0x00000004ff057292 */ /* 0x000fc6000f8e33ff */
[----:B------:R-:W-:Y:S02]  /*7dd0*/  VOTEU.ANY UR4, UPT, PT ;  /* 0x0000000000047886 */ /* 0x000fe400038e0100 */
[----:B------:R-:W-:Y:S01]  /*7de0*/  UFLO.U32 UR4, UR4 ;  /* 0x00000004000472bd */ /* 0x000fe200080e0000 */
[----:B------:R-:W-:-:S04]  /*7df0*/  IMAD.U32 R2, RZ, RZ, UR5 ;  /* 0x00000005ff027e24 */ /* 0x000fc8000f8e00ff */
[----:B------:R-:W3:Y:S02]  /*7e00*/  REDUX UR8, R2 ;  /* 0x00000000020873c4 */ /* 0x000ee40000000000 */
[----:B------:R4:W-:Y:S01]  /*7e10*/  UTCATOMSWS.AND URZ, UR5 ;  /* 0x0000000500ff79e3 */ /* 0x0009e20008000000 */
[----:B--2---:R-:W-:Y:S01]  /*7e20*/  IMAD.U32 R0, RZ, RZ, UR7 ;  /* 0x00000007ff007e24 */ /* 0x004fe2000f8e00ff */
[----:B-1----:R-:W-:Y:S01]  /*7e30*/  ISETP.EQ.U32.AND P0, PT, R3, UR4, PT ;  /* 0x0000000403007c0c */ /* 0x002fe2000bf02070 */
[----:B---3--:R-:W-:-:S12]  /*7e40*/  IMAD.U32 R2, RZ, RZ, UR8 ;  /* 0x00000008ff027e24 */ /* 0x008fd8000f8e00ff */
[----:B------:R4:W-:Y:S04]  /*7e50*/  @P0 ATOMS.AND RZ, [UR6+0x14], R2 ;  /* 0x00001402ffff098c */ /* 0x0009e8000a800006 */
[----:B------:R4:W-:Y:S01]  /*7e60*/  @P0 ATOMS.AND RZ, [UR6+0x18], R0 ;  /* 0x00001800ffff098c */ /* 0x0009e2000a800006 */
[----:B------:R-:W-:Y:S05]  /*7e70*/  BRA `(.L_x_58) ;  /* 0x0000000000147947 */ /* 0x000fea0003800000 */
.L_x_57:
[----:B------:R-:W-:Y:S02]  /*7e80*/  MOV R2, 0x7ea0 ;  /* 0x00007ea000027802 */ /* 0x000fe40000000f00 */
[----:B-----5:R-:W-:Y:S05]  /*7e90*/  CALL.REL.NOINC `($__internal_0_$__cuda_sm10x_tcgen05_guardrail_trap_col_being_dealloced_not_returned_by_alloc) ;  /* 0x0000005800b07944 */ /* 0x020fea0003c00000 */
[----:B------:R-:W-:Y:S05]  /*7ea0*/  BRA `(.L_x_58) ;  /* 0x0000000000087947 */ /* 0x000fea0003800000 */
.L_x_56:
[----:B------:R-:W-:Y:S02]  /*7eb0*/  MOV R2, 0x7ed0 ;  /* 0x00007ed000027802 */ /* 0x000fe40000000f00 */
[----:B-----5:R-:W-:Y:S05]  /*7ec0*/  CALL.REL.NOINC `($__internal_2_$__cuda_sm10x_tcgen05_guardrail_trap_unallocated_columns_being_dealloced) ;  /* 0x0000005800bc7944 */ /* 0x020fea0003c00000 */
.L_x_58:
[----:B------:R-:W-:Y:S01]  /*7ed0*/  NOP ;  /* 0x0000000000007918 */ /* 0x000fe20000000000 */
[----:B----4-:R-:W-:Y:S05]  /*7ee0*/  EXIT ;  /* 0x000000000000794d */ /* 0x010fea0003800000 */
.L_x_42:
[----:B------:R-:W-:-:S09]  /*7ef0*/  UISETP.NE.OR UP0, UPT, UR18, 0x3, !UP3 ;  /* 0x000000031200788c */ /* 0x000fd2000df05670 */
[----:B------:R-:W-:Y:S05]  /*7f00*/  BRA.U UP0, `(.L_x_59) ;  /* 0x0000001100e07547 */ /* 0x000fea000b800000 */
[----:B------:R-:W2:Y:S01]  /*7f10*/  LDCU.64 UR4, c[0x0][0x988] ;  /* 0x00013100ff0477ac */ /* 0x000ea20008000a00 */
[----:B------:R-:W3:Y:S01]  /*7f20*/  S2UR UR10, SR_CgaCtaId ;  /* 0x00000000000a79c3 */ /* 0x000ee20000008800 */
[----:B------:R-:W-:Y:S01]  /*7f30*/  R2UR UR44, R56 ;  /* 0x00000000382c72ca */ /* 0x000fe200000e0000 */
[----:B------:R-:W-:Y:S01]  /*7f40*/  HFMA2 R9, -RZ, RZ, 0, 0 ;  /* 0x00000000ff097431 */ /* 0x000fe200000001ff */
[----:B------:R-:W4:Y:S01]  /*7f50*/  LDCU UR42, c[0x0][0x370] ;  /* 0x00006e00ff2a77ac */ /* 0x000f220008000800 */
[----:B------:R-:W-:Y:S01]  /*7f60*/  R2UR UR43, R57 ;  /* 0x00000000392b72ca */ /* 0x000fe200000e0000 */
[----:B------:R-:W-:Y:S01]  /*7f70*/  IMAD.MOV.U32 R10, RZ, RZ, 0x1 ;  /* 0x00000001ff0a7424 */ /* 0x000fe200078e00ff */
[----:B------:R-:W4:Y:S02]  /*7f80*/  LDCU.128 UR28, c[0x0][0xc10] ;  /* 0x00018200ff1c77ac */ /* 0x000f240008000c00 */
[----:B------:R-:W1:Y:S01]  /*7f90*/  LDC.64 R12, c[0x0][0x348] ;  /* 0x0000d200ff0c7b82 */ /* 0x000e620000000a00 */
[----:B------:R-:W-:Y:S01]  /*7fa0*/  IMAD.MOV.U32 R3, RZ, RZ, 0x2000 ;  /* 0x00002000ff037424 */ /* 0x000fe200078e00ff */
[----:B------:R-:W3:Y:S01]  /*7fb0*/  LDCU UR41, c[0x0][0x374] ;  /* 0x00006e80ff2977ac */ /* 0x000ee20008000800 */
[----:B------:R-:W1:Y:S01]  /*7fc0*/  LDCU.64 UR24, c[0x0][0x990] ;  /* 0x00013200ff1877ac */ /* 0x000e620008000a00 */
[----:B------:R-:W1:Y:S01]  /*7fd0*/  LDCU UR17, c[0x0][0xc0c] ;  /* 0x00018180ff1177ac */ /* 0x000e620008000800 */
[----:B------:R-:W1:Y:S01]  /*7fe0*/  LDCU.128 UR32, c[0x0][0xa80] ;  /* 0x00015000ff2077ac */ /* 0x000e620008000c00 */
[----:B--2---:R-:W-:Y:S01]  /*7ff0*/  UISETP.NE.U32.AND UP0, UPT, UR4, URZ, UPT ;  /* 0x000000ff0400728c */ /* 0x004fe2000bf05070 */
[----:B------:R-:W2:Y:S01]  /*8000*/  LDCU UR56, c[0x0][0xc20] ;  /* 0x00018400ff3877ac */ /* 0x000ea20008000800 */
[----:B------:R-:W2:Y:S01]  /*8010*/  LDCU UR4, c[0x0][0xc30] ;  /* 0x00018600ff0477ac */ /* 0x000ea20008000800 */
[----:B------:R-:W2:Y:S01]  /*8020*/  LDCU.128 UR36, c[0x0][0xa90] ;  /* 0x00015200ff2477ac */ /* 0x000ea20008000c00 */
[----:B------:R-:W-:Y:S01]  /*8030*/  UMOV UR20, 0x400 ;  /* 0x0000040000147882 */ /* 0x000fe20000000000 */
[----:B----4-:R-:W-:-:S02]  /*8040*/  UIMAD.WIDE.U32 UR6, UR42, UR28, URZ ;  /* 0x0000001c2a0672a5 */ /* 0x010fc4000f8e00ff */
[----:B---3--:R-:W-:Y:S02]  /*8050*/  UIMAD.WIDE.U32 UR8, UR41, UR31, URZ ;  /* 0x0000001f290872a5 */ /* 0x008fe4000f8e00ff */
[----:B------:R-:W-:Y:S02]  /*8060*/  ULEA UR20, UR10, UR20, 0x18 ;  /* 0x000000140a147291 */ /* 0x000fe4000f8ec0ff */
[----:B------:R-:W-:Y:S02]  /*8070*/  UISETP.NE.AND.EX UP4, UPT, UR5, URZ, UPT, UP0 ;  /* 0x000000ff0500728c */ /* 0x000fe4000bf85300 */
[----:B-1----:R-:W-:Y:S02]  /*8080*/  UISETP.GE.AND UP0, UPT, UR55, 0x1, UPT ;  /* 0x000000013700788c */ /* 0x002fe4000bf06270 */
[----:B------:R-:W-:Y:S02]  /*8090*/  UISETP.NE.U32.AND UP5, UPT, UR24, URZ, UPT ;  /* 0x000000ff1800728c */ /* 0x000fe4000bfa5070 */
[----:B------:R-:W-:-:S02]  /*80a0*/  UISETP.NE.AND UP0, UPT, UR17, 0x1, UPT ;  /* 0x000000011100788c */ /* 0x000fc4000bf05270 */
[----:B------:R-:W-:Y:S02]  /*80b0*/  UIADD3 UR46, UPT, UPT, UR20, 0x58, URZ ;  /* 0x00000058142e7890 */ /* 0x000fe4000fffe0ff */
[----:B------:R-:W-:Y:S02]  /*80c0*/  UIADD3 UR45, UPT, UPT, UR20, 0x98, URZ ;  /* 0x00000098142d7890 */ /* 0x000fe4000fffe0ff */
[----:B------:R-:W-:Y:S02]  /*80d0*/  UIADD3 UR40, UPT, UPT, UR20, 0x40, URZ ;  /* 0x0000004014287890 */ /* 0x000fe4000fffe0ff */
[----:B------:R-:W-:Y:S02]  /*80e0*/  UIADD3 UR27, UPT, UPT, UR20, 0x48, URZ ;  /* 0x00000048141b7890 */ /* 0x000fe4000fffe0ff */
[----:B------:R-:W-:Y:S02]  /*80f0*/  UIADD3 UR26, UPT, UPT, UR20, 0x50, URZ ;  /* 0x00000050141a7890 */ /* 0x000fe4000fffe0ff */
[----:B------:R-:W-:Y:S01]  /*8100*/  UISETP.NE.AND UP0, UPT, UR30, 0x1, UPT ;  /* 0x000000011e00788c */ /* 0x000fe2000bf05270 */
[----:B------:R-:W-:Y:S01]  /*8110*/  UMOV UR53, UR7 ;  /* 0x0000000700357c82 */ /* 0x000fe20008000000 */
[----:B------:R-:W-:Y:S01]  /*8120*/  UMOV UR52, UR9 ;  /* 0x0000000900347c82 */ /* 0x000fe20008000000 */
[----:B------:R-:W-:-:S02]  /*8130*/  UISETP.NE.AND UP0, UPT, UR32, 0x1, UPT ;  /* 0x000000012000788c */ /* 0x000fc4000bf05270 */
[----:B------:R-:W-:Y:S01]  /*8140*/  UISETP.NE.AND UP0, UPT, UR35, 0x1, UPT ;  /* 0x000000012300788c */ /* 0x000fe2000bf05270 */
[----:B------:R-:W1:Y:S01]  /*8150*/  LDCU UR57, c[0x0][0xaa0] ;  /* 0x00015400ff3977ac */ /* 0x000e620008000800 */
[----:B------:R-:W-:Y:S02]  /*8160*/  UPLOP3.LUT UP3, UPT, UPT, UPT, UPT, 0x40, 0x4 ;  /* 0x000000000004789c */ /* 0x000fe40003f6e870 */
[----:B------:R-:W-:Y:S01]  /*8170*/  UISETP.NE.AND UP6, UPT, UR55, 0x1, UPT ;  /* 0x000000013700788c */ /* 0x000fe2000bfc5270 */
[----:B------:R-:W3:Y:S01]  /*8180*/  LDCU.64 UR18, c[0x0][0xc28] ;  /* 0x00018500ff1277ac */ /* 0x000ee20008000a00 */
[----:B------:R-:W-:Y:S02]  /*8190*/  UISETP.NE.AND.EX UP5, UPT, UR25, URZ, UPT, UP5 ;  /* 0x000000ff1900728c */ /* 0x000fe4000bfa5350 */
[----:B------:R-:W-:Y:S02]  /*81a0*/  UPRMT UR46, UR10, 0x654, UR46 ;  /* 0x000006540a2e7896 */ /* 0x000fe4000800002e */
[----:B------:R-:W-:-:S02]  /*81b0*/  UPRMT UR45, URZ, 0x654, UR45 ;  /* 0x00000654ff2d7896 */ /* 0x000fc4000800002d */
[----:B------:R-:W-:Y:S02]  /*81c0*/  UPRMT UR49, UR10, 0x654, UR40 ;  /* 0x000006540a317896 */ /* 0x000fe40008000028 */
[----:B------:R-:W-:Y:S02]  /*81d0*/  UPRMT UR48, UR10, 0x654, UR27 ;  /* 0x000006540a307896 */ /* 0x000fe4000800001b */
[----:B------:R-:W-:Y:S02]  /*81e0*/  UPRMT UR47, UR10, 0x654, UR26 ;  /* 0x000006540a2f7896 */ /* 0x000fe4000800001a */
[----:B------:R-:W-:Y:S02]  /*81f0*/  USHF.R.U32.HI UR53, URZ, UR29, UR53 ;  /* 0x0000001dff357299 */ /* 0x000fe40008011635 */
[----:B--2---:R-:W-:Y:S02]  /*8200*/  USHF.R.U32.HI UR52, URZ, UR56, UR52 ;  /* 0x00000038ff347299 */ /* 0x004fe40008011634 */
[----:B------:R-:W-:-:S02]  /*8210*/  UISETP.NE.AND UP2, UPT, UR4, 0x1, UPT ;  /* 0x000000010400788c */ /* 0x000fc4000bf45270 */
[----:B-1-3--:R-:W-:-:S11]  /*8220*/  UISETP.NE.AND UP0, UPT, UR38, 0x1, UPT ;  /* 0x000000012600788c */ /* 0x00afd6000bf05270 */
.L_x_70:
[----:B------:R-:W-:Y:S04]  /*8230*/  SHF.L.U32 R2, R9, 0x1f, RZ ;  /* 0x0000001f09027819 */ /* 0x000fe800000006ff */
[----:B-1----:R-:W1:Y:S02]  /*8240*/  SYNCS.PHASECHK.TRANS64.TRYWAIT P0, [UR20+0x90], R2 ;  /* 0x00009002ff0075a7 */ /* 0x002e640008001114 */
[----:B-1----:R-:W-:Y:S05]  /*8250*/  @!P0 BRA `(.L_x_60) ;  /* 0x0000005000688947 */ /* 0x002fea0003800000 */
.L_x_147:
[----:B------:R-:W2:Y:S01]  /*8260*/  LDS.128 R4, [UR20+0xd0] ;  /* 0x0000d014ff047984 */ /* 0x000ea20008000c00 */
[----:B------:R-:W-:Y:S01]  /*8270*/  @!PT LDS RZ, [RZ] ;  /* 0x00000000fffff984 */ /* 0x000fe20000000800 */
[----:B------:R-:W-:Y:S01]  /*8280*/  @!PT LDS RZ, [RZ] ;  /* 0x00000000fffff984 */ /* 0x000fe20000000800 */
[----:B------:R-:W-:Y:S01]  /*8290*/  @!PT LDS RZ, [RZ] ;  /* 0x00000000fffff984 */ /* 0x000fe20000000800 */
[----:B------:R-:W-:Y:S01]  /*82a0*/  @!PT LDS RZ, [RZ] ;  /* 0x00000000fffff984 */ /* 0x000fe20000000800 */
[----:B------:R3:W-:Y:S06]  /*82b0*/  MEMBAR.ALL.CTA ;  /* 0x0000000000007992 */ /* 0x0007ec0000008000 */
[----:B---3--:R-:W3:Y:S02]  /*82c0*/  FENCE.VIEW.ASYNC.S ;  /* 0x00000000000073c6 */ /* 0x008ee40000000000 */
[----:B---3--:R-:W-:Y:S01]  /*82d0*/  SYNCS.ARRIVE.TRANS64.RED.A1T0 RZ, [UR45], RZ ;  /* 0x000000ffffff79a7 */ /* 0x008fe2000810042d */
[----:B--2---:R-:W-:Y:S11]  /*82e0*/  LOP3.LUT P0, RZ, R6, 0x1, RZ, 0xc0, !PT ;  /* 0x0000000106ff7812 */ /* 0x004ff6000780c0ff */
[----:B------:R-:W-:Y:S02]  /*82f0*/  @!UPT UIADD3 URZ, UPT, UPT, URZ, URZ, URZ ;  /* 0x000000fffffff290 */ /* 0x000fe4000fffe0ff */
[----:B------:R-:W-:Y:S01]  /*8300*/  VOTEU.ANY UP0, P0 ;  /* 0x0000000000ff7886 */ /* 0x000fe20000000100 */
[----:B------:R-:W-:Y:S11]  /*8310*/  PLOP3.LUT P0, PT, PT, PT, UP0, 0x80, 0x8 ;  /* 0x000000000008781c */ /* 0x000ff60003f0f008 */
[----:B------:R-:W-:Y:S02]  /*8320*/  @!UPT UIADD3 URZ, UPT, UPT, URZ, URZ, URZ ;  /* 0x000000fffffff290 */ /* 0x000fe4000fffe0ff */
[----:B-1----:R-:W-:Y:S02]  /*8330*/  @P0 MOV R2, R4 ;  /* 0x0000000400020202 */ /* 0x002fe40000000f00 */
[----:B------:R-:W-:Y:S02]  /*8340*/  @P0 LOP3.LUT R0, R5, 0xffff, RZ, 0xc0, !PT ;  /* 0x0000ffff05000812 */ /* 0x000fe400078ec0ff */
[----:B------:R-:W-:Y:S02]  /*8350*/  @P0 R2UR UR5, R2 ;  /* 0x00000000020502ca */ /* 0x000fe400000e0000 */
[----:B------:R-:W-:Y:S11]  /*8360*/  @P0 R2UR UR4, R0 ;  /* 0x00000000000402ca */ /* 0x000ff600000e0000 */
[----:B------:R-:W-:Y:S02]  /*8370*/  @UP0 UMOV UR16, UR5 ;  /* 0x0000000500100c82 */ /* 0x000fe40008000000 */
[----:B------:R-:W-:Y:S01]  /*8380*/  @UP0 UMOV UR15, UR4 ;  /* 0x00000004000f0c82 */ /* 0x000fe20008000000 */
[----:B------:R-:W-:Y:S09]  /*8390*/  UISETP.GE.AND UP0, UPT, UR55, 0x1, UPT ;  /* 0x000000013700788c */ /* 0x000ff2000bf06270 */
[----:B------:R-:W-:Y:S05]  /*83a0*/  BRA.U !UP0, `(.L_x_61) ;  /* 0x0000000108b47547 */ /* 0x000fea000b800000 */
[----:B------:R-:W-:Y:S02]  /*83b0*/  UIMAD.WIDE.U32 UR8, UR15, UR31, URZ ;  /* 0x0000001f0f0872a5 */ /* 0x000fe4000f8e00ff */
[----:B------:R-:W-:Y:S02]  /*83c0*/  UP2UR UR14, UPR, URZ, 0x2 ;  /* 0x00000002ff0e7883 */ /* 0x000fe40008000000 */
[----:B------:R-:W-:Y:S02]  /*83d0*/  UISETP.NE.AND UP1, UPT, UR30, 0x1, UPT ;  /* 0x000000011e00788c */ /* 0x000fe4000bf25270 */
[----:B------:R-:W-:Y:S02]  /*83e0*/  UIMAD.WIDE.U32 UR10, UR16, UR28, URZ ;  /* 0x0000001c100a72a5 */ /* 0x000fe4000f8e00ff */
[----:B------:R-:W-:Y:S02]  /*83f0*/  USEL UR4, UR41, UR52, !UP1 ;  /* 0x0000003429047287 */ /* 0x000fe4000c800000 */
[----:B------:R-:W-:Y:S02]  /*8400*/  UISETP.NE.AND UP0, UPT, UR17, 0x1, UPT ;  /* 0x000000011100788c */ /* 0x000fe4000bf05270 */
[----:B------:R-:W-:Y:S02]  /*8410*/  UIMAD.WIDE.U32 UR12, UR4, UR18, URZ ;  /* 0x00000012040c72a5 */ /* 0x000fe4000f8e00ff */
[----:B------:R-:W-:Y:S01]  /*8420*/  USEL UR7, UR42, UR53, !UP0 ;  /* 0x000000352a077287 */ /* 0x000fe2000c000000 */
[----:B------:R-:W-:Y:S02]  /*8430*/  UMOV UR5, UR9 ;  /* 0x0000000900057c82 */ /* 0x000fe40008000000 */
[----:B------:R-:W-:Y:S02]  /*8440*/  USHF.R.U32.HI UR6, URZ, UR56, UR5 ;  /* 0x00000038ff067299 */ /* 0x000fe40008011605 */
[----:B------:R-:W-:Y:S02]  /*8450*/  UIMAD.WIDE.U32 UR22, UR7, UR18, URZ ;  /* 0x00000012071672a5 */ /* 0x000fe4000f8e00ff */
[----:B------:R-:W-:Y:S02]  /*8460*/  USEL UR6, UR15, UR6, !UP1 ;  /* 0x000000060f067287 */ /* 0x000fe4000c800000 */
[----:B------:R-:W-:Y:S01]  /*8470*/  UISETP.NE.AND UP1, UPT, UR14, URZ, UPT ;  /* 0x000000ff0e00728c */ /* 0x000fe2000bf25270 */
[----:B------:R-:W-:Y:S01]  /*8480*/  UMOV UR5, UR11 ;  /* 0x0000000b00057c82 */ /* 0x000fe20008000000 */
[----:B------:R-:W-:Y:S02]  /*8490*/  UIMAD.WIDE.U32 UR10, UR6, UR18, URZ ;  /* 0x00000012060a72a5 */ /* 0x000fe4000f8e00ff */
[----:B------:R-:W-:Y:S03]  /*84a0*/  USHF.R.U32.HI UR8, URZ, UR29, UR5 ;  /* 0x0000001dff087299 */ /* 0x000fe60008011605 */
[----:B------:R-:W-:Y:S02]  /*84b0*/  UMOV UR5, UR13 ;  /* 0x0000000d00057c82 */ /* 0x000fe40008000000 */
[----:B------:R-:W-:Y:S03]  /*84c0*/  @UP6 USHF.R.U32.HI UR4, URZ, UR19, UR5 ;  /* 0x00000013ff046299 */ /* 0x000fe60008011605 */
[----:B------:R-:W-:Y:S01]  /*84d0*/  UMOV UR5, UR23 ;  /* 0x0000001700057c82 */ /* 0x000fe20008000000 */
[----:B------:R-:W-:Y:S02]  /*84e0*/  UIMAD UR4, UR55, UR4, URZ ;  /* 0x00000004370472a4 */ /* 0x000fe4000f8e02ff */
[----:B------:R-:W-:Y:S02]  /*84f0*/  @UP6 USHF.R.U32.HI UR7, URZ, UR19, UR5 ;  /* 0x00000013ff076299 */ /* 0x000fe40008011605 */
[----:B------:R-:W-:Y:S02]  /*8500*/  USEL UR5, UR16, UR8, !UP0 ;  /* 0x0000000810057287 */ /* 0x000fe4000c000000 */
[----:B------:R-:W-:Y:S02]  /*8510*/  UIMAD UR8, UR55, UR7, URZ ;  /* 0x00000007370872a4 */ /* 0x000fe4000f8e02ff */
[----:B------:R-:W-:Y:S03]  /*8520*/  UISETP.GE.AND UP0, UPT, UR6, UR4, UPT ;  /* 0x000000040600728c */ /* 0x000fe6000bf06270 */
[----:B------:R-:W-:Y:S01]  /*8530*/  UMOV UR4, UR11 ;  /* 0x0000000b00047c82 */ /* 0x000fe20008000000 */
[----:B------:R-:W-:Y:S02]  /*8540*/  UISETP.GE.OR UP0, UPT, UR5, UR8, UP0 ;  /* 0x000000080500728c */ /* 0x000fe40008706670 */
[----:B------:R-:W-:Y:S02]  /*8550*/  USHF.R.U32.HI UR4, URZ, UR19, UR4 ;  /* 0x00000013ff047299 */ /* 0x000fe40008011604 */
[----:B------:R-:W-:Y:S02]  /*8560*/  UIMAD.WIDE.U32 UR8, UR5, UR18, URZ ;  /* 0x00000012050872a5 */ /* 0x000fe4000f8e00ff */
[----:B------:R-:W-:Y:S04]  /*8570*/  USEL UR10, UR6, UR4, !UP6 ;  /* 0x00000004060a7287 */ /* 0x000fe8000f000000 */
[----:B------:R-:W-:Y:S01]  /*8580*/  UIADD3 UR11, UPT, UPT, -UR10, URZ, URZ ;  /* 0x000000ff0a0b7290 */ /* 0x000fe2000fffe1ff */
[----:B------:R-:W-:Y:S02]  /*8590*/  @!UP0 UMOV UR4, UR9 ;  /* 0x0000000900048c82 */ /* 0x000fe40008000000 */
[----:B------:R-:W-:Y:S02]  /*85a0*/  @!UP0 USHF.R.U32.HI UR4, URZ, UR19, UR4 ;  /* 0x00000013ff048299 */ /* 0x000fe40008011604 */
[----:B------:R-:W-:Y:S02]  /*85b0*/  UIMAD UR8, UR55, UR11, UR6 ;  /* 0x0000000b370872a4 */ /* 0x000fe4000f8e0206 */
[----:B------:R-:W-:Y:S04]  /*85c0*/  @!UP0 USEL UR4, UR5, UR4, !UP6 ;  /* 0x0000000405048287 */ /* 0x000fe8000f000000 */
[----:B------:R-:W-:Y:S02]  /*85d0*/  @!UP0 UIMAD UR8, UR7, UR8, UR4 ;  /* 0x00000008070882a4 */ /* 0x000fe4000f8e0204 */
[----:B------:R-:W-:Y:S02]  /*85e0*/  @!UP0 UIADD3 UR9, UPT, UPT, UR10, -UR4, URZ ;  /* 0x800000040a098290 */ /* 0x000fe4000fffe0ff */
[----:B------:R-:W-:Y:S02]  /*85f0*/  UIADD3 UR4, UPT, UPT, -UR5, URZ, URZ ;  /* 0x000000ff05047290 */ /* 0x000fe4000fffe1ff */
[----:B------:R-:W-:Y:S02]  /*8600*/  UIADD3 UR7, UPT, UPT, -UR6, URZ, URZ ;  /* 0x000000ff06077290 */ /* 0x000fe4000fffe1ff */
[----:B------:R-:W-:Y:S02]  /*8610*/  @!UP0 UIMAD UR6, UR9, UR55, UR5 ;  /* 0x00000037090682a4 */ /* 0x000fe4000f8e0205 */
[----:B------:R-:W-:Y:S02]  /*8620*/  UIMAD UR16, UR17, UR4, UR16 ;  /* 0x00000004111072a4 */ /* 0x000fe4000f8e0210 */
[----:B------:R-:W-:Y:S01]  /*8630*/  UIMAD UR15, UR30, UR7, UR15 ;  /* 0x000000071e0f72a4 */ /* 0x000fe2000f8e020f */
[----:B------:R-:W-:Y:S02]  /*8640*/  @!UP0 UMOV UR5, UR8 ;  /* 0x0000000800058c82 */ /* 0x000fe40008000000 */
[----:B------:R-:W-:Y:S02]  /*8650*/  UIMAD UR16, UR5, UR17, UR16 ;  /* 0x00000011051072a4 */ /* 0x000fe4000f8e0210 */
[----:B------:R-:W-:Y:S11]  /*8660*/  UIMAD UR15, UR6, UR30, UR15 ;  /* 0x0000001e060f72a4 */ /* 0x000ff6000f8e020f */
[----:B------:R-:W-:Y:S01]  /*8670*/  @!UPT UIADD3 URZ, UPT, UPT, URZ, URZ, URZ ;  /* 0x000000fffffff290 */ /* 0x000fe2000fffe0ff */
.L_x_61:
[----:B------:R-:W1:Y:S01]  /*8680*/  @!UP2 LDCU.128 UR8, c[0x0][0xc10] ;  /* 0x00018200ff08a7ac */ /* 0x000e620008000c00 */
[----:B------:R-:W-:Y:S02]  /*8690*/  ISETP.NE.U32.AND P1, PT, RZ, UR24, PT ;  /* 0x00000018ff007c0c */ /* 0x000fe4000bf25070 */
[----:B------:R-:W-:Y:S02]  /*86a0*/  SHF.L.U32 R8, R10, 0x1f, RZ ;  /* 0x0000001f0a087819 */ /* 0x000fe400000006ff */
[----:B------:R-:W-:Y:S01]  /*86b0*/  ISETP.NE.AND.EX P1, PT, RZ, UR25, PT, P1 ;  /* 0x00000019ff007c0c */ /* 0x000fe2000bf25310 */
[----:B------:R-:W2:Y:S01]  /*86c0*/  @!UP2 LDCU UR5, c[0x0][0xc0c] ;  /* 0x00018180ff05a7ac */ /* 0x000ea20008000800 */
[----:B-1----:R-:W-:Y:S07]  /*86d0*/  UIMAD.WIDE.U32 UR6, UR16, UR8, URZ ;  /* 0x00000008100672a5 */ /* 0x002fee000f8e00ff */
[----:B------:R-:W-:Y:S01]  /*86e0*/  @!UP2 UMOV UR4, UR7 ;  /* 0x000000070004ac82 */ /* 0x000fe20008000000 */
[----:B--2---:R-:W-:Y:S02]  /*86f0*/  @!UP2 UISETP.NE.AND UP0, UPT, UR5, 0x1, UPT ;  /* 0x000000010500a88c */ /* 0x004fe4000bf05270 */
[----:B------:R-:W-:Y:S02]  /*8700*/  @!UP2 USHF.R.U32.HI UR4, URZ, UR9, UR4 ;  /* 0x00000009ff04a299 */ /* 0x000fe40008011604 */
[----:B------:R-:W-:Y:S02]  /*8710*/  UIMAD.WIDE.U32 UR6, UR15, UR11, URZ ;  /* 0x0000000b0f0672a5 */ /* 0x000fe4000f8e00ff */
[----:B------:R-:W-:Y:S02]  /*8720*/  @!UP2 USEL UR8, UR16, UR4, !UP0 ;  /* 0x000000041008a287 */ /* 0x000fe4000c000000 */
[----:B------:R-:W-:Y:S03]  /*8730*/  @!UP2 UISETP.NE.AND UP0, UPT, UR10, 0x1, UPT ;  /* 0x000000010a00a88c */ /* 0x000fe6000bf05270 */
[----:B------:R-:W-:Y:S01]  /*8740*/  @!UP2 UMOV UR6, UR7 ;  /* 0x000000070006ac82 */ /* 0x000fe20008000000 */
[----:B------:R-:W-:Y:S01]  /*8750*/  USHF.L.U32 UR7, UR21, 0x7, URZ ;  /* 0x0000000715077899 */ /* 0x000fe200080006ff */
[----:B------:R-:W1:Y:S02]  /*8760*/  @!UP2 LDCU UR4, c[0x0][0xc20] ;  /* 0x00018400ff04a7ac */ /* 0x000e640008000800 */
[----:B-1----:R-:W-:Y:S04]  /*8770*/  @!UP2 USHF.R.U32.HI UR6, URZ, UR4, UR6 ;  /* 0x00000004ff06a299 */ /* 0x002fe80008011606 */
[----:B------:R-:W-:Y:S04]  /*8780*/  @!UP2 USEL UR6, UR15, UR6, !UP0 ;  /* 0x000000060f06a287 */ /* 0x000fe8000c000000 */
[----:B------:R-:W-:Y:S02]  /*8790*/  @!UP2 UIADD3 UR4, UPT, UPT, -UR8, UR6, URZ ;  /* 0x000000060804a290 */ /* 0x000fe4000fffe1ff */
[----:B------:R-:W-:Y:S02]  /*87a0*/  @!UP2 UIADD3 UR6, UPT, UPT, UR8, -UR6, URZ ;  /* 0x800000060806a290 */ /* 0x000fe4000fffe0ff */
[----:B------:R-:W-:Y:S02]  /*87b0*/  @!UP2 UIMAD UR16, UR4, UR5, UR16 ;  /* 0x000000050410a2a4 */ /* 0x000fe4000f8e0210 */
[----:B------:R-:W-:Y:S01]  /*87c0*/  @!UP2 UIMAD UR15, UR6, UR10, UR15 ;  /* 0x0000000a060fa2a4 */ /* 0x000fe2000f8e020f */
[----:B------:R-:W-:Y:S11]  /*87d0*/  BRA.U UP3, `(.L_x_62) ;  /* 0x0000000103107547 */ /* 0x000ff6000b800000 */
[----:B------:R-:W-:Y:S04]  /*87e0*/  MOV R2, UR54 ;  /* 0x0000003600027c02 */ /* 0x000fe80008000f00 */
[----:B------:R-:W-:Y:S04]  /*87f0*/  SHF.L.U32 R2, R2, 0x1f, RZ ;  /* 0x0000001f02027819 */ /* 0x000fe800000006ff */
[----:B------:R-:W1:Y:S02]  /*8800*/  SYNCS.PHASECHK.TRANS64.TRYWAIT P2, [UR20+0x88], R2 ;  /* 0x00008802ff0075a7 */ /* 0x000e640008041114 */
[----:B-1----:R-:W-:Y:S05]  /*8810*/  @!P2 BRA `(.L_x_63) ;  /* 0x0000004c0010a947 */ /* 0x002fea0003800000 */
.L_x_62:
[----:B------:R-:W-:Y:S05]  /*8820*/  BRA.U !UP5, `(.L_x_64) ;  /* 0x000000010d387547 */ /* 0x000fea000b800000 */
[----:B------:R-:W-:Y:S01]  /*8830*/  UPLOP3.LUT UP1, UPT, UPT, UPT, UP4, 0x80, 0x8 ;  /* 0x000000000008789c */ /* 0x000fe20003f2f040 */
[----:B-1----:R-:W-:Y:S01]  /*8840*/  HFMA2 R0, -RZ, RZ, 0, 5.9604644775390625e-08 ;  /* 0x00000001ff007431 */ /* 0x002fe200000001ff */
[----:B------:R-:W1:Y:S01]  /*8850*/  LDCU.64 UR8, c[0x0][0x358] ;  /* 0x00006b00ff0877ac */ /* 0x000e620008000a00 */
[----:B------:R-:W-:Y:S03]  /*8860*/  IMAD.MOV.U32 R63, RZ, RZ, 0x1 ;  /* 0x00000001ff3f7424 */ /* 0x000fe600078e00ff */
[----:B------:R-:W-:Y:S05]  /*8870*/  PLOP3.LUT P2, PT, PT, PT, UP1, 0x80, 0x8 ;  /* 0x000000000008781c */ /* 0x000fea0003f4f018 */
[----:B------:R-:W2:Y:S01]  /*8880*/  @UP1 LDCU.64 UR4, c[0x0][0x988] ;  /* 0x00013100ff0417ac */ /* 0x000ea20008000a00 */
[----:B------:R-:W-:Y:S07]  /*8890*/  @UP1 UIMAD UR6, UR51, UR24, URZ ;  /* 0x00000018330612a4 */ /* 0x000fee000f8e02ff */
[----:B------:R-:W-:Y:S01]  /*88a0*/  @!P2 PRMT R63, R0, 0x7610, R63 ;  /* 0x00007610003fa816 */ /* 0x000fe2000000003f */
[----:B--2---:R-:W-:Y:S06]  /*88b0*/  @UP1 UIMAD.WIDE UR4, UR6, 0x4, UR4 ;  /* 0x00000004060418a5 */ /* 0x004fec000f8e0204 */
[----:B------:R-:W-:Y:S01]  /*88c0*/  IMAD.U32 R14, RZ, RZ, UR4 ;  /* 0x00000004ff0e7e24 */ /* 0x000fe2000f8e00ff */
[----:B------:R-:W-:Y:S04]  /*88d0*/  MOV R15, UR5 ;  /* 0x00000005000f7c02 */ /* 0x000fe80008000f00 */
[----:B------:R-:W2:Y:S01]  /*88e0*/  @!UP1 LDCU UR4, c[0x0][0x980] ;  /* 0x00013000ff0497ac */ /* 0x000ea20008000800 */
[----:B-1---5:R3:W5:Y:S02]  /*88f0*/  @P2 LDG.E R27, desc[UR8][R14.64] ;  /* 0x000000080e1b2981 */ /* 0x022764000c1e1900 */
[----:B--23--:R-:W-:Y:S07]  /*8900*/  @!P2 IMAD.U32 R27, RZ, RZ, UR4 ;  /* 0x00000004ff1bae24 */ /* 0x00cfee000f8e00ff */
.L_x_64:
[----:B-----5:R-:W-:Y:S01]  /*8910*/  @!P1 FSETP.EQ.AND P3, PT, R27, RZ, PT ;  /* 0x000000ff1b00920b */ /* 0x020fe20003f62000 */
[----:B------:R-:W-:Y:S01]  /*8920*/  @!UPT UIADD3 URZ, UPT, UPT, URZ, URZ, URZ ;  /* 0x000000fffffff290 */ /* 0x000fe2000fffe0ff */
[----:B------:R-:W-:Y:S11]  /*8930*/  @!P1 BRA `(.L_x_65) ;  /* 0x0000000000149947 */ /* 0x000ff60003800000 */
[----:B------:R-:W-:Y:S02]  /*8940*/  LOP3.LUT P1, RZ, R63, 0xff, RZ, 0xc0, !PT ;  /* 0x000000ff3fff7812 */ /* 0x000fe4000782c0ff */
[----:B------:R-:W-:Y:S04]  /*8950*/  PLOP3.LUT P3, PT, PT, PT, UP1, 0x80, 0x8 ;  /* 0x000000000008781c */ /* 0x000fe80003f6f018 */
[----:B------:R-:W-:Y:S07]  /*8960*/  PLOP3.LUT P3, PT, P3, PT, PT, 0x8, 0x80 ;  /* 0x000000000080781c */ /* 0x000fee0001f6e170 */
[----:B------:R-:W-:Y:S11]  /*8970*/  @P1 FSETP.EQ.AND P3, PT, R27, RZ, PT ;  /* 0x000000ff1b00120b */ /* 0x000ff60003f62000 */
[----:B------:R-:W-:Y:S02]  /*8980*/  @!UPT UIADD3 URZ, UPT, UPT, URZ, URZ, URZ ;  /* 0x000000fffffff290 */ /* 0x000fe4000fffe0ff */
.L_x_65:
[----:B------:R-:W-:Y:S01]  /*8990*/  USHF.L.U32 UR11, UR50, 0x6, URZ ;  /* 0x00000006320b7899 */ /* 0x000fe200080006ff */
[----:B------:R-:W2:Y:S01]  /*89a0*/  SYNCS.PHASECHK.TRANS64.TRYWAIT P1, [UR20+0x60], R8 ;  /* 0x00006008ff0075a7 */ /* 0x000ea20008021114 */
[----:B------:R-:W-:Y:S02]  /*89b0*/  UISETP.NE.AND UP0, UPT, UR32, 0x1, UPT ;  /* 0x000000012000788c */ /* 0x000fe4000bf05270 */
[----:B------:R-:W-:Y:S01]  /*89c0*/  UIMAD.WIDE.U32 UR4, UR11, UR33, URZ ;  /* 0x000000210b0472a5 */ /* 0x000fe2000f8e00ff */
[----:B------:R-:W-:Y:S04]  /*89d0*/  ELECT P2, URZ, PT ;  /* 0x0000000000ff782f */ /* 0x000fe80003840000 */
[----:B------:R-:W-:Y:S02]  /*89e0*/  PLOP3.LUT P2, PT, P3, P2, PT, 0xf2, 0x2f ;  /* 0x00000000002f781c */ /* 0x000fe40001f45e72 */
[----:B------:R-:W-:Y:S02]  /*89f0*/  UMOV UR4, UR5 ;  /* 0x0000000500047c82 */ /* 0x000fe40008000000 */
[----:B------:R-:W-:Y:S04]  /*8a00*/  USHF.R.U32.HI UR4, URZ, UR34, UR4 ;  /* 0x00000022ff047299 */ /* 0x000fe80008011604 */
[----:B------:R-:W-:Y:S02]  /*8a10*/  USEL UR12, UR11, UR4, !UP0 ;  /* 0x000000040b0c7287 */ /* 0x000fe4000c000000 */
[----:B------:R-:W-:Y:S02]  /*8a20*/  UISETP.NE.AND UP0, UPT, UR35, 0x1, UPT ;  /* 0x000000012300788c */ /* 0x000fe4000bf05270 */
[----:B------:R-:W-:Y:S02]  /*8a30*/  UIMAD.WIDE.U32 UR4, UR12, UR36, URZ ;  /* 0x000000240c0472a5 */ /* 0x000fe4000f8e00ff */
[----:B------:R-:W-:Y:S01]  /*8a40*/  UIADD3 UR6, UPT, UPT, -UR12, URZ, URZ ;  /* 0x000000ff0c067290 */ /* 0x000fe2000fffe1ff */
[----:B-1----:R-:W-:Y:S03]  /*8a50*/  @!P2 IMAD.MOV.U32 R0, RZ, 0x20, RZ ;  /* 0x00000020ff00a824 */ /* 0x002fe600078e00ff */
[----:B------:R-:W-:Y:S01]  /*8a60*/  UIMAD UR11, UR32, UR6, UR11 ;  /* 0x00000006200b72a4 */ /* 0x000fe2000f8e020b */
[----:B------:R-:W-:Y:S01]  /*8a70*/  @!P2 IMAD.MOV.U32 R0, RZ, 0x400, R0 ;  /* 0x00000400ff00a824 */ /* 0x000fe200078e0000 */
[----:B------:R-:W-:Y:S02]  /*8a80*/  UMOV UR4, UR5 ;  /* 0x0000000500047c82 */ /* 0x000fe40008000000 */
[----:B------:R-:W-:Y:S04]  /*8a90*/  USHF.R.U32.HI UR4, URZ, UR37, UR4 ;  /* 0x00000025ff047299 */ /* 0x000fe80008011604 */
[----:B------:R-:W-:Y:S02]  /*8aa0*/  USEL UR13, UR12, UR4, !UP0 ;  /* 0x000000040c0d7287 */ /* 0x000fe4000c000000 */
[----:B------:R-:W-:Y:S02]  /*8ab0*/  UISETP.NE.AND UP0, UPT, UR38, 0x1, UPT ;  /* 0x000000012600788c */ /* 0x000fe4000bf05270 */
[----:B------:R-:W-:Y:S07]  /*8ac0*/  UIMAD.WIDE.U32 UR4, UR13, UR39, URZ ;  /* 0x000000270d0472a5 */ /* 0x000fee000f8e00ff */
[----:B------:R-:W-:Y:S02]  /*8ad0*/  UMOV UR4, UR5 ;  /* 0x0000000500047c82 */ /* 0x000fe40008000000 */
[----:B------:R-:W-:Y:S04]  /*8ae0*/  USHF.R.U32.HI UR4, URZ, UR57, UR4 ;  /* 0x00000039ff047299 */ /* 0x000fe80008011604 */
[----:B------:R-:W-:Y:S02]  /*8af0*/  USEL UR14, UR13, UR4, !UP0 ;  /* 0x000000040d0e7287 */ /* 0x000fe4000c000000 */
[----:B------:R-:W-:Y:S02]  /*8b00*/  UIADD3 UR4, UPT, UPT, -UR13, URZ, URZ ;  /* 0x000000ff0d047290 */ /* 0x000fe4000fffe1ff */
[----:B------:R-:W-:Y:S02]  /*8b10*/  UIADD3 UR5, UPT, UPT, -UR14, URZ, URZ ;  /* 0x000000ff0e057290 */ /* 0x000fe4000fffe1ff */
[----:B------:R-:W-:Y:S02]  /*8b20*/  UIMAD UR12, UR35, UR4, UR12 ;  /* 0x00000004230c72a4 */ /* 0x000fe4000f8e020c */
[----:B------:R-:W-:Y:S01]  /*8b30*/  UIMAD UR13, UR38, UR5, UR13 ;  /* 0x00000005260d72a4 */ /* 0x000fe2000f8e020d */
[----:B--2---:R-:W-:Y:S11]  /*8b40*/  @!P1 BRA `(.L_x_66) ;  /* 0x00000048005c9947 */ /* 0x004ff60003800000 */
.L_x_150:
[----:B------:R-:W-:Y:S01]  /*8b50*/  @!P2 R2UR UR4, R0 ;  /* 0x000000000004a2ca */ /* 0x000fe200000e0000 */
[----:B------:R-:W-:Y:S01]  /*8b60*/  VOTEU.ALL UP0, P2 ;  /* 0x0000000000ff7886 */ /* 0x000fe20001000000 */
[----:B-1----:R-:W-:Y:S04]  /*8b70*/  @!P2 IADD3 R2, P1, PT, R12, 0x680, RZ ;  /* 0x000006800c02a810 */ /* 0x002fe80007f3e0ff */
[----:B------:R-:W-:Y:S01]  /*8b80*/  @!P2 R2UR UR5, R2 ;  /* 0x000000000205a2ca */ /* 0x000fe200000e0000 */
[----:B------:R-:W-:Y:S01]  /*8b90*/  @!P2 IMAD.X R0, RZ, RZ, R13, P1 ;  /* 0x000000ffff00a224 */ /* 0x000fe200008e060d */
[----:B------:R-:W-:Y:S05]  /*8ba0*/  @!UP0 UIADD3 UR8, UPT, UPT, UR20, 0x400, URZ ;  /* 0x0000040014088890 */ /* 0x000fea000fffe0ff */
[----:B------:R-:W-:Y:S01]  /*8bb0*/  @!UP0 UPRMT UR6, UR4, 0x5410, URZ ;  /* 0x0000541004068896 */ /* 0x000fe200080000ff */
[----:B------:R-:W-:Y:S01]  /*8bc0*/  @!P2 R2UR UR4, R0 ;  /* 0x000000000004a2ca */ /* 0x000fe200000e0000 */
[----:B------:R-:W-:Y:S01]  /*8bd0*/  VOTEU.ALL UP0, P2 ;  /* 0x0000000000ff7886 */ /* 0x000fe20001000000 */
[----:B------:R-:W-:Y:S03]  /*8be0*/  @!P2 IMAD.MOV.U32 R0, RZ, RZ, 0x2000 ;  /* 0x00002000ff00a424 */ /* 0x000fe600078e00ff */
[----:B------:R-:W-:Y:S01]  /*8bf0*/  IMAD.U32 R14, RZ, RZ, UR5 ;  /* 0x00000005ff0e7e24 */ /* 0x000fe2000f8e00ff */
[----:B------:R-:W-:Y:S01]  /*8c00*/  @!UP0 UMOV UR9, UR40 ;  /* 0x0000002800098c82 */ /* 0x000fe20008000000 */
[----:B------:R-:W-:Y:S06]  /*8c10*/  @!UP0 UMOV UR10, UR7 ;  /* 0x00000007000a8c82 */ /* 0x000fec0008000000 */
[----:B------:R-:W-:Y:S01]  /*8c20*/  IMAD.U32 R15, RZ, RZ, UR4 ;  /* 0x00000004ff0f7e24 */ /* 0x000fe2000f8e00ff */
[----:B------:R-:W-:Y:S04]  /*8c30*/  @!P2 R2UR UR4, R14 ;  /* 0x000000000e04a2ca */ /* 0x000fe800000e0000 */
[----:B------:R-:W-:Y:S11]  /*8c40*/  @!P2 R2UR UR5, R15 ;  /* 0x000000000f05a2ca */ /* 0x000ff600000e0000 */
[----:B------:R-:W-:Y:S02]  /*8c50*/  @!UPT UIADD3 URZ, UPT, UPT, URZ, URZ, URZ ;  /* 0x000000fffffff290 */ /* 0x000fe4000fffe0ff */
[----:B------:R1:W-:Y:S01]  /*8c60*/  @!UP0 UTMALDG.5D.IM2COL [UR8], [UR4], UR6 ;  /* 0x00000008040083b4 */ /* 0x0003e20008060006 */
[----:B------:R2:W-:Y:S01]  /*8c70*/  @!P2 SYNCS.ARRIVE.TRANS64.RED.A0TR RZ, [UR20+0x40], R0 ;  /* 0x00004000ffffa9a7 */ /* 0x0005e20008300414 */
[----:B------:R-:W-:Y:S01]  /*8c80*/  SYNCS.ARRIVE.TRANS64.RED.A1T0 RZ, [UR49], RZ ;  /* 0x000000ffffff79a7 */ /* 0x000fe20008100431 */
[----:B--2---:R-:W-:Y:S01]  /*8c90*/  @!P2 IMAD.MOV.U32 R0, RZ, 0x20, RZ ;  /* 0x00000020ff00a824 */ /* 0x004fe200078e00ff */
[----:B------:R-:W2:Y:S03]  /*8ca0*/  SYNCS.PHASECHK.TRANS64.TRYWAIT P1, [UR20+0x68], R8 ;  /* 0x00006808ff0075a7 */ /* 0x000ea60008021114 */
[----:B------:R-:W-:Y:S01]  /*8cb0*/  @!P2 IMAD.MOV.U32 R0, RZ, 0x400, R0 ;  /* 0x00000400ff00a824 */ /* 0x000fe200078e0000 */
[----:B-12---:R-:W-:Y:S06]  /*8cc0*/  @!P1 BRA `(.L_x_67) ;  /* 0x0000004800149947 */ /* 0x006fec0003800000 */
.L_x_152:
[----:B------:R-:W-:Y:S01]  /*8cd0*/  @!P2 R2UR UR4, R0 ;  /* 0x000000000004a2ca */ /* 0x000fe200000e0000 */
[----:B------:R-:W-:Y:S01]  /*8ce0*/  VOTEU.ALL UP0, P2 ;  /* 0x0000000000ff7886 */ /* 0x000fe20001000000 */
[----:B-1----:R-:W-:Y:S04]  /*8cf0*/  @!P2 IADD3 R2, P1, PT, R12, 0x680, RZ ;  /* 0x000006800c02a810 */ /* 0x002fe80007f3e0ff */
[----:B------:R-:W-:Y:S01]  /*8d00*/  @!P2 R2UR UR5, R2 ;  /* 0x000000000205a2ca */ /* 0x000fe200000e0000 */
[----:B------:R-:W-:Y:S01]  /*8d10*/  @!P2 IMAD.X R0, RZ, RZ, R13, P1 ;  /* 0x000000ffff00a224 */ /* 0x000fe200008e060d */
[----:B------:R-:W-:Y:S02]  /*8d20*/  @!UP0 UIADD3 UR10, UPT, UPT, UR7, 0x20, URZ ;  /* 0x00000020070a8890 */ /* 0x000fe4000fffe0ff */
[----:B------:R-:W-:Y:S03]  /*8d30*/  @!UP0 UIADD3 UR8, UPT, UPT, UR20, 0x2400, URZ ;  /* 0x0000240014088890 */ /* 0x000fe6000fffe0ff */
[----:B------:R-:W-:Y:S01]  /*8d40*/  @!UP0 UPRMT UR6, UR4, 0x5410, URZ ;  /* 0x0000541004068896 */ /* 0x000fe200080000ff */
[----:B------:R-:W-:Y:S01]  /*8d50*/  @!P2 R2UR UR4, R0 ;  /* 0x000000000004a2ca */ /* 0x000fe200000e0000 */
[----:B------:R-:W-:Y:S01]  /*8d60*/  VOTEU.ALL UP0, P2 ;  /* 0x0000000000ff7886 */ /* 0x000fe20001000000 */
[----:B------:R-:W-:Y:S03]  /*8d70*/  @!P2 IMAD.MOV.U32 R0, RZ, RZ, 0x2000 ;  /* 0x00002000ff00a424 */ /* 0x000fe600078e00ff */
[----:B------:R-:W-:Y:S01]  /*8d80*/  IMAD.U32 R14, RZ, RZ, UR5 ;  /* 0x00000005ff0e7e24 */ /* 0x000fe2000f8e00ff */
[----:B------:R-:W-:Y:S07]  /*8d90*/  @!UP0 UMOV UR9, UR27 ;  /* 0x0000001b00098c82 */ /* 0x000fee0008000000 */
        /* <DEDUP_REMOVED lines=11> */
.L_x_154:
        /* <DEDUP_REMOVED lines=20> */
[----:B--2---:R-:W-:Y:S01]  /*8f90*/  @P0 SHF.R.U32.HI R0, RZ, 0x10, R5 ;  /* 0x00000010ff000819 */ /* 0x004fe20000011605 */
[----:B------:R-:W2:Y:S03]  /*8fa0*/  SYNCS.PHASECHK.TRANS64.TRYWAIT P1, [UR20+0x78], R8 ;  /* 0x00007808ff0075a7 */ /* 0x000ea60008021114 */
[----:B------:R-:W-:Y:S01]  /*8fb0*/  @P0 R2UR UR51, R0 ;  /* 0x00000000003302ca */ /* 0x000fe200000e0000 */
[----:B------:R-:W-:Y:S03]  /*8fc0*/  @!UPT UIADD3 URZ, UPT, UPT, URZ, URZ, URZ ;  /* 0x000000fffffff290 */ /* 0x000fe6000fffe0ff */
[----:B-12---:R-:W-:Y:S11]  /*8fd0*/  @!P1 BRA `(.L_x_69) ;  /* 0x0000004400809947 */ /* 0x006ff60003800000 */
.L_x_156:
[----:B-1----:R-:W-:Y:S01]  /*8fe0*/  @!P2 IMAD.MOV.U32 R0, RZ, 0x20, RZ ;  /* 0x00000020ff00a824 */ /* 0x002fe200078e00ff */
[----:B------:R-:W-:Y:S01]  /*8ff0*/  @!P2 IADD3 R2, P0, PT, R12, 0x680, RZ ;  /* 0x000006800c02a810 */ /* 0x000fe20007f1e0ff */
[----:B------:R-:W-:Y:S01]  /*9000*/  VOTEU.ALL UP0, P2 ;  /* 0x0000000000ff7886 */ /* 0x000fe20001000000 */
[----:B------:R-:W-:Y:S01]  /*9010*/  UIADD3 UR21, UPT, UPT, UR15, UR44, URZ ;  /* 0x0000002c0f157290 */ /* 0x000fe2000fffe0ff */
[----:B------:R-:W-:Y:S01]  /*9020*/  @!P2 IMAD.MOV.U32 R0, RZ, 0x400, R0 ;  /* 0x00000400ff00a824 */ /* 0x000fe200078e0000 */
[----:B------:R-:W-:Y:S01]  /*9030*/  @!P2 R2UR UR5, R2 ;  /* 0x000000000205a2ca */ /* 0x000fe200000e0000 */
[----:B------:R-:W-:Y:S01]  /*9040*/  UIADD3 UR50, UPT, UPT, UR16, UR43, URZ ;  /* 0x0000002b10327290 */ /* 0x000fe2000fffe0ff */
[----:B------:R-:W-:Y:S01]  /*9050*/  LOP3.LUT R10, R10, 0x1, RZ, 0x3c, !PT ;  /* 0x000000010a0a7812 */ /* 0x000fe200078e3cff */
[----:B------:R-:W-:Y:S01]  /*9060*/  @!UP0 UIADD3 UR8, UPT, UPT, UR20, 0x6400, URZ ;  /* 0x0000640014088890 */ /* 0x000fe2000fffe0ff */
[----:B------:R-:W-:Y:S01]  /*9070*/  @!P2 R2UR UR4, R0 ;  /* 0x000000000004a2ca */ /* 0x000fe200000e0000 */
[----:B------:R-:W-:Y:S01]  /*9080*/  @!P2 IMAD.X R0, RZ, RZ, R13, P0 ;  /* 0x000000ffff00a224 */ /* 0x000fe200000e060d */
[----:B------:R-:W-:Y:S01]  /*9090*/  @!UP0 UIADD3 UR10, UPT, UPT, UR7, 0x60, URZ ;  /* 0x00000060070a8890 */ /* 0x000fe2000fffe0ff */
[----:B------:R-:W-:Y:S01]  /*90a0*/  LOP3.LUT P0, RZ, R6, 0x1, RZ, 0xc0, !PT ;  /* 0x0000000106ff7812 */ /* 0x000fe2000780c0ff */
[----:B------:R-:W-:Y:S01]  /*90b0*/  @!UP0 UIADD3 UR9, UPT, UPT, UR20, 0x58, URZ ;  /* 0x0000005814098890 */ /* 0x000fe2000fffe0ff */
[----:B------:R-:W-:Y:S01]  /*90c0*/  LOP3.LUT R9, R9, 0x1, RZ, 0x3c, !PT ;  /* 0x0000000109097812 */ /* 0x000fe200078e3cff */
[----:B------:R-:W-:Y:S03]  /*90d0*/  UPLOP3.LUT UP3, UPT, UPT, UPT, UPT, 0x80, 0x8 ;  /* 0x000000000008789c */ /* 0x000fe60003f6f070 */
[----:B------:R-:W-:Y:S04]  /*90e0*/  IMAD.U32 R14, RZ, RZ, UR5 ;  /* 0x00000005ff0e7e24 */ /* 0x000fe8000f8e00ff */
[----:B------:R-:W-:Y:S01]  /*90f0*/  @!UP0 UPRMT UR6, UR4, 0x5410, URZ ;  /* 0x0000541004068896 */ /* 0x000fe200080000ff */
[----:B------:R-:W-:Y:S01]  /*9100*/  @!P2 R2UR UR4, R0 ;  /* 0x000000000004a2ca */ /* 0x000fe200000e0000 */
[----:B------:R-:W-:Y:S11]  /*9110*/  VOTEU.ALL UP0, P2 ;  /* 0x0000000000ff7886 */ /* 0x000ff60001000000 */
[----:B------:R-:W-:Y:S01]  /*9120*/  @!UPT UIADD3 URZ, UPT, UPT, URZ, URZ, URZ ;  /* 0x000000fffffff290 */ /* 0x000fe2000fffe0ff */
[----:B------:R-:W-:Y:S01]  /*9130*/  IMAD.U32 R15, RZ, RZ, UR4 ;  /* 0x00000004ff0f7e24 */ /* 0x000fe2000f8e00ff */
[----:B------:R-:W-:Y:S04]  /*9140*/  @!P2 R2UR UR4, R14 ;  /* 0x000000000e04a2ca */ /* 0x000fe800000e0000 */
[----:B------:R-:W-:Y:S11]  /*9150*/  @!P2 R2UR UR5, R15 ;  /* 0x000000000f05a2ca */ /* 0x000ff600000e0000 */
[----:B------:R-:W-:Y:S02]  /*9160*/  @!UPT UIADD3 URZ, UPT, UPT, URZ, URZ, URZ ;  /* 0x000000fffffff290 */ /* 0x000fe4000fffe0ff */
[----:B------:R1:W-:Y:S01]  /*9170*/  @!UP0 UTMALDG.5D.IM2COL [UR8], [UR4], UR6 ;  /* 0x00000008040083b4 */ /* 0x0003e20008060006 */
[----:B------:R1:W-:Y:S01]  /*9180*/  @!P2 SYNCS.ARRIVE.TRANS64.RED.A0TR RZ, [UR20+0x58], R3 ;  /* 0x00005803ffffa9a7 */ /* 0x0003e20008300414 */
[----:B------:R-:W-:Y:S01]  /*9190*/  SYNCS.ARRIVE.TRANS64.RED.A1T0 RZ, [UR46], RZ ;  /* 0x000000ffffff79a7 */ /* 0x000fe2000810042e */
[----:B------:R-:W-:Y:S05]  /*91a0*/  @P0 BRA `(.L_x_70) ;  /* 0xfffffff000200947 */ /* 0x000fea000383ffff */
[----:B------:R-:W-:-:S04]  /*91b0*/  SHF.L.U32 R2, R10, 0x1f, RZ ;  /* 0x0000001f0a027819 */ /* 0x000fc800000006ff */
[----:B------:R-:W2:Y:S02]  /*91c0*/  SYNCS.PHASECHK.TRANS64.TRYWAIT P0, [UR20+0x60], R2 ;  /* 0x00006002ff0075a7 */ /* 0x000ea40008001114 */
[----:B--2---:R-:W-:Y:S05]  /*91d0*/  @!P0 BRA `(.L_x_71) ;  /* 0x0000004400188947 */ /* 0x004fea0003800000 */
.L_x_158:
[----:B------:R-:W3:Y:S02]  /*91e0*/  SYNCS.PHASECHK.TRANS64.TRYWAIT P0, [UR20+0x68], R2 ;  /* 0x00006802ff0075a7 */ /* 0x000ee40008001114 */
[----:B---3--:R-:W-:Y:S05]  /*91f0*/  @!P0 BRA `(.L_x_72) ;  /* 0x0000004400288947 */ /* 0x008fea0003800000 */
.L_x_160:
[----:B------:R-:W3:Y:S02]  /*9200*/  SYNCS.PHASECHK.TRANS64.TRYWAIT P0, [UR20+0x70], R2 ;  /* 0x00007002ff0075a7 */ /* 0x000ee40008001114 */
[----:B---3--:R-:W-:Y:S05]  /*9210*/  @!P0 BRA `(.L_x_73) ;  /* 0x0000004400388947 */ /* 0x008fea0003800000 */
.L_x_162:
[----:B--2---:R-:W-:-:S07]  /*9220*/  MOV R0, UR20 ;  /* 0x0000001400007c02 */ /* 0x004fce0008000f00 */
.L_x_74:
[----:B--2---:R-:W-:-:S04]  /*9230*/  SHF.L.U32 R2, R10, 0x1f, RZ ;  /* 0x0000001f0a027819 */ /* 0x004fc800000006ff */
[----:B------:R2:W3:Y:S03]  /*9240*/  SYNCS.PHASECHK.TRANS64.TRYWAIT P0, [R0+URZ+0x78], R2 ;  /* 0x00007802000075a7 */ /* 0x0004e600080011ff */
[----:B---3--:R-:W-:Y:S05]  /*9250*/  @!P0 NANOSLEEP.SYNCS 0x989680 ;  /* 0x009896800000895d */ /* 0x008fea0003900000 */
[----:B------:R-:W3:Y:S02]  /*9260*/  @!P0 SYNCS.PHASECHK.TRANS64 P0, [R0+URZ+0x78], R2 ;  /* 0x00007802000085a7 */ /* 0x000ee400080010ff */
[----:B-1-3--:R-:W-:Y:S05]  /*9270*/  @P0 EXIT ;  /* 0x000000000000094d */ /* 0x00afea0003800000 */
[----:B------:R-:W-:Y:S05]  /*9280*/  BRA `(.L_x_74) ;  /* 0xfffffffc00e87947 */ /* 0x000fea000383ffff */
.L_x_59:
[----:B------:R-:W-:-:S06]  /*9290*/  UISETP.GE.AND UP0, UPT, UR18, 0x4, UPT ;  /* 0x000000041200788c */ /* 0x000fcc000bf06270 */
[----:B------:R-:W-:-:S13]  /*92a0*/  PLOP3.LUT P0, PT, PT, PT, UP0, 0x80, 0x8 ;  /* 0x000000000008781c */ /* 0x000fda0003f0f008 */
[----:B-1----:R-:W-:Y:S05]  /*92b0*/  @!P0 EXIT ;  /* 0x000000000000894d */ /* 0x002fea0003800000 */
[----:B------:R-:W1:Y:S08]  /*92c0*/  S2UR UR4, SR_CgaCtaId ;  /* 0x00000000000479c3 */ /* 0x000e700000008800 */
[----:B------:R-:W-:Y:S01]  /*92d0*/  BAR.SYNC.DEFER_BLOCKING 0x6, 0xa0 ;  /* 0x0182800000007b1d */ /* 0x000fe20000010000 */
[C---:B------:R-:W-:Y:S01]  /*92e0*/  IMAD.SHL.U32 R3, R62.reuse, 0x20, RZ ;  /* 0x000000203e037824 */ /* 0x040fe200078e00ff */
[C---:B------:R-:W-:Y:S01]  /*92f0*/  R2P PR, R62.reuse, 0x6 ;  /* 0x000000063e007804 */ /* 0x040fe20000000000 */
[----:B------:R-:W-:-:S02]  /*9300*/  IMAD.SHL.U32 R0, R62, 0x10, RZ ;  /* 0x000000103e007824 */ /* 0x000fc400078e00ff */
[----:B------:R-:W-:Y:S02]  /*9310*/  HFMA2 R60, -RZ, RZ, 0, 5.9604644775390625e-08 ;  /* 0x00000001ff3c7431 */ /* 0x000fe400000001ff */
[C---:B------:R-:W-:Y:S01]  /*9320*/  IMAD.SHL.U32 R61, R62.reuse, 0x4, RZ ;  /* 0x000000043e3d7824 */ /* 0x040fe200078e00ff */
[----:B------:R-:W-:Y:S01]  /*9330*/  UMOV UR48, 0x400 ;  /* 0x0000040000307882 */ /* 0x000fe20000000000 */
[C---:B------:R-:W-:Y:S01]  /*9340*/  LOP3.LUT R4, R3.reuse, 0xe0, RZ, 0xc0, !PT ;  /* 0x000000e003047812 */ /* 0x040fe200078ec0ff */
[----:B------:R-:W2:Y:S01]  /*9350*/  LDC.64 R50, c[0x0][0x9b0] ;  /* 0x00026c00ff327b82 */ /* 0x000ea20000000a00 */
[----:B------:R-:W-:Y:S01]  /*9360*/  LOP3.LUT R3, R3, 0x100, RZ, 0xc0, !PT ;  /* 0x0000010003037812 */ /* 0x000fe200078ec0ff */
[----:B------:R-:W-:Y:S01]  /*9370*/  IMAD.U32 R23, R62, 0x10000, RZ ;  /* 0x000100003e177824 */ /* 0x000fe200078e00ff */
[----:B------:R-:W-:Y:S01]  /*9380*/  LOP3.LUT R61, R4, 0x1c, R61, 0xf8, !PT ;  /* 0x0000001c043d7812 */ /* 0x000fe200078ef83d */
[----:B------:R-:W-:Y:S01]  /*9390*/  IMAD.MOV.U32 R73, RZ, RZ, 0x10 ;  /* 0x00000010ff497424 */ /* 0x000fe200078e00ff */
[----:B------:R-:W-:Y:S01]  /*93a0*/  LOP3.LUT R0, R3, 0x600, R0, 0xf8, !PT ;  /* 0x0000060003007812 */ /* 0x000fe200078ef800 */
[----:B------:R-:W-:Y:S01]  /*93b0*/  IMAD.MOV.U32 R72, RZ, RZ, 0x20 ;  /* 0x00000020ff487424 */ /* 0x000fe200078e00ff */
[----:B------:R-:W-:Y:S01]  /*93c0*/  SHF.R.U32.HI R4, RZ, 0x2, R62 ;  /* 0x00000002ff047819 */ /* 0x000fe2000001163e */
[----:B------:R-:W3:Y:S01]  /*93d0*/  LDC.64 R48, c[0x0][0x9a8] ;  /* 0x00026a00ff307b82 */ /* 0x000ee20000000a00 */
[----:B------:R-:W-:Y:S01]  /*93e0*/  LOP3.LUT R62, R62, 0x60, RZ, 0xc0, !PT ;  /* 0x000000603e3e7812 */ /* 0x000fe200078ec0ff */
[----:B------:R-:W-:Y:S01]  /*93f0*/  IMAD.MOV.U32 R22, RZ, RZ, RZ ;  /* 0x000000ffff167224 */ /* 0x000fe200078e00ff */
[----:B------:R-:W-:-:S02]  /*9400*/  LOP3.LUT R61, R61, 0x4, R4, 0x78, !PT ;  /* 0x000000043d3d7812 */ /* 0x000fc400078e7804 */
[----:B------:R-:W-:Y:S02]  /*9410*/  CS2R R58, SRZ ;  /* 0x00000000003a7805 */ /* 0x000fe4000001ff00 */
[----:B------:R-:W-:Y:S01]  /*9420*/  LOP3.LUT R23, R23, 0x600000, RZ, 0xc0, !PT ;  /* 0x0060000017177812 */ /* 0x000fe200078ec0ff */
[----:B------:R-:W4:Y:S01]  /*9430*/  LDCU UR54, c[0x0][0x370] ;  /* 0x00006e00ff3677ac */ /* 0x000f220008000800 */
[----:B------:R-:W-:Y:S02]  /*9440*/  LOP3.LUT R61, R0, R61, RZ, 0xfc, !PT ;  /* 0x0000003d003d7212 */ /* 0x000fe400078efcff */
[----:B------:R-:W-:Y:S01]  /*9450*/  SEL R73, R73, 0xfffffff0, !P2 ;  /* 0xfffffff049497807 */ /* 0x000fe20005000000 */
[----:B-1----:R-:W-:Y:S01]  /*9460*/  ULEA UR48, UR4, UR48, 0x18 ;  /* 0x0000003004307291 */ /* 0x002fe2000f8ec0ff */
[----:B------:R-:W-:Y:S01]  /*9470*/  SEL R72, R72, 0xffffffe0, !P1 ;  /* 0xffffffe048487807 */ /* 0x000fe20004800000 */
[----:B------:R-:W1:Y:S01]  /*9480*/  LDCU.64 UR4, c[0x0][0x990] ;  /* 0x00013200ff0477ac */ /* 0x000e620008000a00 */
[----:B------:R-:W2:Y:S06]  /*9490*/  LDCU UR39, c[0x0][0xc0c] ;  /* 0x00018180ff2777ac */ /* 0x000eac0008000800 */
[----:B------:R-:W4:Y:S01]  /*94a0*/  LDS R2, [UR48+0xe0] ;  /* 0x0000e030ff027984 */ /* 0x000f220008000800 */
[----:B------:R-:W2:Y:S01]  /*94b0*/  LDCU UR38, c[0x0][0xc30] ;  /* 0x00018600ff2677ac */ /* 0x000ea20008000800 */
[----:B------:R-:W2:Y:S01]  /*94c0*/  LDCU.64 UR60, c[0x0][0x988] ;  /* 0x00013100ff3c77ac */ /* 0x000ea20008000a00 */
[----:B------:R-:W2:Y:S01]  /*94d0*/  LDCU.64 UR46, c[0x0][0xc28] ;  /* 0x00018500ff2e77ac */ /* 0x000ea20008000a00 */
[----:B-1----:R-:W-:-:S02]  /*94e0*/  IMAD.U32 R66, RZ, RZ, UR4 ;  /* 0x00000004ff427e24 */ /* 0x002fc4000f8e00ff */
[----:B------:R-:W-:Y:S01]  /*94f0*/  IMAD.U32 R65, RZ, RZ, UR5 ;  /* 0x00000005ff417e24 */ /* 0x000fe2000f8e00ff */
[----:B------:R-:W1:Y:S01]  /*9500*/  LDCU.128 UR4, c[0x0][0xb80] ;  /* 0x00017000ff0477ac */ /* 0x000e620008000c00 */
[----:B------:R-:W2:Y:S01]  /*9510*/  LDCU.128 UR56, c[0x0][0xc10] ;  /* 0x00018200ff3877ac */ /* 0x000ea20008000c00 */
[----:B------:R-:W2:Y:S01]  /*9520*/  LDCU UR53, c[0x0][0x374] ;  /* 0x00006e80ff3577ac */ /* 0x000ea20008000800 */
[----:B------:R-:W-:Y:S01]  /*9530*/  UMOV UR52, URZ ;  /* 0x000000ff00347c82 */ /* 0x000fe20008000000 */
[----:B------:R-:W-:Y:S01]  /*9540*/  UMOV UR49, URZ ;  /* 0x000000ff00317c82 */ /* 0x000fe20008000000 */
[----:B-1----:R-:W-:Y:S01]  /*9550*/  IMAD.U32 R70, RZ, RZ, UR4 ;  /* 0x00000004ff467e24 */ /* 0x002fe2000f8e00ff */
[----:B------:R-:W-:Y:S01]  /*9560*/  UIADD3 UR4, UPT, UPT, UR48, 0x400, URZ ;  /* 0x0000040030047890 */ /* 0x000fe2000fffe0ff */
[----:B------:R-:W-:Y:S01]  /*9570*/  MOV R69, UR5 ;  /* 0x0000000500457c02 */ /* 0x000fe20008000f00 */
[----:B------:R-:W-:Y:S02]  /*9580*/  IMAD.U32 R68, RZ, RZ, UR6 ;  /* 0x00000006ff447e24 */ /* 0x000fe4000f8e00ff */
[----:B------:R-:W-:-:S02]  /*9590*/  IMAD.U32 R67, RZ, RZ, UR7 ;  /* 0x00000007ff437e24 */ /* 0x000fc4000f8e00ff */
[----:B------:R-:W-:Y:S02]  /*95a0*/  IMAD.U32 R71, RZ, RZ, UR4 ;  /* 0x00000004ff477e24 */ /* 0x000fe4000f8e00ff */
[C---:B----4-:R-:W-:Y:S01]  /*95b0*/  VIADD R3, R2.reuse, 0x80 ;  /* 0x0000008002037836 */ /* 0x050fe20000000000 */
[----:B------:R-:W-:-:S04]  /*95c0*/  LOP3.LUT R2, R2, 0xffff, RZ, 0xc0, !PT ;  /* 0x0000ffff02027812 */ /* 0x000fc800078ec0ff */
[----:B------:R-:W-:-:S05]  /*95d0*/  LOP3.LUT R3, R3, 0xffff, RZ, 0xc0, !PT ;  /* 0x0000ffff03037812 */ /* 0x000fca00078ec0ff */
[----:B--23--:R1:W-:Y:S02]  /*95e0*/  STL.64 [R1], R2 ;  /* 0x0000000201007387 */ /* 0x00c3e40000100a00 */
.L_x_118:
[----:B-1----:R-:W-:Y:S04]  /*95f0*/  SHF.L.U32 R2, R58, 0x1f, RZ ;  /* 0x0000001f3a027819 */ /* 0x002fe800000006ff */
[----:B------:R-:W1:Y:S02]  /*9600*/  SYNCS.PHASECHK.TRANS64.TRYWAIT P0, [UR48+0x90], R2 ;  /* 0x00009002ff0075a7 */ /* 0x000e640008001130 */
[----:B-1----:R-:W-:Y:S05]  /*9610*/  @!P0 BRA `(.L_x_75) ;  /* 0x0000004000508947 */ /* 0x002fea0003800000 */
.L_x_164:
[----:B------:R-:W2:Y:S01]  /*9620*/  LDS.128 R52, [UR48+0xd0] ;  /* 0x0000d030ff347984 */ /* 0x000ea20008000c00 */
[----:B------:R-:W-:Y:S01]  /*9630*/  UIADD3 UR4, UPT, UPT, UR48, 0x98, URZ ;  /* 0x0000009830047890 */ /* 0x000fe2000fffe0ff */
[----:B-1----:R-:W-:Y:S01]  /*9640*/  IMAD R2, R22, 0x4, R1 ;  /* 0x0000000416027824 */ /* 0x002fe200078e0201 */
[----:B------:R-:W-:Y:S01]  /*9650*/  UISETP.GE.AND UP1, UPT, UR55, 0x1, UPT ;  /* 0x000000013700788c */ /* 0x000fe2000bf26270 */
[----:B------:R-:W-:Y:S01]  /*9660*/  @!PT LDS RZ, [RZ] ;  /* 0x00000000fffff984 */ /* 0x000fe20000000800 */
[----:B------:R-:W-:Y:S01]  /*9670*/  @!PT LDS RZ, [RZ] ;  /* 0x00000000fffff984 */ /* 0x000fe20000000800 */
[----:B------:R-:W-:Y:S01]  /*9680*/  @!PT LDS RZ, [RZ] ;  /* 0x00000000fffff984 */ /* 0x000fe20000000800 */
[----:B------:R-:W-:Y:S01]  /*9690*/  @!PT LDS RZ, [RZ] ;  /* 0x00000000fffff984 */ /* 0x000fe20000000800 */
[----:B------:R1:W-:Y:S06]  /*96a0*/  MEMBAR.ALL.CTA ;  /* 0x0000000000007992 */ /* 0x0003ec0000008000 */
[----:B-1----:R-:W1:Y:S01]  /*96b0*/  FENCE.VIEW.ASYNC.S ;  /* 0x00000000000073c6 */ /* 0x002e620000000000 */
[----:B------:R-:W-:Y:S09]  /*96c0*/  UPRMT UR4, URZ, 0x654, UR4 ;  /* 0x00000654ff047896 */ /* 0x000ff20008000004 */
[----:B-1----:R-:W-:Y:S01]  /*96d0*/  SYNCS.ARRIVE.TRANS64.RED.A1T0 RZ, [UR4], RZ ;  /* 0x000000ffffff79a7 */ /* 0x002fe20008100404 */
[----:B------:R-:W5:Y:S01]  /*96e0*/  LDL R2, [R2] ;  /* 0x0000000002027983 */ /* 0x000f620000100800 */
[----:B--2---:R-:W-:Y:S11]  /*96f0*/  LOP3.LUT P0, RZ, R54, 0x1, RZ, 0xc0, !PT ;  /* 0x0000000136ff7812 */ /* 0x004ff6000780c0ff */
[----:B------:R-:W-:Y:S02]  /*9700*/  @!UPT UIADD3 URZ, UPT, UPT, URZ, URZ, URZ ;  /* 0x000000fffffff290 */ /* 0x000fe4000fffe0ff */
[----:B------:R-:W-:Y:S01]  /*9710*/  VOTEU.ANY UP0, P0 ;  /* 0x0000000000ff7886 */ /* 0x000fe20000000100 */
[----:B------:R-:W-:Y:S11]  /*9720*/  PLOP3.LUT P0, PT, PT, PT, UP0, 0x80, 0x8 ;  /* 0x000000000008781c */ /* 0x000ff60003f0f008 */
[----:B------:R-:W-:Y:S02]  /*9730*/  @!UPT UIADD3 URZ, UPT, UPT, URZ, URZ, URZ ;  /* 0x000000fffffff290 */ /* 0x000fe4000fffe0ff */
[----:B------:R-:W-:Y:S02]  /*9740*/  @P0 MOV R3, R52 ;  /* 0x0000003400030202 */ /* 0x000fe40000000f00 */
[----:B------:R-:W-:Y:S02]  /*9750*/  @P0 LOP3.LUT R0, R53, 0xffff, RZ, 0xc0, !PT ;  /* 0x0000ffff35000812 */ /* 0x000fe400078ec0ff */
[----:B------:R-:W-:Y:S02]  /*9760*/  @P0 R2UR UR5, R3 ;  /* 0x00000000030502ca */ /* 0x000fe400000e0000 */
[----:B------:R-:W-:Y:S11]  /*9770*/  @P0 R2UR UR4, R0 ;  /* 0x00000000000402ca */ /* 0x000ff600000e0000 */
[----:B------:R-:W-:Y:S02]  /*9780*/  @UP0 UMOV UR37, UR5 ;  /* 0x0000000500250c82 */ /* 0x000fe40008000000 */
[----:B------:R-:W-:Y:S01]  /*9790*/  @UP0 UMOV UR36, UR4 ;  /* 0x0000000400240c82 */ /* 0x000fe20008000000 */
[----:B------:R-:W-:Y:S05]  /*97a0*/  BRA.U !UP1, `(.L_x_76) ;  /* 0x0000000109cc7547 */ /* 0x000fea000b800000 */
[----:B------:R-:W1:Y:S01]  /*97b0*/  LDCU UR9, c[0x0][0xc20] ;  /* 0x00018400ff0977ac */ /* 0x000e620008000800 */
[----:B------:R-:W-:Y:S02]  /*97c0*/  UIMAD.WIDE.U32 UR4, UR53, UR59, URZ ;  /* 0x0000003b350472a5 */ /* 0x000fe4000f8e00ff */
[----:B------:R-:W-:Y:S02]  /*97d0*/  UIMAD.WIDE.U32 UR6, UR54, UR56, URZ ;  /* 0x00000038360672a5 */ /* 0x000fe4000f8e00ff */
[----:B------:R-:W-:Y:S02]  /*97e0*/  UIMAD.WIDE.U32 UR10, UR36, UR59, URZ ;  /* 0x0000003b240a72a5 */ /* 0x000fe4000f8e00ff */
[----:B------:R-:W-:Y:S02]  /*97f0*/  UISETP.NE.AND UP0, UPT, UR58, 0x1, UPT ;  /* 0x000000013a00788c */ /* 0x000fe4000bf05270 */
[----:B------:R-:W-:Y:S02]  /*9800*/  UISETP.NE.AND UP1, UPT, UR39, 0x1, UPT ;  /* 0x000000012700788c */ /* 0x000fe4000bf25270 */
[----:B------:R-:W-:Y:S02]  /*9810*/  UISETP.NE.AND UP2, UPT, UR55, 0x1, UPT ;  /* 0x000000013700788c */ /* 0x000fe4000bf45270 */
[----:B------:R-:W-:Y:S01]  /*9820*/  UIMAD.WIDE.U32 UR12, UR37, UR56, URZ ;  /* 0x00000038250c72a5 */ /* 0x000fe2000f8e00ff */
[----:B------:R-:W-:Y:S01]  /*9830*/  UMOV UR4, UR5 ;  /* 0x0000000500047c82 */ /* 0x000fe20008000000 */
[----:B------:R-:W-:Y:S01]  /*9840*/  UMOV UR6, UR11 ;  /* 0x0000000b00067c82 */ /* 0x000fe20008000000 */
[----:B-1----:R-:W-:Y:S03]  /*9850*/  USHF.R.U32.HI UR8, URZ, UR9, UR4 ;  /* 0x00000009ff087299 */ /* 0x002fe60008011604 */
[----:B------:R-:W-:Y:S02]  /*9860*/  UMOV UR4, UR7 ;  /* 0x0000000700047c82 */ /* 0x000fe40008000000 */
[----:B------:R-:W-:Y:S02]  /*9870*/  USHF.R.U32.HI UR5, URZ, UR57, UR4 ;  /* 0x00000039ff057299 */ /* 0x000fe40008011604 */
[----:B------:R-:W-:Y:S02]  /*9880*/  USEL UR4, UR53, UR8, !UP0 ;  /* 0x0000000835047287 */ /* 0x000fe4000c000000 */
[----:B------:R-:W-:Y:S02]  /*9890*/  USHF.R.U32.HI UR8, URZ, UR9, UR6 ;  /* 0x00000009ff087299 */ /* 0x000fe40008011606 */
[----:B------:R-:W-:Y:S02]  /*98a0*/  UIMAD.WIDE.U32 UR6, UR4, UR46, URZ ;  /* 0x0000002e040672a5 */ /* 0x000fe4000f8e00ff */
[----:B------:R-:W-:Y:S02]  /*98b0*/  USEL UR9, UR54, UR5, !UP1 ;  /* 0x0000000536097287 */ /* 0x000fe4000c800000 */
[----:B------:R-:W-:Y:S02]  /*98c0*/  USEL UR8, UR36, UR8, !UP0 ;  /* 0x0000000824087287 */ /* 0x000fe4000c000000 */
[----:B------:R-:W-:Y:S01]  /*98d0*/  UIMAD.WIDE.U32 UR10, UR9, UR46, URZ ;  /* 0x0000002e090a72a5 */ /* 0x000fe2000f8e00ff */
[----:B------:R-:W-:Y:S01]  /*98e0*/  UMOV UR6, UR7 ;  /* 0x0000000700067c82 */ /* 0x000fe20008000000 */
[----:B------:R-:W-:Y:S01]  /*98f0*/  UMOV UR5, UR13 ;  /* 0x0000000d00057c82 */ /* 0x000fe20008000000 */
[----:B------:R-:W-:Y:S02]  /*9900*/  @UP2 USHF.R.U32.HI UR4, URZ, UR47, UR6 ;  /* 0x0000002fff042299 */ /* 0x000fe40008011606 */
[----:B------:R-:W-:Y:S02]  /*9910*/  USHF.R.U32.HI UR5, URZ, UR57, UR5 ;  /* 0x00000039ff057299 */ /* 0x000fe40008011605 */
[----:B------:R-:W-:Y:S02]  /*9920*/  UIMAD UR4, UR55, UR4, URZ ;  /* 0x00000004370472a4 */ /* 0x000fe4000f8e02ff */
[----:B------:R-:W-:Y:S02]  /*9930*/  USEL UR5, UR37, UR5, !UP1 ;  /* 0x0000000525057287 */ /* 0x000fe4000c800000 */
[----:B------:R-:W-:Y:S01]  /*9940*/  UISETP.GE.AND UP0, UPT, UR8, UR4, UPT ;  /* 0x000000040800728c */ /* 0x000fe2000bf06270 */
[----:B------:R-:W-:Y:S01]  /*9950*/  UMOV UR6, UR11 ;  /* 0x0000000b00067c82 */ /* 0x000fe20008000000 */
[----:B------:R-:W-:Y:S02]  /*9960*/  UIMAD.WIDE.U32 UR10, UR8, UR46, URZ ;  /* 0x0000002e080a72a5 */ /* 0x000fe4000f8e00ff */
[----:B------:R-:W-:Y:S04]  /*9970*/  @UP2 USHF.R.U32.HI UR9, URZ, UR47, UR6 ;  /* 0x0000002fff092299 */ /* 0x000fe80008011606 */
[----:B------:R-:W-:Y:S01]  /*9980*/  UIMAD UR6, UR55, UR9, URZ ;  /* 0x00000009370672a4 */ /* 0x000fe2000f8e02ff */
[----:B------:R-:W-:Y:S03]  /*9990*/  UMOV UR4, UR11 ;  /* 0x0000000b00047c82 */ /* 0x000fe60008000000 */
[----:B------:R-:W-:Y:S02]  /*99a0*/  UISETP.GE.OR UP0, UPT, UR5, UR6, UP0 ;  /* 0x000000060500728c */ /* 0x000fe40008706670 */
[----:B------:R-:W-:Y:S02]  /*99b0*/  USHF.R.U32.HI UR4, URZ, UR47, UR4 ;  /* 0x0000002fff047299 */ /* 0x000fe40008011604 */
[----:B------:R-:W-:Y:S02]  /*99c0*/  UIMAD.WIDE.U32 UR6, UR5, UR46, URZ ;  /* 0x0000002e050672a5 */ /* 0x000fe4000f8e00ff */
[----:B------:R-:W-:Y:S02]  /*99d0*/  USEL UR11, UR8, UR4, !UP2 ;  /* 0x00000004080b7287 */ /* 0x000fe4000d000000 */
[----:B------:R-:W-:Y:S02]  /*99e0*/  UIADD3 UR6, UPT, UPT, -UR5, URZ, URZ ;  /* 0x000000ff05067290 */ /* 0x000fe4000fffe1ff */
[----:B------:R-:W-:Y:S02]  /*99f0*/  UIADD3 UR10, UPT, UPT, -UR11, URZ, URZ ;  /* 0x000000ff0b0a7290 */ /* 0x000fe4000fffe1ff */
[----:B------:R-:W-:Y:S02]  /*9a00*/  UIMAD UR6, UR39, UR6, UR37 ;  /* 0x00000006270672a4 */ /* 0x000fe4000f8e0225 */
[----:B------:R-:W-:Y:S01]  /*9a10*/  UIMAD UR10, UR55, UR10, UR8 ;  /* 0x0000000a370a72a4 */ /* 0x000fe2000f8e0208 */
[----:B------:R-:W-:Y:S01]  /*9a20*/  @!UP0 UMOV UR4, UR7 ;  /* 0x0000000700048c82 */ /* 0x000fe20008000000 */
[----:B------:R-:W-:Y:S02]  /*9a30*/  UIADD3 UR7, UPT, UPT, -UR8, URZ, URZ ;  /* 0x000000ff08077290 */ /* 0x000fe4000fffe1ff */
[----:B------:R-:W-:Y:S04]  /*9a40*/  @!UP0 USHF.R.U32.HI UR4, URZ, UR47, UR4 ;  /* 0x0000002fff048299 */ /* 0x000fe80008011604 */
[----:B------:R-:W-:Y:S04]  /*9a50*/  @!UP0 USEL UR4, UR5, UR4, !UP2 ;  /* 0x0000000405048287 */ /* 0x000fe8000d000000 */
[----:B------:R-:W-:Y:S02]  /*9a60*/  @!UP0 UIMAD UR9, UR9, UR10, UR4 ;  /* 0x0000000a090982a4 */ /* 0x000fe4000f8e0204 */
[----:B------:R-:W-:Y:S02]  /*9a70*/  @!UP0 UIADD3 UR10, UPT, UPT, UR11, -UR4, URZ ;  /* 0x800000040b0a8290 */ /* 0x000fe4000fffe0ff */
[----:B------:R-:W-:Y:S02]  /*9a80*/  UIMAD UR4, UR58, UR7, UR36 ;  /* 0x000000073a0472a4 */ /* 0x000fe4000f8e0224 */
[----:B------:R-:W-:Y:S03]  /*9a90*/  @!UP0 UIMAD UR8, UR10, UR55, UR5 ;  /* 0x000000370a0882a4 */ /* 0x000fe6000f8e0205 */
[----:B------:R-:W-:Y:S02]  /*9aa0*/  @!UP0 UMOV UR5, UR9 ;  /* 0x0000000900058c82 */ /* 0x000fe40008000000 */
[----:B------:R-:W-:Y:S02]  /*9ab0*/  UIMAD UR37, UR5, UR39, UR6 ;  /* 0x00000027052572a4 */ /* 0x000fe4000f8e0206 */
[----:B------:R-:W-:Y:S11]  /*9ac0*/  UIMAD UR36, UR8, UR58, UR4 ;  /* 0x0000003a082472a4 */ /* 0x000ff6000f8e0204 */
[----:B------:R-:W-:Y:S01]  /*9ad0*/  @!UPT UIADD3 URZ, UPT, UPT, URZ, URZ, URZ ;  /* 0x000000fffffff290 */ /* 0x000fe2000fffe0ff */
.L_x_76:
[----:B------:R-:W-:Y:S01]  /*9ae0*/  UISETP.NE.AND UP0, UPT, UR38, 0x1, UPT ;  /* 0x000000012600788c */ /* 0x000fe2000bf05270 */
[----:B------:R-:W-:Y:S01]  /*9af0*/  @P0 SHF.R.U32.HI R0, RZ, 0x10, R53 ;  /* 0x00000010ff000819 */ /* 0x000fe20000011635 */
[----:B------:R-:W-:Y:S01]  /*9b00*/  USHF.L.U32 UR41, UR21, 0x7, URZ ;  /* 0x0000000715297899 */ /* 0x000fe200080006ff */
[----:B------:R-:W-:Y:S02]  /*9b10*/  BSSY.RECONVERGENT B6, `(.L_x_77) ;  /* 0x0000034000067945 */ /* 0x000fe40003800200 */
[----:B------:R-:W-:Y:S02]  /*9b20*/  @P0 R2UR UR62, R0 ;  /* 0x00000000003e02ca */ /* 0x000fe400000e0000 */
[----:B------:R-:W-:Y:S04]  /*9b30*/  LOP3.LUT P0, RZ, R71, 0x3f0, RZ, 0xc0, !PT ;  /* 0x000003f047ff7812 */ /* 0x000fe8000780c0ff */
[----:B------:R-:W1:Y:S01]  /*9b40*/  @!UP0 LDCU.128 UR12, c[0x0][0xc10] ;  /* 0x00018200ff0c87ac */ /* 0x000e620008000c00 */
[----:B------:R-:W2:Y:S01]  /*9b50*/  @!UP0 LDCU UR5, c[0x0][0xc0c] ;  /* 0x00018180ff0587ac */ /* 0x000ea20008000800 */
[----:B------:R-:W3:Y:S01]  /*9b60*/  @!UP0 LDCU UR10, c[0x0][0xc20] ;  /* 0x00018400ff0a87ac */ /* 0x000ee20008000800 */
[----:B-1----:R-:W-:Y:S02]  /*9b70*/  UIMAD.WIDE.U32 UR8, UR37, UR12, URZ ;  /* 0x0000000c250872a5 */ /* 0x002fe4000f8e00ff */
[----:B------:R-:W-:Y:S02]  /*9b80*/  UIMAD.WIDE.U32 UR6, UR36, UR15, URZ ;  /* 0x0000000f240672a5 */ /* 0x000fe4000f8e00ff */
[----:B------:R-:W-:Y:S03]  /*9b90*/  @!UP0 UISETP.NE.AND UP1, UPT, UR14, 0x1, UPT ;  /* 0x000000010e00888c */ /* 0x000fe6000bf25270 */
[----:B------:R-:W-:Y:S01]  /*9ba0*/  @!UP0 UMOV UR4, UR9 ;  /* 0x0000000900048c82 */ /* 0x000fe20008000000 */
[----:B--2---:R-:W-:Y:S02]  /*9bb0*/  @!UP0 UISETP.NE.AND UP2, UPT, UR5, 0x1, UPT ;  /* 0x000000010500888c */ /* 0x004fe4000bf45270 */
[----:B------:R-:W-:Y:S01]  /*9bc0*/  @!UP0 USHF.R.U32.HI UR4, URZ, UR13, UR4 ;  /* 0x0000000dff048299 */ /* 0x000fe20008011604 */
[----:B------:R-:W-:Y:S02]  /*9bd0*/  @!UP0 UMOV UR6, UR7 ;  /* 0x0000000700068c82 */ /* 0x000fe40008000000 */
[----:B---3--:R-:W-:Y:S02]  /*9be0*/  @!UP0 USHF.R.U32.HI UR6, URZ, UR10, UR6 ;  /* 0x0000000aff068299 */ /* 0x008fe40008011606 */
[----:B------:R-:W-:Y:S02]  /*9bf0*/  @!UP0 USEL UR7, UR37, UR4, !UP2 ;  /* 0x0000000425078287 */ /* 0x000fe4000d000000 */
[----:B------:R-:W-:Y:S04]  /*9c00*/  @!UP0 USEL UR6, UR36, UR6, !UP1 ;  /* 0x0000000624068287 */ /* 0x000fe8000c800000 */
[----:B------:R-:W-:Y:S02]  /*9c10*/  @!UP0 UIADD3 UR4, UPT, UPT, -UR7, UR6, URZ ;  /* 0x0000000607048290 */ /* 0x000fe4000fffe1ff */
[----:B------:R-:W-:Y:S02]  /*9c20*/  @!UP0 UIADD3 UR6, UPT, UPT, UR7, -UR6, URZ ;  /* 0x8000000607068290 */ /* 0x000fe4000fffe0ff */
[----:B------:R-:W-:Y:S02]  /*9c30*/  @!UP0 UIMAD UR37, UR4, UR5, UR37 ;  /* 0x00000005042582a4 */ /* 0x000fe4000f8e0225 */
[----:B------:R-:W-:Y:S01]  /*9c40*/  @!UP0 UIMAD UR36, UR6, UR14, UR36 ;  /* 0x0000000e062482a4 */ /* 0x000fe2000f8e0224 */
[----:B------:R-:W-:Y:S11]  /*9c50*/  @!P0 BRA `(.L_x_78) ;  /* 0x00000000007c8947 */ /* 0x000ff60003800000 */
[----:B------:R-:W1:Y:S01]  /*9c60*/  LDCU.64 UR8, c[0x4][0x80] ;  /* 0x01001000ff0877ac */ /* 0x000e620008000a00 */
[----:B------:R-:W-:Y:S01]  /*9c70*/  MOV R16, 0x0 ;  /* 0x0000000000107802 */ /* 0x000fe20000000f00 */
[----:B------:R-:W-:Y:S02]  /*9c80*/  HFMA2 R12, -RZ, RZ, 0, 5.9604644775390625e-08 ;  /* 0x00000001ff0c7431 */ /* 0x000fe400000001ff */
[----:B------:R-:W-:Y:S01]  /*9c90*/  IMAD.MOV.U32 R8, RZ, RZ, 0x70 ;  /* 0x00000070ff087424 */ /* 0x000fe200078e00ff */
[----:B------:R2:W3:Y:S01]  /*9ca0*/  LDC.64 R14, c[0x4][R16] ;  /* 0x01000000100e7b82 */ /* 0x0004e20000000a00 */
[----:B------:R-:W4:Y:S01]  /*9cb0*/  LDCU.64 UR6, c[0x4][0x88] ;  /* 0x01001100ff0677ac */ /* 0x000f220008000a00 */
[----:B------:R-:W-:Y:S01]  /*9cc0*/  IMAD.MOV.U32 R13, RZ, RZ, RZ ;  /* 0x000000ffff0d7224 */ /* 0x000fe200078e00ff */
[----:B------:R-:W2:Y:S01]  /*9cd0*/  LDCU.64 UR4, c[0x4][0x8] ;  /* 0x01000100ff0477ac */ /* 0x000ea20008000a00 */
[----:B-1----:R-:W-:Y:S01]  /*9ce0*/  MOV R5, UR9 ;  /* 0x0000000900057c02 */ /* 0x002fe20008000f00 */
[----:B------:R-:W-:Y:S01]  /*9cf0*/  IMAD.U32 R4, RZ, RZ, UR8 ;  /* 0x00000008ff047e24 */ /* 0x000fe2000f8e00ff */
[----:B----4-:R-:W-:Y:S01]  /*9d00*/  MOV R7, UR7 ;  /* 0x0000000700077c02 */ /* 0x010fe20008000f00 */
[----:B------:R-:W-:Y:S01]  /*9d10*/  IMAD.U32 R6, RZ, RZ, UR6 ;  /* 0x00000006ff067e24 */ /* 0x000fe2000f8e00ff */
[----:B--2---:R-:W-:Y:S01]  /*9d20*/  MOV R11, UR5 ;  /* 0x00000005000b7c02 */ /* 0x004fe20008000f00 */
[----:B------:R-:W-:Y:S02]  /*9d30*/  IMAD.U32 R10, RZ, RZ, UR4 ;  /* 0x00000004ff0a7e24 */ /* 0x000fe4000f8e00ff */
[----:B------:R-:W-:Y:S07]  /*9d40*/  LEPC R20, `(.L_x_79) ;  /* 0x000000001014794e */ /* 0x000fee0000000000 */
[----:B---3-5:R-:W-:Y:S05]  /*9d50*/  CALL.ABS.NOINC R14 ;  /* 0x000000000e007343 */ /* 0x028fea0003c00000 */
.L_x_79:
[----:B------:R-:W1:Y:S01]  /*9d60*/  LDCU.64 UR8, c[0x4][0x80] ;  /* 0x01001000ff0877ac */ /* 0x000e620008000a00 */
[----:B------:R-:W2:Y:S01]  /*9d70*/  LDC.64 R16, c[0x4][R16] ;  /* 0x0100000010107b82 */ /* 0x000ea20000000a00 */
[----:B------:R-:W-:Y:S02]  /*9d80*/  HFMA2 R12, -RZ, RZ, 0, 5.9604644775390625e-08 ;  /* 0x00000001ff0c7431 */ /* 0x000fe400000001ff */
[----:B------:R-:W-:Y:S02]  /*9d90*/  IMAD.MOV.U32 R8, RZ, RZ, 0x70 ;  /* 0x00000070ff087424 */ /* 0x000fe400078e00ff */
[----:B------:R-:W-:Y:S01]  /*9da0*/  IMAD.MOV.U32 R13, RZ, RZ, RZ ;  /* 0x000000ffff0d7224 */ /* 0x000fe200078e00ff */
[----:B------:R-:W3:Y:S01]  /*9db0*/  LDCU.64 UR6, c[0x4][0x88] ;  /* 0x01001100ff0677ac */ /* 0x000ee20008000a00 */
[----:B------:R-:W4:Y:S01]  /*9dc0*/  LDCU.64 UR4, c[0x4][0x8] ;  /* 0x01000100ff0477ac */ /* 0x000f220008000a00 */
[----:B-1----:R-:W-:Y:S02]  /*9dd0*/  MOV R4, UR8 ;  /* 0x0000000800047c02 */ /* 0x002fe40008000f00 */
[----:B------:R-:W-:Y:S02]  /*9de0*/  MOV R5, UR9 ;  /* 0x0000000900057c02 */ /* 0x000fe40008000f00 */
[----:B---3--:R-:W-:Y:S01]  /*9df0*/  MOV R7, UR7 ;  /* 0x0000000700077c02 */ /* 0x008fe20008000f00 */
[----:B------:R-:W-:Y:S01]  /*9e00*/  IMAD.U32 R6, RZ, RZ, UR6 ;  /* 0x00000006ff067e24 */ /* 0x000fe2000f8e00ff */
[----:B----4-:R-:W-:Y:S01]  /*9e10*/  MOV R11, UR5 ;  /* 0x00000005000b7c02 */ /* 0x010fe20008000f00 */
[----:B------:R-:W-:Y:S02]  /*9e20*/  IMAD.U32 R10, RZ, RZ, UR4 ;  /* 0x00000004ff0a7e24 */ /* 0x000fe4000f8e00ff */
[----:B------:R-:W-:Y:S07]  /*9e30*/  LEPC R20, `(.L_x_78) ;  /* 0x000000001014794e */ /* 0x000fee0000000000 */
[----:B--2---:R-:W-:Y:S05]  /*9e40*/  CALL.ABS.NOINC R16 ;  /* 0x0000000010007343 */ /* 0x004fea0003c00000 */
.L_x_78:
[----:B------:R-:W-:Y:S05]  /*9e50*/  BSYNC.RECONVERGENT B6 ;  /* 0x0000000000067941 */ /* 0x000fea0003800200 */
.L_x_77:
[----:B------:R-:W-:Y:S01]  /*9e60*/  R2UR UR5, R66 ;  /* 0x00000000420572ca */ /* 0x000fe200000e0000 */
[----:B------:R-:W-:Y:S01]  /*9e70*/  UISETP.NE.AND UP2, UPT, UR63, URZ, UPT ;  /* 0x000000ff3f00728c */ /* 0x000fe2000bf45270 */
[----:B------:R-:W-:Y:S02]  /*9e80*/  R2UR UR4, R65 ;  /* 0x00000000410472ca */ /* 0x000fe400000e0000 */
[----:B------:R-:W-:Y:S02]  /*9e90*/  ISETP.NE.U32.AND P3, PT, R50, RZ, PT ;  /* 0x000000ff3200720c */ /* 0x000fe40003f65070 */
[----:B------:R-:W-:Y:S02]  /*9ea0*/  ISETP.NE.U32.AND P1, PT, RZ, UR60, PT ;  /* 0x0000003cff007c0c */ /* 0x000fe4000bf25070 */
[----:B------:R-:W-:Y:S02]  /*9eb0*/  PLOP3.LUT P4, PT, PT, PT, UP2, 0x80, 0x8 ;  /* 0x000000000008781c */ /* 0x000fe40003f8f028 */
[----:B------:R-:W-:Y:S02]  /*9ec0*/  ISETP.NE.AND.EX P3, PT, R51, RZ, PT, P3 ;  /* 0x000000ff3300720c */ /* 0x000fe40003f65330 */
[----:B------:R-:W-:Y:S01]  /*9ed0*/  ISETP.NE.AND.EX P1, PT, RZ, UR61, PT, P1 ;  /* 0x0000003dff007c0c */ /* 0x000fe2000bf25310 */
[----:B------:R-:W-:Y:S01]  /*9ee0*/  UISETP.NE.U32.AND UP0, UPT, UR5, URZ, UPT ;  /* 0x000000ff0500728c */ /* 0x000fe2000bf05070 */
[----:B------:R-:W-:Y:S03]  /*9ef0*/  P2R R80, PR, RZ, 0x10 ;  /* 0x00000010ff507803 */ /* 0x000fe60000000000 */
[----:B------:R-:W-:Y:S02]  /*9f00*/  UISETP.NE.AND.EX UP1, UPT, UR4, URZ, UPT, UP0 ;  /* 0x000000ff0400728c */ /* 0x000fe4000bf25300 */
[----:B------:R-:W-:Y:S02]  /*9f10*/  UPLOP3.LUT UP0, UPT, UPT, UPT, UPT, 0x40, 0x4 ;  /* 0x000000000004789c */ /* 0x000fe40003f0e870 */
[----:B------:R-:W-:Y:S06]  /*9f20*/  @UP2 UPLOP3.LUT UP0, UPT, UPT, UPT, UP1, 0x80, 0x8 ;  /* 0x000000000008289c */ /* 0x000fec0003f0f010 */
[----:B------:R-:W-:Y:S01]  /*9f30*/  PLOP3.LUT P0, PT, PT, PT, UP0, 0x80, 0x8 ;  /* 0x000000000008781c */ /* 0x000fe20003f0f008 */
[----:B------:R-:W-:Y:S01]  /*9f40*/  @!UPT UIADD3 URZ, UPT, UPT, URZ, URZ, URZ ;  /* 0x000000fffffff290 */ /* 0x000fe2000fffe0ff */
[----:B------:R-:W-:Y:S11]  /*9f50*/  BRA.U !UP1, `(.L_x_80) ;  /* 0x0000000109407547 */ /* 0x000ff6000b800000 */
[----:B------:R-:W-:Y:S01]  /*9f60*/  UISETP.NE.U32.AND UP0, UPT, UR60, URZ, UPT ;  /* 0x000000ff3c00728c */ /* 0x000fe2000bf05070 */
[----:B------:R-:W-:Y:S01]  /*9f70*/  R2UR UR6, R66 ;  /* 0x00000000420672ca */ /* 0x000fe200000e0000 */
[----:B------:R-:W1:Y:S01]  /*9f80*/  LDCU.64 UR8, c[0x0][0x358] ;  /* 0x00006b00ff0877ac */ /* 0x000e620008000a00 */
[----:B------:R-:W-:Y:S02]  /*9f90*/  HFMA2 R63, -RZ, RZ, 0, 5.9604644775390625e-08 ;  /* 0x00000001ff3f7431 */ /* 0x000fe400000001ff */
[----:B------:R-:W-:Y:S01]  /*9fa0*/  IMAD.MOV.U32 R0, RZ, RZ, 0x1 ;  /* 0x00000001ff007424 */ /* 0x000fe200078e00ff */
[----:B------:R-:W-:Y:S06]  /*9fb0*/  UISETP.NE.AND.EX UP0, UPT, UR61, URZ, UPT, UP0 ;  /* 0x000000ff3d00728c */ /* 0x000fec000bf05300 */
[----:B------:R-:W-:Y:S05]  /*9fc0*/  PLOP3.LUT P2, PT, PT, PT, UP0, 0x80, 0x8 ;  /* 0x000000000008781c */ /* 0x000fea0003f4f008 */
[----:B------:R-:W2:Y:S01]  /*9fd0*/  @UP0 LDCU.64 UR4, c[0x0][0x988] ;  /* 0x00013100ff0407ac */ /* 0x000ea20008000a00 */
[----:B------:R-:W-:Y:S07]  /*9fe0*/  @UP0 UIMAD UR6, UR51, UR6, URZ ;  /* 0x00000006330602a4 */ /* 0x000fee000f8e02ff */
[----:B------:R-:W-:Y:S01]  /*9ff0*/  @!P2 PRMT R63, R0, 0x7610, R63 ;  /* 0x00007610003fa816 */ /* 0x000fe2000000003f */
[----:B--2---:R-:W-:Y:S06]  /*a000*/  @UP0 UIMAD.WIDE UR4, UR6, 0x4, UR4 ;  /* 0x00000004060408a5 */ /* 0x004fec000f8e0204 */
[----:B------:R-:W-:Y:S02]  /*a010*/  IMAD.U32 R4, RZ, RZ, UR4 ;  /* 0x00000004ff047e24 */ /* 0x000fe4000f8e00ff */
[----:B------:R-:W-:Y:S03]  /*a020*/  IMAD.U32 R5, RZ, RZ, UR5 ;  /* 0x00000005ff057e24 */ /* 0x000fe6000f8e00ff */
[----:B------:R-:W2:Y:S02]  /*a030*/  @!UP0 LDCU UR4, c[0x0][0x980] ;  /* 0x00013000ff0487ac */ /* 0x000ea40008000800 */
[----:B-1---5:R1:W5:Y:S02]  /*a040*/  @P2 LDG.E R27, desc[UR8][R4.64] ;  /* 0x00000008041b2981 */ /* 0x022364000c1e1900 */
[----:B-12---:R-:W-:Y:S02]  /*a050*/  @!P2 MOV R27, UR4 ;  /* 0x00000004001bac02 */ /* 0x006fe40008000f00 */
.L_x_80:
[----:B------:R-:W-:Y:S05]  /*a060*/  @!P3 BRA `(.L_x_81) ;  /* 0x000000000024b947 */ /* 0x000fea0003800000 */
[----:B------:R-:W-:Y:S01]  /*a070*/  ISETP.NE.U32.AND P2, PT, R48, RZ, PT ;  /* 0x000000ff3000720c */ /* 0x000fe20003f45070 */
[----:B------:R-:W1:Y:S03]  /*a080*/  LDCU.64 UR4, c[0x0][0x358] ;  /* 0x00006b00ff0477ac */ /* 0x000e660008000a00 */
[----:B------:R-:W-:Y:S11]  /*a090*/  ISETP.NE.AND.EX P2, PT, R49, RZ, PT, P2 ;  /* 0x000000ff3100720c */ /* 0x000ff60003f45320 */
[----:B------:R-:W-:Y:S02]  /*a0a0*/  @!UPT UIADD3 URZ, UPT, UPT, URZ, URZ, URZ ;  /* 0x000000fffffff290 */ /* 0x000fe4000fffe0ff */
[----:B------:R-:W2:Y:S01]  /*a0b0*/  @P2 LDC.64 R4, c[0x0][0x9a8] ;  /* 0x00026a00ff042b82 */ /* 0x000ea20000000a00 */
[----:B------:R-:W-:Y:S04]  /*a0c0*/  @P2 IMAD R0, R50, UR51, RZ ;  /* 0x0000003332002c24 */ /* 0x000fe8000f8e02ff */
[----:B--2---:R-:W-:Y:S05]  /*a0d0*/  @P2 IMAD.WIDE R4, R0, 0x4, R4 ;  /* 0x0000000400042825 */ /* 0x004fea00078e0204 */
[----:B-1---5:R1:W5:Y:S02]  /*a0e0*/  @P2 LDG.E R24, desc[UR4][R4.64] ;  /* 0x0000000404182981 */ /* 0x022364000c1e1900 */
[----:B-1----:R-:W2:Y:S02]  /*a0f0*/  @!P2 LDC R24, c[0x0][0x9a0] ;  /* 0x00026800ff18ab82 */ /* 0x002ea40000000800 */
.L_x_81:
[----:B-----5:R-:W-:Y:S01]  /*a100*/  FSETP.NEU.AND P2, PT, R27, RZ, PT ;  /* 0x000000ff1b00720b */ /* 0x020fe20003f4d000 */
[----:B------:R-:W1:Y:S01]  /*a110*/  LDCU.128 UR12, c[0x0][0xb90] ;  /* 0x00017200ff0c77ac */ /* 0x000e620008000c00 */
[----:B------:R-:W-:Y:S01]  /*a120*/  SEL R4, RZ, 0xffffffff, P1 ;  /* 0xffffffffff047807 */ /* 0x000fe20000800000 */
[----:B------:R-:W-:Y:S01]  /*a130*/  IMAD.SHL.U32 R87, R61, 0x4, RZ ;  /* 0x000000043d577824 */ /* 0x000fe200078e00ff */
[----:B------:R-:W-:Y:S01]  /*a140*/  @P4 LOP3.LUT P1, RZ, R63, 0xff, RZ, 0xc0, !PT ;  /* 0x000000ff3fff4812 */ /* 0x000fe2000782c0ff */
[----:B------:R-:W-:Y:S01]  /*a150*/  BSSY B1, `(.L_x_82) ;  /* 0x0000057000017945 */ /* 0x000fe20003800000 */
[----:B------:R-:W-:Y:S01]  /*a160*/  @P4 SEL R79, RZ, 0xffffffff, P2 ;  /* 0xffffffffff4f4807 */ /* 0x000fe20001000000 */
[----:B------:R-:W-:Y:S01]  /*a170*/  VIADD R82, R87, UR48 ;  /* 0x0000003057527c36 */ /* 0x000fe20008000000 */
[----:B------:R-:W-:Y:S01]  /*a180*/  LOP3.LUT R60, R60, 0x1, RZ, 0x3c, !PT ;  /* 0x000000013c3c7812 */ /* 0x000fe200078e3cff */
[----:B------:R-:W3:Y:S01]  /*a190*/  LDCU UR11, c[0x0][0xba0] ;  /* 0x00017400ff0b77ac */ /* 0x000ee20008000800 */
[----:B------:R-:W-:Y:S01]  /*a1a0*/  @P0 SEL R79, R4, R79, !P1 ;  /* 0x0000004f044f0207 */ /* 0x000fe20004800000 */
[----:B------:R-:W-:Y:S01]  /*a1b0*/  IMAD.MOV.U32 R88, RZ, RZ, 0x1 ;  /* 0x00000001ff587424 */ /* 0x000fe200078e00ff */
[----:B------:R-:W-:Y:S01]  /*a1c0*/  LEA R84, R22, UR48, 0x3 ;  /* 0x0000003016547c11 */ /* 0x000fe2000f8e18ff */
[----:B------:R-:W-:Y:S01]  /*a1d0*/  USHF.L.U32 UR8, UR50, 0x6, URZ ;  /* 0x0000000632087899 */ /* 0x000fe200080006ff */
[----:B------:R-:W-:Y:S01]  /*a1e0*/  @P4 LOP3.LUT R79, R79, 0x1, RZ, 0xc0, !PT ;  /* 0x000000014f4f4812 */ /* 0x000fe200078ec0ff */
[----:B------:R-:W-:Y:S01]  /*a1f0*/  IMAD.IADD R25, R23, 0x1, R2 ;  /* 0x0000000117197824 */ /* 0x000fe200078e0202 */
[----:B------:R-:W-:Y:S01]  /*a200*/  R2UR UR4, R69 ;  /* 0x00000000450472ca */ /* 0x000fe200000e0000 */
[----:B------:R-:W-:Y:S01]  /*a210*/  IMAD.MOV.U32 R86, RZ, RZ, RZ ;  /* 0x000000ffff567224 */ /* 0x000fe200078e00ff */
[----:B------:R-:W-:Y:S01]  /*a220*/  ISETP.NE.U32.OR P5, PT, R79, 0x1, !P4 ;  /* 0x000000014f00780c */ /* 0x000fe200067a5470 */
[----:B------:R-:W-:Y:S01]  /*a230*/  IMAD.U32 R77, RZ, RZ, UR8 ;  /* 0x00000008ff4d7e24 */ /* 0x000fe2000f8e00ff */
[----:B------:R-:W-:Y:S02]  /*a240*/  R2UR UR6, R68 ;  /* 0x00000000440672ca */ /* 0x000fe400000e0000 */
[----:B------:R-:W-:Y:S02]  /*a250*/  CS2R R42, SRZ ;  /* 0x00000000002a7805 */ /* 0x000fe4000001ff00 */
[----:B------:R-:W-:Y:S02]  /*a260*/  R2UR UR10, R70 ;  /* 0x00000000460a72ca */ /* 0x000fe400000e0000 */
[----:B------:R-:W-:Y:S02]  /*a270*/  CS2R R40, SRZ ;  /* 0x0000000000287805 */ /* 0x000fe4000001ff00 */
[----:B------:R-:W-:Y:S02]  /*a280*/  R2UR UR9, R67 ;  /* 0x00000000430972ca */ /* 0x000fe400000e0000 */
[----:B------:R-:W-:Y:S02]  /*a290*/  CS2R R38, SRZ ;  /* 0x0000000000267805 */ /* 0x000fe4000001ff00 */
[----:B------:R-:W-:Y:S02]  /*a2a0*/  PLOP3.LUT P1, PT, PT, PT, UP1, 0x80, 0x8 ;  /* 0x000000000008781c */ /* 0x000fe40003f2f018 */
[----:B------:R-:W-:Y:S02]  /*a2b0*/  CS2R R36, SRZ ;  /* 0x0000000000247805 */ /* 0x000fe4000001ff00 */
[----:B------:R-:W-:Y:S01]  /*a2c0*/  SEL R89, RZ, 0xffffffff, P2 ;  /* 0xffffffffff597807 */ /* 0x000fe20001000000 */
[----:B------:R-:W-:Y:S01]  /*a2d0*/  UIMAD.WIDE.U32 UR4, UR8, UR4, URZ ;  /* 0x00000004080472a5 */ /* 0x000fe2000f8e00ff */
[----:B------:R-:W-:Y:S02]  /*a2e0*/  CS2R R34, SRZ ;  /* 0x0000000000227805 */ /* 0x000fe4000001ff00 */
[----:B------:R-:W-:Y:S02]  /*a2f0*/  @P5 SHF.L.U32 R0, R60, 0x1f, RZ ;  /* 0x0000001f3c005819 */ /* 0x000fe400000006ff */
[----:B------:R-:W-:Y:S01]  /*a300*/  CS2R R32, SRZ ;  /* 0x0000000000207805 */ /* 0x000fe2000001ff00 */
[----:B------:R-:W-:Y:S01]  /*a310*/  USHF.R.U32.HI UR5, URZ, UR6, UR5 ;  /* 0x00000006ff057299 */ /* 0x000fe20008011605 */
[----:B------:R-:W-:Y:S01]  /*a320*/  CS2R R46, SRZ ;  /* 0x00000000002e7805 */ /* 0x000fe2000001ff00 */
[----:B------:R4:W2:Y:S01]  /*a330*/  @P5 SYNCS.PHASECHK.TRANS64.TRYWAIT P4, [UR48+0x40], R0 ;  /* 0x00004000ff0055a7 */ /* 0x0008a20008081130 */
[----:B------:R-:W-:Y:S01]  /*a340*/  VIADD R83, R82, 0x400 ;  /* 0x0000040052537836 */ /* 0x000fe20000000000 */
[----:B------:R-:W-:Y:S01]  /*a350*/  UISETP.NE.AND UP0, UPT, UR10, 0x1, UPT ;  /* 0x000000010a00788c */ /* 0x000fe2000bf05270 */
[----:B------:R-:W-:Y:S01]  /*a360*/  IMAD.IADD R81, R72, 0x1, R82 ;  /* 0x0000000148517824 */ /* 0x000fe200078e0252 */
[----:B------:R-:W-:Y:S02]  /*a370*/  CS2R R44, SRZ ;  /* 0x00000000002c7805 */ /* 0x000fe4000001ff00 */
[----:B------:R-:W-:Y:S02]  /*a380*/  USEL UR5, UR8, UR5, !UP0 ;  /* 0x0000000508057287 */ /* 0x000fe4000c000000 */
[----:B------:R-:W-:Y:S04]  /*a390*/  UISETP.NE.AND UP0, UPT, UR9, 0x1, UPT ;  /* 0x000000010900788c */ /* 0x000fe8000bf05270 */
[----:B------:R-:W-:Y:S02]  /*a3a0*/  IMAD R6, RZ, RZ, -UR5 ;  /* 0x80000005ff067e24 */ /* 0x000fe4000f8e02ff */
[----:B------:R-:W-:Y:S02]  /*a3b0*/  IMAD.U32 R76, RZ, RZ, UR5 ;  /* 0x00000005ff4c7e24 */ /* 0x000fe4000f8e00ff */
[----:B------:R-:W-:Y:S01]  /*a3c0*/  IMAD R77, R6, UR10, R77 ;  /* 0x0000000a064d7c24 */ /* 0x000fe2000f8e024d */
[----:B----4-:R-:W-:Y:S04]  /*a3d0*/  SHF.L.U32 R0, R59, 0x1f, RZ ;  /* 0x0000001f3b007819 */ /* 0x010fe800000006ff */
[----:B------:R4:W4:Y:S01]  /*a3e0*/  SYNCS.PHASECHK.TRANS64.TRYWAIT P3, [R84+URZ+0xa0], R0 ;  /* 0x0000a000540075a7 */ /* 0x00092200080611ff */
[----:B-1----:R-:W-:Y:S07]  /*a3f0*/  UIMAD.WIDE.U32 UR6, UR5, UR12, URZ ;  /* 0x0000000c050672a5 */ /* 0x002fee000f8e00ff */
[----:B------:R-:W-:Y:S02]  /*a400*/  UMOV UR4, UR7 ;  /* 0x0000000700047c82 */ /* 0x000fe40008000000 */
[----:B------:R-:W-:Y:S04]  /*a410*/  USHF.R.U32.HI UR4, URZ, UR13, UR4 ;  /* 0x0000000dff047299 */ /* 0x000fe80008011604 */
[----:B------:R-:W-:Y:S02]  /*a420*/  USEL UR4, UR5, UR4, !UP0 ;  /* 0x0000000405047287 */ /* 0x000fe4000c000000 */
[----:B------:R-:W-:Y:S02]  /*a430*/  UISETP.NE.AND UP0, UPT, UR14, 0x1, UPT ;  /* 0x000000010e00788c */ /* 0x000fe4000bf05270 */
[----:B------:R-:W-:Y:S02]  /*a440*/  UIMAD.WIDE.U32 UR6, UR4, UR15, URZ ;  /* 0x0000000f040672a5 */ /* 0x000fe4000f8e00ff */
[----:B------:R-:W-:Y:S02]  /*a450*/  IMAD.U32 R75, RZ, RZ, UR4 ;  /* 0x00000004ff4b7e24 */ /* 0x000fe4000f8e00ff */
[----:B------:R-:W-:Y:S01]  /*a460*/  PLOP3.LUT P0, PT, PT, PT, UP0, 0x80, 0x8 ;  /* 0x000000000008781c */ /* 0x000fe20003f0f008 */
[----:B------:R-:W-:Y:S02]  /*a470*/  IMAD R5, RZ, RZ, -UR4 ;  /* 0x80000004ff057e24 */ /* 0x000fe4000f8e02ff */
[----:B------:R-:W-:Y:S01]  /*a480*/  UMOV UR6, UR7 ;  /* 0x0000000700067c82 */ /* 0x000fe20008000000 */
[----:B------:R-:W-:Y:S01]  /*a490*/  IMAD.U32 R74, RZ, RZ, UR4 ;  /* 0x00000004ff4a7e24 */ /* 0x000fe2000f8e00ff */
[----:B---3--:R-:W-:Y:S01]  /*a4a0*/  USHF.R.U32.HI UR6, URZ, UR11, UR6 ;  /* 0x0000000bff067299 */ /* 0x008fe20008011606 */
[----:B------:R-:W-:Y:S05]  /*a4b0*/  IMAD R76, R5, UR9, R76 ;  /* 0x00000009054c7c24 */ /* 0x000fea000f8e024c */
[----:B------:R-:W-:Y:S02]  /*a4c0*/  SEL R75, R75, UR6, !P0 ;  /* 0x000000064b4b7c07 */ /* 0x000fe4000c000000 */
[----:B------:R-:W-:Y:S03]  /*a4d0*/  LOP3.LUT P0, R78, R63, 0xff, RZ, 0xc0, !PT ;  /* 0x000000ff3f4e7812 */ /* 0x000fe6000780c0ff */
[----:B------:R-:W-:Y:S01]  /*a4e0*/  IMAD.MOV R3, RZ, RZ, -R75 ;  /* 0x000000ffff037224 */ /* 0x000fe200078e0a4b */
[----:B------:R-:W-:Y:S03]  /*a4f0*/  @P1 SEL R89, R4, R89, !P0 ;  /* 0x0000005904591207 */ /* 0x000fe60004000000 */
[----:B------:R-:W-:Y:S01]  /*a500*/  IMAD R74, R3, UR14, R74 ;  /* 0x0000000e034a7c24 */ /* 0x000fe2000f8e024a */
[----:B------:R-:W-:Y:S02]  /*a510*/  LOP3.LUT R89, R89, 0x1, RZ, 0xc0, !PT ;  /* 0x0000000159597812 */ /* 0x000fe400078ec0ff */
[----:B--2---:R-:W-:Y:S01]  /*a520*/  @P5 SEL R88, RZ, 0x1, !P4 ;  /* 0x00000001ff585807 */ /* 0x004fe20006000000 */
[----:B------:R-:W-:Y:S06]  /*a530*/  @!P5 BRA `(.L_x_83) ;  /* 0x000000000060d947 */ /* 0x000fec0003800000 */
[----:B------:R-:W-:Y:S01]  /*a540*/  IMAD.MOV.U32 R42, RZ, RZ, RZ ;  /* 0x000000ffff2a7224 */ /* 0x000fe200078e00ff */
[----:B------:R-:W-:Y:S01]  /*a550*/  ISETP.NE.U32.AND P0, PT, R89, 0x1, PT ;  /* 0x000000015900780c */ /* 0x000fe20003f05070 */
[----:B------:R-:W-:Y:S01]  /*a560*/  BSSY B0, `(.L_x_84) ;  /* 0x000000f000007945 */ /* 0x000fe20003800000 */
[----:B------:R-:W-:Y:S02]  /*a570*/  ISETP.NE.AND P1, PT, R88, RZ, PT ;  /* 0x000000ff5800720c */ /* 0x000fe40003f25270 */
[----:B------:R-:W-:Y:S02]  /*a580*/  CS2R R38, SRZ ;  /* 0x0000000000267805 */ /* 0x000fe4000001ff00 */
[----:B------:R-:W-:Y:S02]  /*a590*/  CS2R R36, SRZ ;  /* 0x0000000000247805 */ /* 0x000fe4000001ff00 */
[----:B------:R-:W-:Y:S02]  /*a5a0*/  CS2R R40, SRZ ;  /* 0x0000000000287805 */ /* 0x000fe4000001ff00 */
[----:B------:R-:W-:Y:S02]  /*a5b0*/  CS2R R46, SRZ ;  /* 0x00000000002e7805 */ /* 0x000fe4000001ff00 */
[----:B------:R-:W-:Y:S02]  /*a5c0*/  CS2R R44, SRZ ;  /* 0x00000000002c7805 */ /* 0x000fe4000001ff00 */
[----:B------:R-:W-:Y:S02]  /*a5d0*/  CS2R R34, SRZ ;  /* 0x0000000000227805 */ /* 0x000fe4000001ff00 */
[----:B------:R-:W-:Y:S01]  /*a5e0*/  CS2R R32, SRZ ;  /* 0x0000000000207805 */ /* 0x000fe2000001ff00 */
[----:B------:R-:W-:Y:S04]  /*a5f0*/  @P0 IMAD R5, R73, 0x4, R83 ;  /* 0x0000000449050824 */ /* 0x000fe800078e0253 */
[----:B------:R-:W-:Y:S01]  /*a600*/  @P0 IMAD.IADD R4, R72, 0x1, R5 ;  /* 0x0000000148040824 */ /* 0x000fe200078e0205 */
[----:B------:R-:W-:Y:S06]  /*a610*/  @P1 BRA `(.L_x_85) ;  /* 0x00000000000c1947 */ /* 0x000fec0003800000 */
[----:B------:R-:W-:Y:S04]  /*a620*/  SHF.L.U32 R3, R60, 0x1f, RZ ;  /* 0x0000001f3c037819 */ /* 0x000fe800000006ff */
[----:B------:R-:W1:Y:S02]  /*a630*/  SYNCS.PHASECHK.TRANS64.TRYWAIT P1, [UR48+0x40], R3 ;  /* 0x00004003ff0075a7 */ /* 0x000e640008021130 */
[----:B-1----:R-:W-:Y:S05]  /*a640*/  @!P1 BRA `(.L_x_86) ;  /* 0x00000030005c9947 */ /* 0x002fea0003800000 */
.L_x_85:
[----:B------:R-:W-:Y:S05]  /*a650*/  BSYNC B0 ;  /* 0x0000000000007941 */ /* 0x000fea0003800000 */
.L_x_84:
[----:B------:R-:W-:Y:S05]  /*a660*/  @P0 WARPSYNC.ALL ;  /* 0x0000000000000948 */ /* 0x000fea0003800000 */
[----:B------:R2:W3:Y:S01]  /*a670*/  @P0 LDSM.16.M88.4 R36, [R5] ;  /* 0x000000000524083b */ /* 0x0004e20000000200 */
[----:B------:R-:W-:Y:S03]  /*a680*/  HFMA2 R86, -RZ, RZ, 0, 5.9604644775390625e-08 ;  /* 0x00000001ff567431 */ /* 0x000fe600000001ff */
[----:B------:R2:W1:Y:S04]  /*a690*/  @P0 LDSM.16.M88.4 R40, [R4] ;  /* 0x000000000428083b */ /* 0x0004680000000200 */
[----:B------:R2:W1:Y:S04]  /*a6a0*/  @P0 LDSM.16.M88.4 R44, [R87+UR48+0x400] ;  /* 0x00040030572c083b */ /* 0x0004680008000200 */
[----:B------:R2:W1:Y:S02]  /*a6b0*/  @P0 LDSM.16.M88.4 R32, [R81+0x400] ;  /* 0x000400005120083b */ /* 0x0004640000000200 */
.L_x_83:
[----:B------:R-:W-:Y:S05]  /*a6c0*/  BSYNC B1 ;  /* 0x0000000000017941 */ /* 0x000fea0003800000 */
.L_x_82:
[----:B-1----:R-:W-:Y:S04]  /*a6d0*/  SHF.R.U32.HI R2, RZ, 0x15, R25 ;  /* 0x00000015ff027819 */ /* 0x002fe80000011619 */
[----:B------:R-:W-:Y:S01]  /*a6e0*/  LOP3.LUT P0, RZ, R2, 0x3, R64, 0x48, !PT ;  /* 0x0000000302ff7812 */ /* 0x000fe20007804840 */
[----:B------:R-:W-:Y:S01]  /*a6f0*/  @!UPT UIADD3 URZ, UPT, UPT, URZ, URZ, URZ ;  /* 0x000000fffffff290 */ /* 0x000fe2000fffe0ff */
[----:B----4-:R-:W-:Y:S11]  /*a700*/  @P3 BRA `(.L_x_87) ;  /* 0x0000000000083947 */ /* 0x010ff60003800000 */
[----:B------:R-:W1:Y:S02]  /*a710*/  SYNCS.PHASECHK.TRANS64.TRYWAIT P1, [R84+URZ+0xa0], R0 ;  /* 0x0000a000540075a7 */ /* 0x000e6400080211ff */
[----:B-1----:R-:W-:Y:S05]  /*a720*/  @!P1 BRA `(.L_x_88) ;  /* 0x00000030003c9947 */ /* 0x002fea0003800000 */
.L_x_87:
[----:B------:R-:W-:Y:S05]  /*a730*/  @!P0 BRA `(.L_x_89) ;  /* 0x0000000000408947 */ /* 0x000fea0003800000 */
[----:B------:R-:W2:Y:S01]  /*a740*/  LDCU.64 UR8, c[0x4][0x70] ;  /* 0x01000e00ff0877ac */ /* 0x000ea20008000a00 */
[----:B------:R-:W-:Y:S01]  /*a750*/  MOV R3, 0x0 ;  /* 0x0000000000037802 */ /* 0x000fe20000000f00 */
[----:B------:R-:W-:Y:S02]  /*a760*/  HFMA2 R12, -RZ, RZ, 0, 5.9604644775390625e-08 ;  /* 0x00000001ff0c7431 */ /* 0x000fe400000001ff */
[----:B------:R-:W-:Y:S02]  /*a770*/  IMAD.MOV.U32 R8, RZ, RZ, 0x192 ;  /* 0x00000192ff087424 */ /* 0x000fe400078e00ff */
[----:B------:R-:W-:Y:S01]  /*a780*/  IMAD.MOV.U32 R13, RZ, RZ, RZ ;  /* 0x000000ffff0d7224 */ /* 0x000fe200078e00ff */
[----:B------:R-:W4:Y:S01]  /*a790*/  LDCU.64 UR6, c[0x4][0x78] ;  /* 0x01000f00ff0677ac */ /* 0x000f220008000a00 */
[----:B------:R-:W1:Y:S01]  /*a7a0*/  LDC.64 R2, c[0x4][R3] ;  /* 0x0100000003027b82 */ /* 0x000e620000000a00 */
[----:B------:R-:W5:Y:S01]  /*a7b0*/  LDCU.64 UR4, c[0x4][0x10] ;  /* 0x01000200ff0477ac */ /* 0x000f620008000a00 */
[----:B--2---:R-:W-:Y:S01]  /*a7c0*/  MOV R5, UR9 ;  /* 0x0000000900057c02 */ /* 0x004fe20008000f00 */
[----:B------:R-:W-:Y:S01]  /*a7d0*/  IMAD.U32 R4, RZ, RZ, UR8 ;  /* 0x00000008ff047e24 */ /* 0x000fe2000f8e00ff */
[----:B----4-:R-:W-:Y:S01]  /*a7e0*/  MOV R7, UR7 ;  /* 0x0000000700077c02 */ /* 0x010fe20008000f00 */
[----:B------:R-:W-:Y:S01]  /*a7f0*/  IMAD.U32 R6, RZ, RZ, UR6 ;  /* 0x00000006ff067e24 */ /* 0x000fe2000f8e00ff */
[----:B-----5:R-:W-:Y:S01]  /*a800*/  MOV R11, UR5 ;  /* 0x00000005000b7c02 */ /* 0x020fe20008000f00 */
[----:B------:R-:W-:Y:S02]  /*a810*/  IMAD.U32 R10, RZ, RZ, UR4 ;  /* 0x00000004ff0a7e24 */ /* 0x000fe4000f8e00ff */
[----:B------:R-:W-:Y:S07]  /*a820*/  LEPC R20, `(.L_x_89) ;  /* 0x000000001014794e */ /* 0x000fee0000000000 */
[----:B-1-3--:R-:W-:Y:S05]  /*a830*/  CALL.ABS.NOINC R2 ;  /* 0x0000000002007343 */ /* 0x00afea0003c00000 */
.L_x_89:
[----:B------:R-:W-:Y:S01]  /*a840*/  LOP3.LUT R3, R44, 0xffffe000, RZ, 0xc0, !PT ;  /* 0xffffe0002c037812 */ /* 0x000fe200078ec0ff */
[----:B------:R-:W-:Y:S05]  /*a850*/  WARPSYNC.ALL ;  /* 0x0000000000007948 */ /* 0x000fea0003800000 */
[----:B------:R-:W-:Y:S01]  /*a860*/  R2UR UR4, R25 ;  /* 0x00000000190472ca */ /* 0x000fe200000e0000 */
[----:B------:R-:W-:Y:S01]  /*a870*/  IMAD.SHL.U32 R91, R73, 0x4, RZ ;  /* 0x00000004495b7824 */ /* 0x000fe200078e00ff */
[----:B------:R-:W-:Y:S01]  /*a880*/  LOP3.LUT R20, R32, 0xffffe000, RZ, 0xc0, !PT ;  /* 0xffffe00020147812 */ /* 0x000fe200078ec0ff */
[----:B------:R-:W-:Y:S01]  /*a890*/  BSSY.RECONVERGENT B0, `(.L_x_90) ;  /* 0x000005e000007945 */ /* 0x000fe20003800200 */
[----:B------:R-:W-:Y:S01]  /*a8a0*/  LOP3.LUT R21, R33, 0xffffe000, RZ, 0xc0, !PT ;  /* 0xffffe00021157812 */ /* 0x000fe200078ec0ff */
[----:B------:R-:W-:Y:S01]  /*a8b0*/  IMAD.IADD R83, R83, 0x1, R91 ;  /* 0x0000000153537824 */ /* 0x000fe200078e025b */
[----:B------:R-:W-:Y:S02]  /*a8c0*/  LOP3.LUT R26, R34, 0xffffe000, RZ, 0xc0, !PT ;  /* 0xffffe000221a7812 */ /* 0x000fe400078ec0ff */
[----:B------:R-:W-:Y:S01]  /*a8d0*/  ISETP.NE.AND P1, PT, R62, RZ, PT ;  /* 0x000000ff3e00720c */ /* 0x000fe20003f25270 */
[----:B------:R-:W-:Y:S01]  /*a8e0*/  IMAD.IADD R85, R72, 0x1, R83 ;  /* 0x0000000148557824 */ /* 0x000fe200078e0253 */
[----:B------:R-:W-:Y:S03]  /*a8f0*/  ISETP.NE.AND P6, PT, R80, RZ, PT ;  /* 0x000000ff5000720c */ /* 0x000fe60003fc5270 */
[----:B--2---:R-:W1:Y:S01]  /*a900*/  LDTM.16dp128bit.x8 R4, tmem[UR4] ;  /* 0x00000004000479ee */ /* 0x004e620008180000 */
[----:B------:R-:W-:Y:S01]  /*a910*/  ISETP.NE.U32.OR P0, PT, R79, 0x1, !P6 ;  /* 0x000000014f00780c */ /* 0x000fe20007705470 */
[C---:B-1----:R-:W-:Y:S01]  /*a920*/  FMUL R0, R24.reuse, R4 ;  /* 0x0000000418007220 */ /* 0x042fe20000400000 */
[----:B------:R-:W-:Y:S01]  /*a930*/  LOP3.LUT R4, R45, 0xffffe000, RZ, 0xc0, !PT ;  /* 0xffffe0002d047812 */ /* 0x000fe200078ec0ff */
[C---:B------:R-:W-:Y:S01]  /*a940*/  FMUL R2, R24.reuse, R5 ;  /* 0x0000000518027220 */ /* 0x040fe20000400000 */
[----:B------:R-:W-:Y:S01]  /*a950*/  FMUL R5, R24, R12 ;  /* 0x0000000c18057220 */ /* 0x000fe20000400000 */
[C---:B------:R-:W-:Y:S01]  /*a960*/  FFMA R28, R27.reuse, R3, R0 ;  /* 0x000000031b1c7223 */ /* 0x040fe20000000000 */
[----:B------:R-:W-:Y:S01]  /*a970*/  LOP3.LUT R3, R46, 0xffffe000, RZ, 0xc0, !PT ;  /* 0xffffe0002e037812 */ /* 0x000fe200078ec0ff */
[----:B------:R-:W-:Y:S01]  /*a980*/  FFMA R29, R27, R4, R2 ;  /* 0x000000041b1d7223 */ /* 0x000fe20000000002 */
[----:B------:R-:W-:Y:S01]  /*a990*/  LOP3.LUT R4, R47, 0xffffe000, RZ, 0xc0, !PT ;  /* 0xffffe0002f047812 */ /* 0x000fe200078ec0ff */
[C---:B------:R-:W-:Y:S01]  /*a9a0*/  FMUL R0, R24.reuse, R6 ;  /* 0x0000000618007220 */ /* 0x040fe20000400000 */
[----:B------:R-:W-:Y:S01]  /*a9b0*/  F2FP.TF32.F32.PACK_B R28, R28 ;  /* 0x0000001cff1c723e */ /* 0x000fe200024050ff */
[C---:B------:R-:W-:Y:S01]  /*a9c0*/  FMUL R2, R24.reuse, R7 ;  /* 0x0000000718027220 */ /* 0x040fe20000400000 */
[----:B------:R-:W-:Y:S01]  /*a9d0*/  F2FP.TF32.F32.PACK_B R29, R29 ;  /* 0x0000001dff1d723e */ /* 0x000fe200024050ff */
[C---:B------:R-:W-:Y:S01]  /*a9e0*/  FFMA R30, R27.reuse, R3, R0 ;  /* 0x000000031b1e7223 */ /* 0x040fe20000000000 */
[C---:B------:R-:W-:Y:S01]  /*a9f0*/  FMUL R0, R24.reuse, R8 ;  /* 0x0000000818007220 */ /* 0x040fe20000400000 */
[C---:B------:R-:W-:Y:S01]  /*aa00*/  FFMA R31, R27.reuse, R4, R2 ;  /* 0x000000041b1f7223 */ /* 0x040fe20000000002 */
[C---:B------:R-:W-:Y:S01]  /*aa10*/  FMUL R2, R24.reuse, R9 ;  /* 0x0000000918027220 */ /* 0x040fe20000400000 */
[C---:B------:R-:W-:Y:S01]  /*aa20*/  FMUL R3, R24.reuse, R10 ;  /* 0x0000000a18037220 */ /* 0x040fe20000400000 */
[----:B------:R-:W-:Y:S01]  /*aa30*/  F2FP.TF32.F32.PACK_B R30, R30 ;  /* 0x0000001eff1e723e */ /* 0x000fe200024050ff */
[C---:B------:R-:W-:Y:S01]  /*aa40*/  FMUL R9, R24.reuse, R16 ;  /* 0x0000001018097220 */ /* 0x040fe20000400000 */
[----:B------:R-:W-:Y:S01]  /*aa50*/  F2FP.TF32.F32.PACK_B R31, R31 ;  /* 0x0000001fff1f723e */ /* 0x000fe200024050ff */
[----:B------:R-:W-:Y:S01]  /*aa60*/  FFMA R16, R27, R20, R0 ;  /* 0x000000141b107223 */ /* 0x000fe20000000000 */
[----:B------:R-:W-:Y:S01]  /*aa70*/  LOP3.LUT R0, R35, 0xffffe000, RZ, 0xc0, !PT ;  /* 0xffffe00023007812 */ /* 0x000fe200078ec0ff */
[C---:B------:R-:W-:Y:S01]  /*aa80*/  FMUL R4, R24.reuse, R11 ;  /* 0x0000000b18047220 */ /* 0x040fe20000400000 */
[----:B------:R-:W-:Y:S01]  /*aa90*/  FMUL R10, R24, R17 ;  /* 0x00000011180a7220 */ /* 0x000fe20000400000 */
[C---:B------:R-:W-:Y:S01]  /*aaa0*/  FFMA R17, R27.reuse, R21, R2 ;  /* 0x000000151b117223 */ /* 0x040fe20000000002 */
[----:B---3--:R-:W-:Y:S01]  /*aab0*/  LOP3.LUT R2, R36, 0xffffe000, RZ, 0xc0, !PT ;  /* 0xffffe00024027812 */ /* 0x008fe200078ec0ff */
[C---:B------:R-:W-:Y:S01]  /*aac0*/  FMUL R11, R24.reuse, R18 ;  /* 0x00000012180b7220 */ /* 0x040fe20000400000 */
[----:B------:R-:W-:Y:S01]  /*aad0*/  F2FP.TF32.F32.PACK_B R16, R16 ;  /* 0x00000010ff10723e */ /* 0x000fe200024050ff */
[----:B------:R-:W-:Y:S01]  /*aae0*/  FFMA R18, R27, R26, R3 ;  /* 0x0000001a1b127223 */ /* 0x000fe20000000003 */
[----:B------:R-:W-:Y:S01]  /*aaf0*/  LOP3.LUT R3, R37, 0xffffe000, RZ, 0xc0, !PT ;  /* 0xffffe00025037812 */ /* 0x000fe200078ec0ff */
[----:B------:R-:W-:Y:S01]  /*ab00*/  FMUL R6, R24, R13 ;  /* 0x0000000d18067220 */ /* 0x000fe20000400000 */
[----:B------:R-:W-:Y:S01]  /*ab10*/  LOP3.LUT R13, R38, 0xffffe000, RZ, 0xc0, !PT ;  /* 0xffffe000260d7812 */ /* 0x000fe200078ec0ff */
[C---:B------:R-:W-:Y:S01]  /*ab20*/  FMUL R7, R24.reuse, R14 ;  /* 0x0000000e18077220 */ /* 0x040fe20000400000 */
[----:B------:R-:W-:Y:S01]  /*ab30*/  LOP3.LUT R14, R39, 0xffffe000, RZ, 0xc0, !PT ;  /* 0xffffe000270e7812 */ /* 0x000fe200078ec0ff */
[----:B------:R-:W-:Y:S01]  /*ab40*/  FMUL R12, R24, R19 ;  /* 0x00000013180c7220 */ /* 0x000fe20000400000 */
[----:B------:R-:W-:Y:S01]  /*ab50*/  F2FP.TF32.F32.PACK_B R17, R17 ;  /* 0x00000011ff11723e */ /* 0x000fe200024050ff */
[----:B------:R1:W-:Y:S01]  /*ab60*/  STSM.16.M88.4 [R82+0x400], R28 ;  /* 0x0004001c52007844 */ /* 0x0003e20000000200 */
[----:B------:R-:W-:Y:S01]  /*ab70*/  F2FP.TF32.F32.PACK_B R18, R18 ;  /* 0x00000012ff12723e */ /* 0x000fe200024050ff */
[C---:B------:R-:W-:Y:S01]  /*ab80*/  FFMA R19, R27.reuse, R0, R4 ;  /* 0x000000001b137223 */ /* 0x040fe20000000004 */
[----:B------:R-:W-:Y:S01]  /*ab90*/  LOP3.LUT R0, R40, 0xffffe000, RZ, 0xc0, !PT ;  /* 0xffffe00028007812 */ /* 0x000fe200078ec0ff */
[C---:B------:R-:W-:Y:S01]  /*aba0*/  FFMA R4, R27.reuse, R2, R5 ;  /* 0x000000021b047223 */ /* 0x040fe20000000005 */
[----:B------:R-:W-:Y:S01]  /*abb0*/  FMUL R8, R24, R15 ;  /* 0x0000000f18087220 */ /* 0x000fe20000400000 */
[----:B------:R-:W-:Y:S01]  /*abc0*/  FFMA R5, R27, R3, R6 ;  /* 0x000000031b057223 */ /* 0x000fe20000000006 */
[----:B------:R-:W-:Y:S01]  /*abd0*/  LOP3.LUT R2, R41, 0xffffe000, RZ, 0xc0, !PT ;  /* 0xffffe00029027812 */ /* 0x000fe200078ec0ff */
[C---:B------:R-:W-:Y:S01]  /*abe0*/  FFMA R6, R27.reuse, R13, R7 ;  /* 0x0000000d1b067223 */ /* 0x040fe20000000007 */
[----:B------:R-:W-:Y:S01]  /*abf0*/  LOP3.LUT R3, R42, 0xffffe000, RZ, 0xc0, !PT ;  /* 0xffffe0002a037812 */ /* 0x000fe200078ec0ff */
[----:B------:R-:W-:Y:S01]  /*ac00*/  FFMA R7, R27, R14, R8 ;  /* 0x0000000e1b077223 */ /* 0x000fe20000000008 */
[----:B------:R-:W-:Y:S01]  /*ac10*/  LOP3.LUT R13, R43, 0xffffe000, RZ, 0xc0, !PT ;  /* 0xffffe0002b0d7812 */ /* 0x000fe200078ec0ff */
[C---:B------:R-:W-:Y:S01]  /*ac20*/  FFMA R8, R27.reuse, R0, R9 ;  /* 0x000000001b087223 */ /* 0x040fe20000000009 */
[----:B------:R-:W-:Y:S01]  /*ac30*/  F2FP.TF32.F32.PACK_B R19, R19 ;  /* 0x00000013ff13723e */ /* 0x000fe200024050ff */
[C---:B------:R-:W-:Y:S01]  /*ac40*/  FFMA R9, R27.reuse, R2, R10 ;  /* 0x000000021b097223 */ /* 0x040fe2000000000a */
[C---:B------:R-:W-:Y:S01]  /*ac50*/  FFMA R10, R27.reuse, R3, R11 ;  /* 0x000000031b0a7223 */ /* 0x040fe2000000000b */
[----:B------:R-:W-:Y:S01]  /*ac60*/  FFMA R11, R27, R13, R12 ;  /* 0x0000000d1b0b7223 */ /* 0x000fe2000000000c */
[----:B------:R-:W-:Y:S01]  /*ac70*/  F2FP.TF32.F32.PACK_B R4, R4 ;  /* 0x00000004ff04723e */ /* 0x000fe200024050ff */
[----:B------:R1:W-:Y:S01]  /*ac80*/  STSM.16.M88.4 [R81+0x400], R16 ;  /* 0x0004001051007844 */ /* 0x0003e20000000200 */
[----:B------:R-:W-:Y:S02]  /*ac90*/  F2FP.TF32.F32.PACK_B R5, R5 ;  /* 0x00000005ff05723e */ /* 0x000fe400024050ff */
[----:B------:R-:W-:Y:S02]  /*aca0*/  F2FP.TF32.F32.PACK_B R6, R6 ;  /* 0x00000006ff06723e */ /* 0x000fe400024050ff */
[----:B------:R-:W-:Y:S02]  /*acb0*/  F2FP.TF32.F32.PACK_B R7, R7 ;  /* 0x00000007ff07723e */ /* 0x000fe400024050ff */
[----:B------:R-:W-:Y:S02]  /*acc0*/  F2FP.TF32.F32.PACK_B R8, R8 ;  /* 0x00000008ff08723e */ /* 0x000fe400024050ff */
[----:B------:R-:W-:Y:S01]  /*acd0*/  F2FP.TF32.F32.PACK_B R9, R9 ;  /* 0x00000009ff09723e */ /* 0x000fe200024050ff */
[----:B------:R1:W-:Y:S01]  /*ace0*/  STSM.16.M88.4 [R83], R4 ;  /* 0x0000000453007844 */ /* 0x0003e20000000200 */
[----:B------:R-:W-:Y:S02]  /*acf0*/  F2FP.TF32.F32.PACK_B R10, R10 ;  /* 0x0000000aff0a723e */ /* 0x000fe400024050ff */
[----:B------:R-:W-:Y:S05]  /*ad00*/  F2FP.TF32.F32.PACK_B R11, R11 ;  /* 0x0000000bff0b723e */ /* 0x000fea00024050ff */
[----:B------:R1:W-:Y:S01]  /*ad10*/  STSM.16.M88.4 [R85], R8 ;  /* 0x0000000855007844 */ /* 0x0003e20000000200 */
[----:B------:R-:W-:Y:S01]  /*ad20*/  @!PT LDS RZ, [RZ] ;  /* 0x00000000fffff984 */ /* 0x000fe20000000800 */
[----:B------:R-:W-:Y:S01]  /*ad30*/  @!PT LDS RZ, [RZ] ;  /* 0x00000000fffff984 */ /* 0x000fe20000000800 */
[----:B------:R-:W-:Y:S01]  /*ad40*/  @!PT LDS RZ, [RZ] ;  /* 0x00000000fffff984 */ /* 0x000fe20000000800 */
[----:B------:R-:W-:Y:S01]  /*ad50*/  @!PT LDS RZ, [RZ] ;  /* 0x00000000fffff984 */ /* 0x000fe20000000800 */
[----:B------:R2:W-:Y:S07]  /*ad60*/  MEMBAR.ALL.CTA ;  /* 0x0000000000007992 */ /* 0x0005ee0000008000 */
[----:B--2---:R-:W2:Y:S02]  /*ad70*/  FENCE.VIEW.ASYNC.S ;  /* 0x00000000000073c6 */ /* 0x004ea40000000000 */
[----:B--2---:R-:W-:Y:S06]  /*ad80*/  BAR.SYNC.DEFER_BLOCKING 0x1, 0x80 ;  /* 0x0042000000007b1d */ /* 0x004fec0000010000 */
[----:B------:R-:W-:Y:S05]  /*ad90*/  @P1 BRA `(.L_x_91) ;  /* 0x0000000000341947 */ /* 0x000fea0003800000 */
[----:B------:R-:W2:Y:S01]  /*ada0*/  LDCU.64 UR6, c[0x0][0x348] ;  /* 0x00006900ff0677ac */ /* 0x000ea20008000a00 */
[----:B------:R-:W-:Y:S02]  /*adb0*/  R2UR UR42, R77 ;  /* 0x000000004d2a72ca */ /* 0x000fe400000e0000 */
[----:B------:R-:W-:Y:S01]  /*adc0*/  R2UR UR43, R76 ;  /* 0x000000004c2b72ca */ /* 0x000fe200000e0000 */
[----:B------:R-:W-:Y:S01]  /*add0*/  UIADD3 UR4, UPT, UPT, UR48, 0x400, URZ ;  /* 0x0000040030047890 */ /* 0x000fe2000fffe0ff */
[----:B------:R-:W-:Y:S02]  /*ade0*/  R2UR UR44, R74 ;  /* 0x000000004a2c72ca */ /* 0x000fe400000e0000 */
[----:B------:R-:W-:Y:S03]  /*adf0*/  R2UR UR45, R75 ;  /* 0x000000004b2d72ca */ /* 0x000fe600000e0000 */
[----:B------:R-:W-:Y:S05]  /*ae00*/  IMAD.U32 R71, RZ, RZ, UR4 ;  /* 0x00000004ff477e24 */ /* 0x000fea000f8e00ff */
[----:B------:R-:W-:Y:S01]  /*ae10*/  R2UR UR40, R71 ;  /* 0x00000000472872ca */ /* 0x000fe200000e0000 */
[----:B--2---:R-:W-:Y:S04]  /*ae20*/  UIADD3 UR4, UP0, UPT, UR6, 0x780, URZ ;  /* 0x0000078006047890 */ /* 0x004fe8000ff1e0ff */
[----:B------:R-:W-:Y:S09]  /*ae30*/  UIADD3.X UR5, UPT, UPT, URZ, UR7, URZ, UP0, !UPT ;  /* 0x00000007ff057290 */ /* 0x000ff200087fe4ff */
[----:B------:R2:W-:Y:S01]  /*ae40*/  UTMASTG.5D.IM2COL [UR40], [UR4] ;  /* 0x00000028040073b5 */ /* 0x0005e20008060000 */
[----:B------:R0:W-:Y:S01]  /*ae50*/  UTMACMDFLUSH ;  /* 0x00000000000079b7 */ /* 0x0001e20000000000 */
[----:B--2---:R-:W-:Y:S04]  /*ae60*/  DEPBAR.LE SB0, 0x1 ;  /* 0x000080400000791a */ /* 0x004fe80000000000 */
.L_x_91:
[----:B------:R-:W-:Y:S05]  /*ae70*/  BSYNC.RECONVERGENT B0 ;  /* 0x0000000000007941 */ /* 0x000fea0003800200 */
.L_x_90:
[----:B------:R-:W-:Y:S01]  /*ae80*/  BAR.SYNC.DEFER_BLOCKING 0x1, 0x80 ;  /* 0x0042000000007b1d */ /* 0x000fe20000010000 */
[----:B------:R-:W-:Y:S01]  /*ae90*/  LEA R2, R86, UR48, 0x3 ;  /* 0x0000003056027c11 */ /* 0x000fe2000f8e18ff */
[----:B------:R-:W-:Y:S01]  /*aea0*/  UISETP.NE.AND UP0, UPT, UR52, URZ, UPT ;  /* 0x000000ff3400728c */ /* 0x000fe2000bf05270 */
[----:B-1----:R-:W-:Y:S08]  /*aeb0*/  @P0 SHF.L.U32 R4, R60, 0x1f, RZ ;  /* 0x0000001f3c040819 */ /* 0x002ff000000006ff */
[----:B------:R-:W-:Y:S05]  /*aec0*/  BRA.U !UP0, `(.L_x_92) ;  /* 0x0000000108287547 */ /* 0x000fea000b800000 */
[----:B------:R-:W1:Y:S01]  /*aed0*/  S2R R0, SR_CgaCtaId ;  /* 0x0000000000007919 */ /* 0x000e620000008800 */
[----:B------:R-:W-:Y:S01]  /*aee0*/  ISETP.NE.U32.OR P1, PT, R79, 0x1, !P6 ;  /* 0x000000014f00780c */ /* 0x000fe20007725470 */
[----:B------:R-:W-:Y:S01]  /*aef0*/  IMAD.U32 R3, RZ, RZ, UR49 ;  /* 0x00000031ff037e24 */ /* 0x000fe2000f8e00ff */
[----:B------:R-:W-:Y:S04]  /*af00*/  UIADD3 UR4, UPT, UPT, UR49, 0x1, URZ ;  /* 0x0000000131047890 */ /* 0x000fe8000fffe0ff */
[----:B------:R-:W-:Y:S04]  /*af10*/  UISETP.NE.AND UP0, UPT, UR4, 0x4, UPT ;  /* 0x000000040400788c */ /* 0x000fe8000bf05270 */
[----:B------:R-:W-:Y:S03]  /*af20*/  USEL UR49, UR4, URZ, UP0 ;  /* 0x000000ff04317287 */ /* 0x000fe60008000000 */
[----:B------:R-:W-:Y:S05]  /*af30*/  @P1 LEA R3, R3, UR48, 0x3 ;  /* 0x0000003003031c11 */ /* 0x000fea000f8e18ff */
[----:B------:R-:W-:Y:S05]  /*af40*/  @P1 VIADD R3, R3, 0x60 ;  /* 0x0000006003031836 */ /* 0x000fea0000000000 */
[----:B-1----:R-:W-:Y:S04]  /*af50*/  @P1 PRMT R0, R0, 0x654, R3 ;  /* 0x0000065400001816 */ /* 0x002fe80000000003 */
[----:B------:R1:W-:Y:S03]  /*af60*/  @P1 SYNCS.ARRIVE.TRANS64.RED.A1T0 RZ, [R0+URZ], RZ ;  /* 0x000000ff00ff19a7 */ /* 0x0003e600081004ff */
.L_x_92:
[----:B------:R-:W2:Y:S01]  /*af70*/  @P0 SYNCS.PHASECHK.TRANS64.TRYWAIT P1, [R2+URZ+0x40], R4 ;  /* 0x00004004020005a7 */ /* 0x000ea200080211ff */
[----:B------:R-:W-:Y:S01]  /*af80*/  BSSY B1, `(.L_x_93) ;  /* 0x0000016000017945 */ /* 0x000fe20003800000 */
[----:B--2---:R-:W-:Y:S03]  /*af90*/  @P0 SEL R88, RZ, 0x1, !P1 ;  /* 0x00000001ff580807 */ /* 0x004fe60004800000 */
[----:B------:R-:W-:Y:S05]  /*afa0*/  @!P0 BRA `(.L_x_94) ;  /* 0x00000000004c8947 */ /* 0x000fea0003800000 */
[----:B------:R-:W-:Y:S01]  /*afb0*/  ISETP.NE.U32.AND P0, PT, R89, 0x1, PT ;  /* 0x000000015900780c */ /* 0x000fe20003f05070 */
[----:B------:R-:W-:Y:S01]  /*afc0*/  BSSY B0, `(.L_x_95) ;  /* 0x0000009000007945 */ /* 0x000fe20003800000 */
[----:B------:R-:W-:Y:S11]  /*afd0*/  ISETP.NE.AND P1, PT, R88, RZ, PT ;  /* 0x000000ff5800720c */ /* 0x000ff60003f25270 */
[----:B------:R-:W-:Y:S05]  /*afe0*/  @P0 IMAD R5, R86, 0x2000, R87 ;  /* 0x0000200056050824 */ /* 0x000fea00078e0257 */
[----:B------:R-:W-:Y:S05]  /*aff0*/  @P0 IADD3 R4, PT, PT, R5, UR48, RZ ;  /* 0x0000003005040c10 */ /* 0x000fea000fffe0ff */
[----:B------:R-:W-:Y:S01]  /*b000*/  @P0 IMAD.IADD R3, R91, 0x1, R4 ;  /* 0x000000015b030824 */ /* 0x000fe200078e0204 */
[----:B------:R-:W-:Y:S06]  /*b010*/  @P1 BRA `(.L_x_96) ;  /* 0x00000000000c1947 */ /* 0x000fec0003800000 */
[----:B-1----:R-:W-:Y:S04]  /*b020*/  SHF.L.U32 R0, R60, 0x1f, RZ ;  /* 0x0000001f3c007819 */ /* 0x002fe800000006ff */
[----:B------:R-:W1:Y:S02]  /*b030*/  SYNCS.PHASECHK.TRANS64.TRYWAIT P1, [R2+URZ+0x40], R0 ;  /* 0x00004000020075a7 */ /* 0x000e6400080211ff */
[----:B-1----:R-:W-:Y:S05]  /*b040*/  @!P1 BRA `(.L_x_97) ;  /* 0x0000002800089947 */ /* 0x002fea0003800000 */
.L_x_96:
[----:B------:R-:W-:Y:S05]  /*b050*/  BSYNC B0 ;  /* 0x0000000000007941 */ /* 0x000fea0003800000 */
.L_x_95:
[C---:B------:R-:W-:Y:S01]  /*b060*/  @P0 IADD3 R4, PT, PT, R72.reuse, R4, RZ ;  /* 0x0000000448040210 */ /* 0x040fe20007ffe0ff */
[----:B------:R-:W-:Y:S05]  /*b070*/  @P0 WARPSYNC.ALL ;  /* 0x0000000000000948 */ /* 0x000fea0003800000 */
[----:B------:R2:W3:Y:S01]  /*b080*/  @P0 LDSM.16.M88.4 R44, [R5+UR48+0x400] ;  /* 0x00040030052c083b */ /* 0x0004e20008000200 */
[----:B-1----:R-:W-:Y:S02]  /*b090*/  @P0 IADD3 R0, PT, PT, R72, R3, RZ ;  /* 0x0000000348000210 */ /* 0x002fe40007ffe0ff */
[----:B------:R-:W-:Y:S01]  /*b0a0*/  IADD3 R86, PT, PT, R86, 0x1, RZ ;  /* 0x0000000156567810 */ /* 0x000fe20007ffe0ff */
[----:B------:R2:W4:Y:S04]  /*b0b0*/  @P0 LDSM.16.M88.4 R32, [R4+0x400] ;  /* 0x000400000420083b */ /* 0x0005280000000200 */
[----:B------:R2:W1:Y:S04]  /*b0c0*/  @P0 LDSM.16.M88.4 R36, [R3+0x400] ;  /* 0x000400000324083b */ /* 0x0004680000000200 */
[----:B------:R2:W1:Y:S02]  /*b0d0*/  @P0 LDSM.16.M88.4 R40, [R0+0x400] ;  /* 0x000400000028083b */ /* 0x0004640000000200 */
.L_x_94:
[----:B------:R-:W-:Y:S05]  /*b0e0*/  BSYNC B1 ;  /* 0x0000000000017941 */ /* 0x000fea0003800000 */
.L_x_93:
[----:B-12---:R-:W-:Y:S05]  /*b0f0*/  VIADD R0, R25, 0x20 ;  /* 0x0000002019007836 */ /* 0x006fea0000000000 */
[----:B------:R-:W-:Y:S04]  /*b100*/  SHF.R.U32.HI R0, RZ, 0x15, R0 ;  /* 0x00000015ff007819 */ /* 0x000fe80000011600 */
[----:B------:R-:W-:Y:S11]  /*b110*/  LOP3.LUT P0, RZ, R0, 0x3, R64, 0x48, !PT ;  /* 0x0000000300ff7812 */ /* 0x000ff60007804840 */
[----:B------:R-:W-:Y:S02]  /*b120*/  @!UPT UIADD3 URZ, UPT, UPT, URZ, URZ, URZ ;  /* 0x000000fffffff290 */ /* 0x000fe4000fffe0ff */
[----:B------:R-:W-:Y:S05]  /*b130*/  @!P0 BRA `(.L_x_98) ;  /* 0x0000000000408947 */ /* 0x000fea0003800000 */
[----:B------:R-:W1:Y:S01]  /*b140*/  LDCU.64 UR8, c[0x4][0x70] ;  /* 0x01000e00ff0877ac */ /* 0x000e620008000a00 */
[----:B------:R-:W-:Y:S01]  /*b150*/  MOV R3, 0x0 ;  /* 0x0000000000037802 */ /* 0x000fe20000000f00 */
[----:B------:R-:W-:Y:S02]  /*b160*/  HFMA2 R12, -RZ, RZ, 0, 5.9604644775390625e-08 ;  /* 0x00000001ff0c7431 */ /* 0x000fe400000001ff */
[----:B------:R-:W-:Y:S02]  /*b170*/  IMAD.MOV.U32 R8, RZ, RZ, 0x192 ;  /* 0x00000192ff087424 */ /* 0x000fe400078e00ff */
[----:B------:R-:W-:Y:S01]  /*b180*/  IMAD.MOV.U32 R13, RZ, RZ, RZ ;  /* 0x000000ffff0d7224 */ /* 0x000fe200078e00ff */
[----:B------:R-:W2:Y:S01]  /*b190*/  LDCU.64 UR6, c[0x4][0x78] ;  /* 0x01000f00ff0677ac */ /* 0x000ea20008000a00 */
[----:B------:R-:W3:Y:S01]  /*b1a0*/  LDC.64 R2, c[0x4][R3] ;  /* 0x0100000003027b82 */ /* 0x000ee20000000a00 */
[----:B------:R-:W5:Y:S01]  /*b1b0*/  LDCU.64 UR4, c[0x4][0x10] ;  /* 0x01000200ff0477ac */ /* 0x000f620008000a00 */
[----:B-1----:R-:W-:Y:S01]  /*b1c0*/  MOV R5, UR9 ;  /* 0x0000000900057c02 */ /* 0x002fe20008000f00 */
[----:B------:R-:W-:Y:S01]  /*b1d0*/  IMAD.U32 R4, RZ, RZ, UR8 ;  /* 0x00000008ff047e24 */ /* 0x000fe2000f8e00ff */
[----:B--2---:R-:W-:Y:S01]  /*b1e0*/  MOV R7, UR7 ;  /* 0x0000000700077c02 */ /* 0x004fe20008000f00 */
[----:B------:R-:W-:Y:S01]  /*b1f0*/  IMAD.U32 R6, RZ, RZ, UR6 ;  /* 0x00000006ff067e24 */ /* 0x000fe2000f8e00ff */
[----:B-----5:R-:W-:Y:S01]  /*b200*/  MOV R11, UR5 ;  /* 0x00000005000b7c02 */ /* 0x020fe20008000f00 */
[----:B------:R-:W-:Y:S02]  /*b210*/  IMAD.U32 R10, RZ, RZ, UR4 ;  /* 0x00000004ff0a7e24 */ /* 0x000fe4000f8e00ff */
[----:B------:R-:W-:Y:S07]  /*b220*/  LEPC R20, `(.L_x_98) ;  /* 0x000000001014794e */ /* 0x000fee0000000000 */
[----:B---34-:R-:W-:Y:S05]  /*b230*/  CALL.ABS.NOINC R2 ;  /* 0x0000000002007343 */ /* 0x018fea0003c00000 */
.L_x_98:
[----:B---3--:R-:W-:Y:S01]  /*b240*/  LOP3.LUT R3, R44, 0xffffe000, RZ, 0xc0, !PT ;  /* 0xffffe0002c037812 */ /* 0x008fe200078ec0ff */
[----:B------:R-:W-:Y:S05]  /*b250*/  WARPSYNC.ALL ;  /* 0x0000000000007948 */ /* 0x000fea0003800000 */
[----:B------:R-:W-:Y:S01]  /*b260*/  R2UR UR4, R25 ;  /* 0x00000000190472ca */ /* 0x000fe200000e0000 */
[----:B------:R-:W1:Y:S01]  /*b270*/  S2R R90, SR_CgaCtaId ;  /* 0x00000000005a7919 */ /* 0x000e620000008800 */
[----:B----4-:R-:W-:Y:S01]  /*b280*/  LOP3.LUT R20, R32, 0xffffe000, RZ, 0xc0, !PT ;  /* 0xffffe00020147812 */ /* 0x010fe200078ec0ff */
[----:B------:R-:W-:Y:S01]  /*b290*/  BSSY.RECONVERGENT B0, `(.L_x_99) ;  /* 0x0000061000007945 */ /* 0x000fe20003800200 */
[----:B------:R-:W-:Y:S02]  /*b2a0*/  ISETP.NE.AND P6, PT, R80, RZ, PT ;  /* 0x000000ff5000720c */ /* 0x000fe40003fc5270 */
[----:B------:R-:W-:Y:S02]  /*b2b0*/  ISETP.NE.AND P1, PT, R62, RZ, PT ;  /* 0x000000ff3e00720c */ /* 0x000fe40003f25270 */
[----:B------:R-:W-:Y:S05]  /*b2c0*/  ISETP.NE.U32.OR P0, PT, R79, 0x1, !P6 ;  /* 0x000000014f00780c */ /* 0x000fea0007705470 */
[----:B------:R-:W2:Y:S02]  /*b2d0*/  LDTM.16dp128bit.x8 R4, tmem[UR4+0x20] ;  /* 0x00002004000479ee */ /* 0x000ea40008180000 */
[C---:B--2---:R-:W-:Y:S01]  /*b2e0*/  FMUL R0, R24.reuse, R4 ;  /* 0x0000000418007220 */ /* 0x044fe20000400000 */
        /* <DEDUP_REMOVED lines=17> */
[----:B------:R-:W-:Y:S01]  /*b400*/  FFMA R16, R27, R20, R0 ;  /* 0x000000141b107223 */ /* 0x000fe20000000000 */
[----:B------:R-:W-:Y:S01]  /*b410*/  LOP3.LUT R0, R33, 0xffffe000, RZ, 0xc0, !PT ;  /* 0xffffe00021007812 */ /* 0x000fe200078ec0ff */
[----:B------:R-:W-:Y:S01]  /*b420*/  FMUL R6, R24, R13 ;  /* 0x0000000d18067220 */ /* 0x000fe20000400000 */
[----:B------:R-:W-:Y:S01]  /*b430*/  LOP3.LUT R13, R34, 0xffffe000, RZ, 0xc0, !PT ;  /* 0xffffe000220d7812 */ /* 0x000fe200078ec0ff */
[C---:B------:R-:W-:Y:S01]  /*b440*/  FMUL R3, R24.reuse, R10 ;  /* 0x0000000a18037220 */ /* 0x040fe20000400000 */
[----:B------:R-:W-:Y:S01]  /*b450*/  F2FP.TF32.F32.PACK_B R31, R31 ;  /* 0x0000001fff1f723e */ /* 0x000fe200024050ff */
[C---:B------:R-:W-:Y:S01]  /*b460*/  FMUL R7, R24.reuse, R14 ;  /* 0x0000000e18077220 */ /* 0x040fe20000400000 */
[----:B------:R-:W-:Y:S01]  /*b470*/  LOP3.LUT R14, R35, 0xffffe000, RZ, 0xc0, !PT ;  /* 0xffffe000230e7812 */ /* 0x000fe200078ec0ff */
[----:B------:R-:W-:Y:S01]  /*b480*/  FMUL R8, R24, R15 ;  /* 0x0000000f18087220 */ /* 0x000fe20000400000 */
[----:B------:R-:W-:Y:S01]  /*b490*/  LOP3.LUT R15, R36, 0xffffe000, RZ, 0xc0, !PT ;  /* 0xffffe000240f7812 */ /* 0x000fe200078ec0ff */
[C---:B------:R-:W-:Y:S01]  /*b4a0*/  FMUL R10, R24.reuse, R17 ;  /* 0x00000011180a7220 */ /* 0x040fe20000400000 */
[----:B------:R-:W-:Y:S01]  /*b4b0*/  F2FP.TF32.F32.PACK_B R16, R16 ;  /* 0x00000010ff10723e */ /* 0x000fe200024050ff */
[----:B------:R-:W-:Y:S01]  /*b4c0*/  FFMA R17, R27, R0, R2 ;  /* 0x000000001b117223 */ /* 0x000fe20000000002 */
[----:B------:R-:W-:Y:S01]  /*b4d0*/  LOP3.LUT R0, R37, 0xffffe000, RZ, 0xc0, !PT ;  /* 0xffffe00025007812 */ /* 0x000fe200078ec0ff */
[----:B------:R-:W-:Y:S01]  /*b4e0*/  FMUL R4, R24, R11 ;  /* 0x0000000b18047220 */ /* 0x000fe20000400000 */
[----:B------:R-:W-:Y:S01]  /*b4f0*/  LOP3.LUT R2, R38, 0xffffe000, RZ, 0xc0, !PT ;  /* 0xffffe00026027812 */ /* 0x000fe200078ec0ff */
[----:B------:R-:W-:Y:S01]  /*b500*/  FMUL R11, R24, R18 ;  /* 0x00000012180b7220 */ /* 0x000fe20000400000 */
[----:B------:R-:W-:Y:S01]  /*b510*/  F2FP.TF32.F32.PACK_B R17, R17 ;  /* 0x00000011ff11723e */ /* 0x000fe200024050ff */
[----:B------:R-:W-:Y:S01]  /*b520*/  FFMA R18, R27, R13, R3 ;  /* 0x0000000d1b127223 */ /* 0x000fe20000000003 */
[----:B------:R-:W-:Y:S01]  /*b530*/  LOP3.LUT R3, R42, 0xffffe000, RZ, 0xc0, !PT ;  /* 0xffffe0002a037812 */ /* 0x000fe200078ec0ff */
[----:B------:R-:W-:Y:S01]  /*b540*/  FMUL R12, R24, R19 ;  /* 0x00000013180c7220 */ /* 0x000fe20000400000 */
[----:B------:R-:W-:Y:S01]  /*b550*/  LOP3.LUT R13, R43, 0xffffe000, RZ, 0xc0, !PT ;  /* 0xffffe0002b0d7812 */ /* 0x000fe200078ec0ff */
[C---:B------:R-:W-:Y:S01]  /*b560*/  FFMA R19, R27.reuse, R14, R4 ;  /* 0x0000000e1b137223 */ /* 0x040fe20000000004 */
[----:B------:R-:W-:Y:S01]  /*b570*/  F2FP.TF32.F32.PACK_B R18, R18 ;  /* 0x00000012ff12723e */ /* 0x000fe200024050ff */
[C---:B------:R-:W-:Y:S01]  /*b580*/  FFMA R4, R27.reuse, R15, R5 ;  /* 0x0000000f1b047223 */ /* 0x040fe20000000005 */
[----:B------:R-:W-:Y:S01]  /*b590*/  FFMA R5, R27, R0, R6 ;  /* 0x000000001b057223 */ /* 0x000fe20000000006 */
[----:B------:R-:W-:Y:S01]  /*b5a0*/  LOP3.LUT R0, R39, 0xffffe000, RZ, 0xc0, !PT ;  /* 0xffffe00027007812 */ /* 0x000fe200078ec0ff */
[C---:B------:R-:W-:Y:S01]  /*b5b0*/  FFMA R6, R27.reuse, R2, R7 ;  /* 0x000000021b067223 */ /* 0x040fe20000000007 */
[----:B------:R-:W-:Y:S01]  /*b5c0*/  LOP3.LUT R2, R40, 0xffffe000, RZ, 0xc0, !PT ;  /* 0xffffe00028027812 */ /* 0x000fe200078ec0ff */
[----:B------:R2:W-:Y:S01]  /*b5d0*/  STSM.16.M88.4 [R82+0x2400], R28 ;  /* 0x0024001c52007844 */ /* 0x0005e20000000200 */
[----:B------:R-:W-:Y:S01]  /*b5e0*/  F2FP.TF32.F32.PACK_B R19, R19 ;  /* 0x00000013ff13723e */ /* 0x000fe200024050ff */
[----:B------:R-:W-:Y:S01]  /*b5f0*/  FFMA R7, R27, R0, R8 ;  /* 0x000000001b077223 */ /* 0x000fe20000000008 */
[----:B------:R-:W-:Y:S01]  /*b600*/  LOP3.LUT R0, R41, 0xffffe000, RZ, 0xc0, !PT ;  /* 0xffffe00029007812 */ /* 0x000fe200078ec0ff */
[C---:B------:R-:W-:Y:S01]  /*b610*/  FFMA R8, R27.reuse, R2, R9 ;  /* 0x000000021b087223 */ /* 0x040fe20000000009 */
[----:B------:R-:W-:Y:S03]  /*b620*/  F2FP.TF32.F32.PACK_B R4, R4 ;  /* 0x00000004ff04723e */ /* 0x000fe600024050ff */
[----:B------:R2:W-:Y:S01]  /*b630*/  STSM.16.M88.4 [R81+0x2400], R16 ;  /* 0x0024001051007844 */ /* 0x0005e20000000200 */
[----:B------:R-:W-:Y:S01]  /*b640*/  F2FP.TF32.F32.PACK_B R5, R5 ;  /* 0x00000005ff05723e */ /* 0x000fe200024050ff */
[C---:B------:R-:W-:Y:S01]  /*b650*/  FFMA R9, R27.reuse, R0, R10 ;  /* 0x000000001b097223 */ /* 0x040fe2000000000a */
[C---:B------:R-:W-:Y:S01]  /*b660*/  FFMA R10, R27.reuse, R3, R11 ;  /* 0x000000031b0a7223 */ /* 0x040fe2000000000b */
[----:B------:R-:W-:Y:S01]  /*b670*/  FFMA R11, R27, R13, R12 ;  /* 0x0000000d1b0b7223 */ /* 0x000fe2000000000c */
[----:B------:R-:W-:Y:S01]  /*b680*/  F2FP.TF32.F32.PACK_B R6, R6 ;  /* 0x00000006ff06723e */ /* 0x000fe200024050ff */
[----:B------:R-:W-:Y:S01]  /*b690*/  IMAD.U32 R2, RZ, RZ, UR49 ;  /* 0x00000031ff027e24 */ /* 0x000fe2000f8e00ff */
[----:B------:R-:W-:Y:S02]  /*b6a0*/  F2FP.TF32.F32.PACK_B R7, R7 ;  /* 0x00000007ff07723e */ /* 0x000fe400024050ff */
[----:B------:R-:W-:Y:S02]  /*b6b0*/  F2FP.TF32.F32.PACK_B R8, R8 ;  /* 0x00000008ff08723e */ /* 0x000fe400024050ff */
[----:B------:R-:W-:Y:S01]  /*b6c0*/  F2FP.TF32.F32.PACK_B R9, R9 ;  /* 0x00000009ff09723e */ /* 0x000fe200024050ff */
[----:B------:R2:W-:Y:S01]  /*b6d0*/  STSM.16.M88.4 [R83+0x2000], R4 ;  /* 0x0020000453007844 */ /* 0x0005e20000000200 */
[----:B------:R-:W-:Y:S02]  /*b6e0*/  F2FP.TF32.F32.PACK_B R10, R10 ;  /* 0x0000000aff0a723e */ /* 0x000fe400024050ff */
[----:B------:R-:W-:Y:S02]  /*b6f0*/  F2FP.TF32.F32.PACK_B R11, R11 ;  /* 0x0000000bff0b723e */ /* 0x000fe400024050ff */
[----:B------:R-:W-:Y:S02]  /*b700*/  @P0 LEA R2, R2, UR48, 0x3 ;  /* 0x0000003002020c11 */ /* 0x000fe4000f8e18ff */
[----:B------:R-:W-:Y:S01]  /*b710*/  LEA R0, R86, UR48, 0x3 ;  /* 0x0000003056007c11 */ /* 0x000fe2000f8e18ff */
[----:B------:R2:W-:Y:S01]  /*b720*/  STSM.16.M88.4 [R85+0x2000], R8 ;  /* 0x0020000855007844 */ /* 0x0005e20000000200 */
[----:B------:R-:W-:Y:S01]  /*b730*/  @P0 SHF.L.U32 R3, R60, 0x1f, RZ ;  /* 0x0000001f3c030819 */ /* 0x000fe200000006ff */
[----:B------:R-:W-:Y:S01]  /*b740*/  @P0 VIADD R2, R2, 0x60 ;  /* 0x0000006002020836 */ /* 0x000fe20000000000 */
[----:B------:R-:W-:Y:S01]  /*b750*/  @!PT LDS RZ, [RZ] ;  /* 0x00000000fffff984 */ /* 0x000fe20000000800 */
[----:B------:R-:W-:Y:S01]  /*b760*/  @!PT LDS RZ, [RZ] ;  /* 0x00000000fffff984 */ /* 0x000fe20000000800 */
[----:B------:R-:W-:Y:S01]  /*b770*/  @!PT LDS RZ, [RZ] ;  /* 0x00000000fffff984 */ /* 0x000fe20000000800 */
[----:B------:R-:W-:Y:S01]  /*b780*/  @!PT LDS RZ, [RZ] ;  /* 0x00000000fffff984 */ /* 0x000fe20000000800 */
[----:B------:R3:W-:Y:S06]  /*b790*/  MEMBAR.ALL.CTA ;  /* 0x0000000000007992 */ /* 0x0007ec0000008000 */
[----:B---3--:R-:W3:Y:S01]  /*b7a0*/  FENCE.VIEW.ASYNC.S ;  /* 0x00000000000073c6 */ /* 0x008ee20000000000 */
[----:B-1----:R-:W-:Y:S01]  /*b7b0*/  @P0 PRMT R2, R90, 0x654, R2 ;  /* 0x000006545a020816 */ /* 0x002fe20000000002 */
[----:B---3--:R-:W-:Y:S06]  /*b7c0*/  BAR.SYNC.DEFER_BLOCKING 0x1, 0x80 ;  /* 0x0042000000007b1d */ /* 0x008fec0000010000 */
[----:B------:R-:W-:Y:S05]  /*b7d0*/  @P1 BRA `(.L_x_100) ;  /* 0x0000000000301947 */ /* 0x000fea0003800000 */
[----:B------:R-:W1:Y:S01]  /*b7e0*/  LDCU.64 UR6, c[0x0][0x348] ;  /* 0x00006900ff0677ac */ /* 0x000e620008000a00 */
[----:B------:R-:W-:Y:S02]  /*b7f0*/  R2UR UR10, R77 ;  /* 0x000000004d0a72ca */ /* 0x000fe400000e0000 */
[----:B------:R-:W-:Y:S01]  /*b800*/  R2UR UR11, R76 ;  /* 0x000000004c0b72ca */ /* 0x000fe200000e0000 */
[----:B------:R-:W-:Y:S01]  /*b810*/  UIADD3 UR9, UPT, UPT, UR41, 0x20, URZ ;  /* 0x0000002029097890 */ /* 0x000fe2000fffe0ff */
[----:B------:R-:W-:Y:S01]  /*b820*/  R2UR UR12, R74 ;  /* 0x000000004a0c72ca */ /* 0x000fe200000e0000 */
[----:B------:R-:W-:Y:S01]  /*b830*/  UIADD3 UR8, UPT, UPT, UR48, 0x2400, URZ ;  /* 0x0000240030087890 */ /* 0x000fe2000fffe0ff */
[----:B------:R-:W-:Y:S01]  /*b840*/  R2UR UR13, R75 ;  /* 0x000000004b0d72ca */ /* 0x000fe200000e0000 */
[----:B-1----:R-:W-:Y:S04]  /*b850*/  UIADD3 UR4, UP0, UPT, UR6, 0x780, URZ ;  /* 0x0000078006047890 */ /* 0x002fe8000ff1e0ff */
[----:B------:R-:W-:Y:S09]  /*b860*/  UIADD3.X UR5, UPT, UPT, URZ, UR7, URZ, UP0, !UPT ;  /* 0x00000007ff057290 */ /* 0x000ff200087fe4ff */
[----:B------:R1:W-:Y:S01]  /*b870*/  UTMASTG.5D.IM2COL [UR8], [UR4] ;  /* 0x00000008040073b5 */ /* 0x0003e20008060000 */
[----:B------:R0:W-:Y:S01]  /*b880*/  UTMACMDFLUSH ;  /* 0x00000000000079b7 */ /* 0x0001e20000000000 */
[----:B-1----:R-:W-:Y:S04]  /*b890*/  DEPBAR.LE SB0, 0x1 ;  /* 0x000080400000791a */ /* 0x002fe80000000000 */
.L_x_100:
[----:B------:R-:W-:Y:S05]  /*b8a0*/  BSYNC.RECONVERGENT B0 ;  /* 0x0000000000007941 */ /* 0x000fea0003800200 */
.L_x_99:
[----:B------:R-:W-:Y:S01]  /*b8b0*/  BAR.SYNC.DEFER_BLOCKING 0x1, 0x80 ;  /* 0x0042000000007b1d */ /* 0x000fe20000010000 */
[----:B------:R-:W-:Y:S04]  /*b8c0*/  UIADD3 UR4, UPT, UPT, UR49, 0x1, URZ ;  /* 0x0000000131047890 */ /* 0x000fe8000fffe0ff */
[----:B------:R-:W-:Y:S04]  /*b8d0*/  UISETP.NE.AND UP0, UPT, UR4, 0x4, UPT ;  /* 0x000000040400788c */ /* 0x000fe8000bf05270 */
[----:B------:R-:W-:Y:S01]  /*b8e0*/  USEL UR40, UR4, URZ, UP0 ;  /* 0x000000ff04287287 */ /* 0x000fe20008000000 */
[----:B------:R1:W-:Y:S01]  /*b8f0*/  @P0 SYNCS.ARRIVE.TRANS64.RED.A1T0 RZ, [R2+URZ], RZ ;  /* 0x000000ff02ff09a7 */ /* 0x0003e200081004ff */
[----:B------:R-:W-:Y:S01]  /*b900*/  BSSY B1, `(.L_x_101) ;  /* 0x0000017000017945 */ /* 0x000fe20003800000 */
[----:B------:R-:W3:Y:S02]  /*b910*/  @P0 SYNCS.PHASECHK.TRANS64.TRYWAIT P1, [R0+URZ+0x40], R3 ;  /* 0x00004003000005a7 */ /* 0x000ee400080211ff */
[----:B---3--:R-:W-:Y:S01]  /*b920*/  @P0 SEL R88, RZ, 0x1, !P1 ;  /* 0x00000001ff580807 */ /* 0x008fe20004800000 */
[----:B-1----:R-:W-:Y:S06]  /*b930*/  @!P0 BRA `(.L_x_102) ;  /* 0x00000000004c8947 */ /* 0x002fec0003800000 */
[----:B------:R-:W-:Y:S01]  /*b940*/  ISETP.NE.U32.AND P0, PT, R89, 0x1, PT ;  /* 0x000000015900780c */ /* 0x000fe20003f05070 */
[----:B------:R-:W-:Y:S01]  /*b950*/  BSSY B0, `(.L_x_103) ;  /* 0x0000009000007945 */ /* 0x000fe20003800000 */
[----:B------:R-:W-:Y:S11]  /*b960*/  ISETP.NE.AND P1, PT, R88, RZ, PT ;  /* 0x000000ff5800720c */ /* 0x000ff60003f25270 */
[----:B--2---:R-:W-:Y:S05]  /*b970*/  @P0 IMAD R4, R86, 0x2000, R87 ;  /* 0x0000200056040824 */ /* 0x004fea00078e0257 */
[----:B------:R-:W-:Y:S05]  /*b980*/  @P0 IADD3 R3, PT, PT, R4, UR48, RZ ;  /* 0x0000003004030c10 */ /* 0x000fea000fffe0ff */
[----:B------:R-:W-:Y:S01]  /*b990*/  @P0 IMAD.IADD R2, R91, 0x1, R3 ;  /* 0x000000015b020824 */ /* 0x000fe200078e0203 */
[----:B------:R-:W-:Y:S06]  /*b9a0*/  @P1 BRA `(.L_x_104) ;  /* 0x00000000000c1947 */ /* 0x000fec0003800000 */
[----:B------:R-:W-:Y:S04]  /*b9b0*/  SHF.L.U32 R5, R60, 0x1f, RZ ;  /* 0x0000001f3c057819 */ /* 0x000fe800000006ff */
[----:B------:R-:W1:Y:S02]  /*b9c0*/  SYNCS.PHASECHK.TRANS64.TRYWAIT P1, [R0+URZ+0x40], R5 ;  /* 0x00004005000075a7 */ /* 0x000e6400080211ff */
[----:B-1----:R-:W-:Y:S05]  /*b9d0*/  @!P1 BRA `(.L_x_105) ;  /* 0x0000001c00b89947 */ /* 0x002fea0003800000 */
.L_x_104:
[----:B------:R-:W-:Y:S05]  /*b9e0*/  BSYNC B0 ;  /* 0x0000000000007941 */ /* 0x000fea0003800000 */
.L_x_103:
[C---:B------:R-:W-:Y:S01]  /*b9f0*/  @P0 IADD3 R3, PT, PT, R72.reuse, R3, RZ ;  /* 0x0000000348030210 */ /* 0x040fe20007ffe0ff */
[----:B------:R-:W-:Y:S05]  /*ba00*/  @P0 WARPSYNC.ALL ;  /* 0x0000000000000948 */ /* 0x000fea0003800000 */
[----:B------:R3:W4:Y:S01]  /*ba10*/  @P0 LDSM.16.M88.4 R44, [R4+UR48+0x400] ;  /* 0x00040030042c083b */ /* 0x0007220008000200 */
[----:B-1----:R-:W-:Y:S02]  /*ba20*/  @P0 IADD3 R0, PT, PT, R72, R2, RZ ;  /* 0x0000000248000210 */ /* 0x002fe40007ffe0ff */
[----:B------:R-:W-:Y:S01]  /*ba30*/  IADD3 R86, PT, PT, R86, 0x1, RZ ;  /* 0x0000000156567810 */ /* 0x000fe20007ffe0ff */
[----:B------:R3:W1:Y:S04]  /*ba40*/  @P0 LDSM.16.M88.4 R32, [R3+0x400] ;  /* 0x000400000320083b */ /* 0x0006680000000200 */
[----:B------:R3:W2:Y:S04]  /*ba50*/  @P0 LDSM.16.M88.4 R36, [R2+0x400] ;  /* 0x000400000224083b */ /* 0x0006a80000000200 */
[----:B------:R3:W1:Y:S02]  /*ba60*/  @P0 LDSM.16.M88.4 R40, [R0+0x400] ;  /* 0x000400000028083b */ /* 0x0006640000000200 */
.L_x_102:
[----:B------:R-:W-:Y:S05]  /*ba70*/  BSYNC B1 ;  /* 0x0000000000017941 */ /* 0x000fea0003800000 */
.L_x_101:
[----:B---3--:R-:W-:Y:S05]  /*ba80*/  VIADD R0, R25, 0x40 ;  /* 0x0000004019007836 */ /* 0x008fea0000000000 */
[----:B------:R-:W-:Y:S04]  /*ba90*/  SHF.R.U32.HI R0, RZ, 0x15, R0 ;  /* 0x00000015ff007819 */ /* 0x000fe80000011600 */
[----:B------:R-:W-:Y:S11]  /*baa0*/  LOP3.LUT P0, RZ, R0, 0x3, R64, 0x48, !PT ;  /* 0x0000000300ff7812 */ /* 0x000ff60007804840 */
[----:B------:R-:W-:Y:S02]  /*bab0*/  @!UPT UIADD3 URZ, UPT, UPT, URZ, URZ, URZ ;  /* 0x000000fffffff290 */ /* 0x000fe4000fffe0ff */
[----:B------:R-:W-:Y:S05]  /*bac0*/  @!P0 BRA `(.L_x_106) ;  /* 0x0000000000408947 */ /* 0x000fea0003800000 */
[----:B------:R-:W3:Y:S01]  /*bad0*/  LDCU.64 UR8, c[0x4][0x70] ;  /* 0x01000e00ff0877ac */ /* 0x000ee20008000a00 */
[----:B------:R-:W-:Y:S01]  /*bae0*/  MOV R3, 0x0 ;  /* 0x0000000000037802 */ /* 0x000fe20000000f00 */
[----:B------:R-:W-:Y:S02]  /*baf0*/  HFMA2 R12, -RZ, RZ, 0, 5.9604644775390625e-08 ;  /* 0x00000001ff0c7431 */ /* 0x000fe400000001ff */
[----:B--2---:R-:W-:Y:S02]  /*bb00*/  IMAD.MOV.U32 R8, RZ, RZ, 0x192 ;  /* 0x00000192ff087424 */ /* 0x004fe400078e00ff */
[----:B------:R-:W-:Y:S01]  /*bb10*/  IMAD.MOV.U32 R13, RZ, RZ, RZ ;  /* 0x000000ffff0d7224 */ /* 0x000fe200078e00ff */
[----:B------:R-:W2:Y:S01]  /*bb20*/  LDCU.64 UR6, c[0x4][0x78] ;  /* 0x01000f00ff0677ac */ /* 0x000ea20008000a00 */
[----:B------:R-:W1:Y:S01]  /*bb30*/  LDC.64 R2, c[0x4][R3] ;  /* 0x0100000003027b82 */ /* 0x000e620000000a00 */
[----:B------:R-:W5:Y:S01]  /*bb40*/  LDCU.64 UR4, c[0x4][0x10] ;  /* 0x01000200ff0477ac */ /* 0x000f620008000a00 */
[----:B---3--:R-:W-:Y:S01]  /*bb50*/  MOV R5, UR9 ;  /* 0x0000000900057c02 */ /* 0x008fe20008000f00 */
[----:B------:R-:W-:Y:S01]  /*bb60*/  IMAD.U32 R4, RZ, RZ, UR8 ;  /* 0x00000008ff047e24 */ /* 0x000fe2000f8e00ff */
[----:B--2---:R-:W-:Y:S01]  /*bb70*/  MOV R7, UR7 ;  /* 0x0000000700077c02 */ /* 0x004fe20008000f00 */
[----:B------:R-:W-:Y:S01]  /*bb80*/  IMAD.U32 R6, RZ, RZ, UR6 ;  /* 0x00000006ff067e24 */ /* 0x000fe2000f8e00ff */
[----:B-----5:R-:W-:Y:S01]  /*bb90*/  MOV R11, UR5 ;  /* 0x00000005000b7c02 */ /* 0x020fe20008000f00 */
[----:B------:R-:W-:Y:S02]  /*bba0*/  IMAD.U32 R10, RZ, RZ, UR4 ;  /* 0x00000004ff0a7e24 */ /* 0x000fe4000f8e00ff */
[----:B------:R-:W-:Y:S07]  /*bbb0*/  LEPC R20, `(.L_x_106) ;  /* 0x000000001014794e */ /* 0x000fee0000000000 */
[----:B-1--4-:R-:W-:Y:S05]  /*bbc0*/  CALL.ABS.NOINC R2 ;  /* 0x0000000002007343 */ /* 0x012fea0003c00000 */
.L_x_106:
[----:B----4-:R-:W-:Y:S01]  /*bbd0*/  LOP3.LUT R20, R44, 0xffffe000, RZ, 0xc0, !PT ;  /* 0xffffe0002c147812 */ /* 0x010fe200078ec0ff */
[----:B------:R-:W-:Y:S05]  /*bbe0*/  WARPSYNC.ALL ;  /* 0x0000000000007948 */ /* 0x000fea0003800000 */
[----:B------:R-:W-:Y:S01]  /*bbf0*/  R2UR UR4, R25 ;  /* 0x00000000190472ca */ /* 0x000fe200000e0000 */
[----:B------:R-:W-:Y:S01]  /*bc00*/  BSSY.RECONVERGENT B0, `(.L_x_107) ;  /* 0x0000062000007945 */ /* 0x000fe20003800200 */
[----:B------:R-:W-:Y:S02]  /*bc10*/  LOP3.LUT R21, R45, 0xffffe000, RZ, 0xc0, !PT ;  /* 0xffffe0002d157812 */ /* 0x000fe400078ec0ff */
[----:B------:R-:W-:Y:S02]  /*bc20*/  LOP3.LUT R26, R46, 0xffffe000, RZ, 0xc0, !PT ;  /* 0xffffe0002e1a7812 */ /* 0x000fe400078ec0ff */
[----:B--2---:R-:W-:Y:S02]  /*bc30*/  LOP3.LUT R31, R47, 0xffffe000, RZ, 0xc0, !PT ;  /* 0xffffe0002f1f7812 */ /* 0x004fe400078ec0ff */
[----:B------:R-:W-:Y:S02]  /*bc40*/  ISETP.NE.AND P6, PT, R80, RZ, PT ;  /* 0x000000ff5000720c */ /* 0x000fe40003fc5270 */
[----:B------:R-:W-:Y:S02]  /*bc50*/  ISETP.NE.AND P1, PT, R62, RZ, PT ;  /* 0x000000ff3e00720c */ /* 0x000fe40003f25270 */
[----:B------:R-:W-:Y:S01]  /*bc60*/  ISETP.NE.U32.OR P0, PT, R79, 0x1, !P6 ;  /* 0x000000014f00780c */ /* 0x000fe20007705470 */
[----:B------:R-:W2:Y:S02]  /*bc70*/  LDTM.16dp128bit.x8 R4, tmem[UR4+0x40] ;  /* 0x00004004000479ee */ /* 0x000ea40008180000 */
[C---:B--2---:R-:W-:Y:S01]  /*bc80*/  FMUL R0, R24.reuse, R4 ;  /* 0x0000000418007220 */ /* 0x044fe20000400000 */
[C---:B------:R-:W-:Y:S01]  /*bc90*/  FMUL R2, R24.reuse, R5 ;  /* 0x0000000518027220 */ /* 0x040fe20000400000 */
[C---:B------:R-:W-:Y:S01]  /*bca0*/  FMUL R3, R24.reuse, R6 ;  /* 0x0000000618037220 */ /* 0x040fe20000400000 */
[----:B------:R-:W-:Y:S01]  /*bcb0*/  FMUL R7, R24, R7 ;  /* 0x0000000718077220 */ /* 0x000fe20000400000 */
[C---:B------:R-:W-:Y:S01]  /*bcc0*/  FFMA R28, R27.reuse, R20, R0 ;  /* 0x000000141b1c7223 */ /* 0x040fe20000000000 */
[----:B-1----:R-:W-:Y:S01]  /*bcd0*/  LOP3.LUT R0, R32, 0xffffe000, RZ, 0xc0, !PT ;  /* 0xffffe00020007812 */ /* 0x002fe200078ec0ff */
[----:B------:R-:W-:Y:S01]  /*bce0*/  FFMA R29, R27, R21, R2 ;  /* 0x000000151b1d7223 */ /* 0x000fe20000000002 */
[----:B------:R-:W-:Y:S01]  /*bcf0*/  LOP3.LUT R2, R33, 0xffffe000, RZ, 0xc0, !PT ;  /* 0xffffe00021027812 */ /* 0x000fe200078ec0ff */
[C---:B------:R-:W-:Y:S01]  /*bd00*/  FFMA R30, R27.reuse, R26, R3 ;  /* 0x0000001a1b1e7223 */ /* 0x040fe20000000003 */
[----:B------:R-:W-:Y:S01]  /*bd10*/  LOP3.LUT R3, R34, 0xffffe000, RZ, 0xc0, !PT ;  /* 0xffffe00022037812 */ /* 0x000fe200078ec0ff */
[C---:B------:R-:W-:Y:S01]  /*bd20*/  FMUL R4, R24.reuse, R8 ;  /* 0x0000000818047220 */ /* 0x040fe20000400000 */
[----:B------:R-:W-:Y:S01]  /*bd30*/  F2FP.TF32.F32.PACK_B R28, R28 ;  /* 0x0000001cff1c723e */ /* 0x000fe200024050ff */
[----:B------:R-:W-:Y:S01]  /*bd40*/  FFMA R31, R27, R31, R7 ;  /* 0x0000001f1b1f7223 */ /* 0x000fe20000000007 */
[----:B------:R-:W-:Y:S01]  /*bd50*/  LOP3.LUT R7, R35, 0xffffe000, RZ, 0xc0, !PT ;  /* 0xffffe00023077812 */ /* 0x000fe200078ec0ff */
[C---:B------:R-:W-:Y:S01]  /*bd60*/  FMUL R5, R24.reuse, R9 ;  /* 0x0000000918057220 */ /* 0x040fe20000400000 */
[----:B------:R-:W-:Y:S01]  /*bd70*/  F2FP.TF32.F32.PACK_B R29, R29 ;  /* 0x0000001dff1d723e */ /* 0x000fe200024050ff */
[C---:B------:R-:W-:Y:S01]  /*bd80*/  FMUL R6, R24.reuse, R10 ;  /* 0x0000000a18067220 */ /* 0x040fe20000400000 */
[----:B------:R-:W-:Y:S01]  /*bd90*/  F2FP.TF32.F32.PACK_B R30, R30 ;  /* 0x0000001eff1e723e */ /* 0x000fe200024050ff */
[----:B------:R-:W-:Y:S01]  /*bda0*/  FMUL R11, R24, R11 ;  /* 0x0000000b180b7220 */ /* 0x000fe20000400000 */
[----:B------:R-:W-:Y:S01]  /*bdb0*/  F2FP.TF32.F32.PACK_B R31, R31 ;  /* 0x0000001fff1f723e */ /* 0x000fe200024050ff */
[C---:B------:R-:W-:Y:S01]  /*bdc0*/  FFMA R4, R27.reuse, R0, R4 ;  /* 0x000000001b047223 */ /* 0x040fe20000000004 */
[----:B------:R-:W-:Y:S01]  /*bdd0*/  LOP3.LUT R0, R36, 0xffffe000, RZ, 0xc0, !PT ;  /* 0xffffe00024007812 */ /* 0x000fe200078ec0ff */
        /* <DEDUP_REMOVED lines=18> */
[----:B------:R1:W-:Y:S01]  /*bf00*/  STSM.16.M88.4 [R82+0x4400], R28 ;  /* 0x0044001c52007844 */ /* 0x0003e20000000200 */
[----:B------:R-:W-:Y:S01]  /*bf10*/  F2FP.TF32.F32.PACK_B R8, R8 ;  /* 0x00000008ff08723e */ /* 0x000fe200024050ff */
[C---:B------:R-:W-:Y:S01]  /*bf20*/  FFMA R10, R27.reuse, R3, R10 ;  /* 0x000000031b0a7223 */ /* 0x040fe2000000000a */
[----:B------:R-:W-:Y:S05]  /*bf30*/  LOP3.LUT R3, R42, 0xffffe000, RZ, 0xc0, !PT ;  /* 0xffffe0002a037812 */ /* 0x000fea00078ec0ff */
[----:B------:R1:W-:Y:S01]  /*bf40*/  STSM.16.M88.4 [R81+0x4400], R4 ;  /* 0x0044000451007844 */ /* 0x0003e20000000200 */
[----:B------:R-:W-:Y:S01]  /*bf50*/  F2FP.TF32.F32.PACK_B R9, R9 ;  /* 0x00000009ff09723e */ /* 0x000fe200024050ff */
[C---:B------:R-:W-:Y:S01]  /*bf60*/  FMUL R12, R24.reuse, R16 ;  /* 0x00000010180c7220 */ /* 0x040fe20000400000 */
[----:B------:R-:W-:Y:S01]  /*bf70*/  F2FP.TF32.F32.PACK_B R10, R10 ;  /* 0x0000000aff0a723e */ /* 0x000fe200024050ff */
[----:B------:R-:W-:Y:S01]  /*bf80*/  FFMA R11, R27, R11, R15 ;  /* 0x0000000b1b0b7223 */ /* 0x000fe2000000000f */
[C---:B------:R-:W-:Y:S01]  /*bf90*/  FMUL R13, R24.reuse, R17 ;  /* 0x00000011180d7220 */ /* 0x040fe20000400000 */
[C---:B------:R-:W-:Y:S01]  /*bfa0*/  FMUL R14, R24.reuse, R18 ;  /* 0x00000012180e7220 */ /* 0x040fe20000400000 */
[----:B------:R-:W-:Y:S01]  /*bfb0*/  LOP3.LUT R15, R43, 0xffffe000, RZ, 0xc0, !PT ;  /* 0xffffe0002b0f7812 */ /* 0x000fe200078ec0ff */
[----:B------:R-:W-:Y:S01]  /*bfc0*/  FMUL R19, R24, R19 ;  /* 0x0000001318137220 */ /* 0x000fe20000400000 */
[C---:B------:R-:W-:Y:S01]  /*bfd0*/  FFMA R12, R27.reuse, R0, R12 ;  /* 0x000000001b0c7223 */ /* 0x040fe2000000000c */
[C---:B------:R-:W-:Y:S01]  /*bfe0*/  FFMA R13, R27.reuse, R2, R13 ;  /* 0x000000021b0d7223 */ /* 0x040fe2000000000d */
[C---:B------:R-:W-:Y:S01]  /*bff0*/  FFMA R14, R27.reuse, R3, R14 ;  /* 0x000000031b0e7223 */ /* 0x040fe2000000000e */
[----:B------:R-:W-:Y:S01]  /*c000*/  FFMA R15, R27, R15, R19 ;  /* 0x0000000f1b0f7223 */ /* 0x000fe20000000013 */
[----:B------:R-:W-:Y:S01]  /*c010*/  F2FP.TF32.F32.PACK_B R11, R11 ;  /* 0x0000000bff0b723e */ /* 0x000fe200024050ff */
[----:B------:R-:W-:Y:S01]  /*c020*/  IMAD.U32 R16, RZ, RZ, UR40 ;  /* 0x00000028ff107e24 */ /* 0x000fe2000f8e00ff */
        /* <DEDUP_REMOVED lines=15> */
[----:B--2---:R-:W2:Y:S01]  /*c120*/  FENCE.VIEW.ASYNC.S ;  /* 0x00000000000073c6 */ /* 0x004ea20000000000 */
[----:B------:R-:W-:Y:S01]  /*c130*/  @P0 PRMT R16, R90, 0x654, R16 ;  /* 0x000006545a100816 */ /* 0x000fe20000000010 */
[----:B--2---:R-:W-:Y:S06]  /*c140*/  BAR.SYNC.DEFER_BLOCKING 0x1, 0x80 ;  /* 0x0042000000007b1d */ /* 0x004fec0000010000 */
[----:B------:R-:W-:Y:S05]  /*c150*/  @P1 BRA `(.L_x_108) ;  /* 0x0000000000301947 */ /* 0x000fea0003800000 */
[----:B------:R-:W2:Y:S01]  /*c160*/  LDCU.64 UR6, c[0x0][0x348] ;  /* 0x00006900ff0677ac */ /* 0x000ea20008000a00 */
[----:B------:R-:W-:Y:S02]  /*c170*/  R2UR UR10, R77 ;  /* 0x000000004d0a72ca */ /* 0x000fe400000e0000 */
[----:B------:R-:W-:Y:S01]  /*c180*/  R2UR UR11, R76 ;  /* 0x000000004c0b72ca */ /* 0x000fe200000e0000 */
[----:B------:R-:W-:Y:S01]  /*c190*/  UIADD3 UR9, UPT, UPT, UR41, 0x40, URZ ;  /* 0x0000004029097890 */ /* 0x000fe2000fffe0ff */
[----:B------:R-:W-:Y:S01]  /*c1a0*/  R2UR UR12, R74 ;  /* 0x000000004a0c72ca */ /* 0x000fe200000e0000 */
[----:B------:R-:W-:Y:S01]  /*c1b0*/  UIADD3 UR8, UPT, UPT, UR48, 0x4400, URZ ;  /* 0x0000440030087890 */ /* 0x000fe2000fffe0ff */
[----:B------:R-:W-:Y:S01]  /*c1c0*/  R2UR UR13, R75 ;  /* 0x000000004b0d72ca */ /* 0x000fe200000e0000 */
[----:B--2---:R-:W-:Y:S04]  /*c1d0*/  UIADD3 UR4, UP0, UPT, UR6, 0x780, URZ ;  /* 0x0000078006047890 */ /* 0x004fe8000ff1e0ff */
[----:B------:R-:W-:Y:S09]  /*c1e0*/  UIADD3.X UR5, UPT, UPT, URZ, UR7, URZ, UP0, !UPT ;  /* 0x00000007ff057290 */ /* 0x000ff200087fe4ff */
[----:B------:R2:W-:Y:S01]  /*c1f0*/  UTMASTG.5D.IM2COL [UR8], [UR4] ;  /* 0x00000008040073b5 */ /* 0x0005e20008060000 */
[----:B------:R0:W-:Y:S01]  /*c200*/  UTMACMDFLUSH ;  /* 0x00000000000079b7 */ /* 0x0001e20000000000 */
[----:B--2---:R-:W-:Y:S04]  /*c210*/  DEPBAR.LE SB0, 0x1 ;  /* 0x000080400000791a */ /* 0x004fe80000000000 */
.L_x_108:
[----:B------:R-:W-:Y:S05]  /*c220*/  BSYNC.RECONVERGENT B0 ;  /* 0x0000000000007941 */ /* 0x000fea0003800200 */
.L_x_107:
        /* <DEDUP_REMOVED lines=8> */
[----:B--2---:R-:W-:Y:S06]  /*c2b0*/  @!P0 BRA `(.L_x_110) ;  /* 0x0000000000488947 */ /* 0x004fec0003800000 */
[----:B------:R-:W-:Y:S01]  /*c2c0*/  ISETP.NE.U32.AND P0, PT, R89, 0x1, PT ;  /* 0x000000015900780c */ /* 0x000fe20003f05070 */
[----:B------:R-:W-:Y:S01]  /*c2d0*/  BSSY B0, `(.L_x_111) ;  /* 0x0000009000007945 */ /* 0x000fe20003800000 */
[----:B------:R-:W-:Y:S11]  /*c2e0*/  ISETP.NE.AND P1, PT, R88, RZ, PT ;  /* 0x000000ff5800720c */ /* 0x000ff60003f25270 */
[----:B------:R-:W-:Y:S05]  /*c2f0*/  @P0 IMAD R86, R86, 0x2000, R87 ;  /* 0x0000200056560824 */ /* 0x000fea00078e0257 */
[----:B------:R-:W-:Y:S05]  /*c300*/  @P0 IADD3 R0, PT, PT, R86, UR48, RZ ;  /* 0x0000003056000c10 */ /* 0x000fea000fffe0ff */
[----:B------:R-:W-:Y:S01]  /*c310*/  @P0 IMAD.IADD R91, R91, 0x1, R0 ;  /* 0x000000015b5b0824 */ /* 0x000fe200078e0200 */
[----:B------:R-:W-:Y:S06]  /*c320*/  @P1 BRA `(.L_x_112) ;  /* 0x00000000000c1947 */ /* 0x000fec0003800000 */
[----:B------:R-:W-:Y:S04]  /*c330*/  SHF.L.U32 R3, R60, 0x1f, RZ ;  /* 0x0000001f3c037819 */ /* 0x000fe800000006ff */
[----:B------:R-:W2:Y:S02]  /*c340*/  SYNCS.PHASECHK.TRANS64.TRYWAIT P1, [R2+URZ+0x40], R3 ;  /* 0x00004003020075a7 */ /* 0x000ea400080211ff */
[----:B--2---:R-:W-:Y:S05]  /*c350*/  @!P1 BRA `(.L_x_113) ;  /* 0x00000014006c9947 */ /* 0x004fea0003800000 */
.L_x_112:
[----:B------:R-:W-:Y:S05]  /*c360*/  BSYNC B0 ;  /* 0x0000000000007941 */ /* 0x000fea0003800000 */
.L_x_111:
[C---:B--2---:R-:W-:Y:S01]  /*c370*/  @P0 IADD3 R2, PT, PT, R72.reuse, R0, RZ ;  /* 0x0000000048020210 */ /* 0x044fe20007ffe0ff */
[----:B------:R-:W-:Y:S05]  /*c380*/  @P0 WARPSYNC.ALL ;  /* 0x0000000000000948 */ /* 0x000fea0003800000 */
[----:B------:R2:W3:Y:S01]  /*c390*/  @P0 LDSM.16.M88.4 R44, [R86+UR48+0x400] ;  /* 0x00040030562c083b */ /* 0x0004e20008000200 */
[----:B------:R-:W-:Y:S03]  /*c3a0*/  @P0 IADD3 R0, PT, PT, R72, R91, RZ ;  /* 0x0000005b48000210 */ /* 0x000fe60007ffe0ff */
[----:B------:R2:W4:Y:S04]  /*c3b0*/  @P0 LDSM.16.M88.4 R32, [R2+0x400] ;  /* 0x000400000220083b */ /* 0x0005280000000200 */
[----:B------:R2:W1:Y:S04]  /*c3c0*/  @P0 LDSM.16.M88.4 R36, [R91+0x400] ;  /* 0x000400005b24083b */ /* 0x0004680000000200 */
[----:B------:R2:W1:Y:S02]  /*c3d0*/  @P0 LDSM.16.M88.4 R40, [R0+0x400] ;  /* 0x000400000028083b */ /* 0x0004640000000200 */
.L_x_110:
[----:B------:R-:W-:Y:S05]  /*c3e0*/  BSYNC B1 ;  /* 0x0000000000017941 */ /* 0x000fea0003800000 */
.L_x_109:
[----:B--2---:R-:W-:Y:S05]  /*c3f0*/  VIADD R0, R25, 0x60 ;  /* 0x0000006019007836 */ /* 0x004fea0000000000 */
[----:B------:R-:W-:Y:S04]  /*c400*/  SHF.R.U32.HI R0, RZ, 0x15, R0 ;  /* 0x00000015ff007819 */ /* 0x000fe80000011600 */
[----:B------:R-:W-:Y:S11]  /*c410*/  LOP3.LUT P0, RZ, R0, 0x3, R64, 0x48, !PT ;  /* 0x0000000300ff7812 */ /* 0x000ff60007804840 */
[----:B------:R-:W-:Y:S02]  /*c420*/  @!UPT UIADD3 URZ, UPT, UPT, URZ, URZ, URZ ;  /* 0x000000fffffff290 */ /* 0x000fe4000fffe0ff */
[----:B------:R-:W-:Y:S05]  /*c430*/  @!P0 BRA `(.L_x_114) ;  /* 0x0000000000408947 */ /* 0x000fea0003800000 */
[----:B------:R-:W2:Y:S01]  /*c440*/  LDCU.64 UR8, c[0x4][0x70] ;  /* 0x01000e00ff0877ac */ /* 0x000ea20008000a00 */
[----:B------:R-:W-:Y:S01]  /*c450*/  MOV R3, 0x0 ;  /* 0x0000000000037802 */ /* 0x000fe20000000f00 */
[----:B-1----:R-:W-:Y:S02]  /*c460*/  HFMA2 R12, -RZ, RZ, 0, 5.9604644775390625e-08 ;  /* 0x00000001ff0c7431 */ /* 0x002fe400000001ff */
[----:B------:R-:W-:Y:S02]  /*c470*/  IMAD.MOV.U32 R8, RZ, RZ, 0x192 ;  /* 0x00000192ff087424 */ /* 0x000fe400078e00ff */
[----:B------:R-:W-:Y:S01]  /*c480*/  IMAD.MOV.U32 R13, RZ, RZ, RZ ;  /* 0x000000ffff0d7224 */ /* 0x000fe200078e00ff */
[----:B------:R-:W1:Y:S01]  /*c490*/  LDCU.64 UR6, c[0x4][0x78] ;  /* 0x01000f00ff0677ac */ /* 0x000e620008000a00 */
[----:B------:R-:W3:Y:S01]  /*c4a0*/  LDC.64 R2, c[0x4][R3] ;  /* 0x0100000003027b82 */ /* 0x000ee20000000a00 */
[----:B------:R-:W5:Y:S01]  /*c4b0*/  LDCU.64 UR4, c[0x4][0x10] ;  /* 0x01000200ff0477ac */ /* 0x000f620008000a00 */
[----:B--2---:R-:W-:Y:S01]  /*c4c0*/  MOV R5, UR9 ;  /* 0x0000000900057c02 */ /* 0x004fe20008000f00 */
[----:B------:R-:W-:Y:S01]  /*c4d0*/  IMAD.U32 R4, RZ, RZ, UR8 ;  /* 0x00000008ff047e24 */ /* 0x000fe2000f8e00ff */
[----:B-1----:R-:W-:Y:S01]  /*c4e0*/  MOV R7, UR7 ;  /* 0x0000000700077c02 */ /* 0x002fe20008000f00 */
[----:B------:R-:W-:Y:S01]  /*c4f0*/  IMAD.U32 R6, RZ, RZ, UR6 ;  /* 0x00000006ff067e24 */ /* 0x000fe2000f8e00ff */
[----:B-----5:R-:W-:Y:S01]  /*c500*/  MOV R11, UR5 ;  /* 0x00000005000b7c02 */ /* 0x020fe20008000f00 */
[----:B------:R-:W-:Y:S02]  /*c510*/  IMAD.U32 R10, RZ, RZ, UR4 ;  /* 0x00000004ff0a7e24 */ /* 0x000fe4000f8e00ff */
[----:B------:R-:W-:Y:S07]  /*c520*/  LEPC R20, `(.L_x_114) ;  /* 0x000000001014794e */ /* 0x000fee0000000000 */
[----:B---34-:R-:W-:Y:S05]  /*c530*/  CALL.ABS.NOINC R2 ;  /* 0x0000000002007343 */ /* 0x018fea0003c00000 */
.L_x_114:
[----:B------:R-:W-:Y:S01]  /*c540*/  ISETP.NE.AND P0, PT, R62, RZ, PT ;  /* 0x000000ff3e00720c */ /* 0x000fe20003f05270 */
[----:B------:R-:W-:Y:S05]  /*c550*/  WARPSYNC.ALL ;  /* 0x0000000000007948 */ /* 0x000fea0003800000 */
[----:B------:R-:W-:Y:S01]  /*c560*/  R2UR UR4, R25 ;  /* 0x00000000190472ca */ /* 0x000fe200000e0000 */
[----:B------:R-:W2:Y:S01]  /*c570*/  S2UR UR5, SR_CgaCtaId ;  /* 0x00000000000579c3 */ /* 0x000ea20000008800 */
[----:B---3--:R-:W-:Y:S01]  /*c580*/  LOP3.LUT R20, R44, 0xffffe000, RZ, 0xc0, !PT ;  /* 0xffffe0002c147812 */ /* 0x008fe200078ec0ff */
[----:B------:R-:W-:Y:S01]  /*c590*/  BSSY.RECONVERGENT B0, `(.L_x_115) ;  /* 0x000005e000007945 */ /* 0x000fe20003800200 */
[----:B------:R-:W-:Y:S02]  /*c5a0*/  LOP3.LUT R21, R45, 0xffffe000, RZ, 0xc0, !PT ;  /* 0xffffe0002d157812 */ /* 0x000fe400078ec0ff */
[----:B------:R-:W-:Y:S02]  /*c5b0*/  LOP3.LUT R25, R46, 0xffffe000, RZ, 0xc0, !PT ;  /* 0xffffe0002e197812 */ /* 0x000fe400078ec0ff */
[----:B------:R-:W-:Y:S02]  /*c5c0*/  LOP3.LUT R26, R47, 0xffffe000, RZ, 0xc0, !PT ;  /* 0xffffe0002f1a7812 */ /* 0x000fe400078ec0ff */
[----:B----4-:R-:W-:Y:S02]  /*c5d0*/  LOP3.LUT R32, R32, 0xffffe000, RZ, 0xc0, !PT ;  /* 0xffffe00020207812 */ /* 0x010fe400078ec0ff */
[----:B------:R-:W-:Y:S01]  /*c5e0*/  LOP3.LUT R33, R33, 0xffffe000, RZ, 0xc0, !PT ;  /* 0xffffe00021217812 */ /* 0x000fe200078ec0ff */
[----:B-1----:R-:W1:Y:S01]  /*c5f0*/  LDTM.16dp128bit.x8 R4, tmem[UR4+0x60] ;  /* 0x00006004000479ee */ /* 0x002e620008180000 */
[----:B------:R-:W-:Y:S01]  /*c600*/  R2UR UR4, R84 ;  /* 0x00000000540472ca */ /* 0x000fe200000e0000 */
[----:B------:R-:W-:Y:S01]  /*c610*/  NOP ;  /* 0x0000000000007918 */ /* 0x000fe20000000000 */
[----:B------:R-:W-:Y:S02]  /*c620*/  LOP3.LUT R34, R34, 0xffffe000, RZ, 0xc0, !PT ;  /* 0xffffe00022227812 */ /* 0x000fe400078ec0ff */
[----:B------:R-:W-:Y:S02]  /*c630*/  LOP3.LUT R35, R35, 0xffffe000, RZ, 0xc0, !PT ;  /* 0xffffe00023237812 */ /* 0x000fe400078ec0ff */
[----:B------:R-:W-:Y:S02]  /*c640*/  LOP3.LUT R36, R36, 0xffffe000, RZ, 0xc0, !PT ;  /* 0xffffe00024247812 */ /* 0x000fe400078ec0ff */
[----:B------:R-:W-:Y:S02]  /*c650*/  LOP3.LUT R37, R37, 0xffffe000, RZ, 0xc0, !PT ;  /* 0xffffe00025257812 */ /* 0x000fe400078ec0ff */
[----:B------:R-:W-:Y:S02]  /*c660*/  LOP3.LUT R38, R38, 0xffffe000, RZ, 0xc0, !PT ;  /* 0xffffe00026267812 */ /* 0x000fe400078ec0ff */
[----:B------:R-:W-:Y:S01]  /*c670*/  LOP3.LUT R39, R39, 0xffffe000, RZ, 0xc0, !PT ;  /* 0xffffe00027277812 */ /* 0x000fe200078ec0ff */
[----:B------:R-:W-:Y:S01]  /*c680*/  UIADD3 UR4, UPT, UPT, UR4, 0xb0, URZ ;  /* 0x000000b004047890 */ /* 0x000fe2000fffe0ff */
[----:B------:R-:W-:Y:S02]  /*c690*/  LOP3.LUT R40, R40, 0xffffe000, RZ, 0xc0, !PT ;  /* 0xffffe00028287812 */ /* 0x000fe400078ec0ff */
[----:B------:R-:W-:Y:S02]  /*c6a0*/  LOP3.LUT R41, R41, 0xffffe000, RZ, 0xc0, !PT ;  /* 0xffffe00029297812 */ /* 0x000fe400078ec0ff */
[----:B------:R-:W-:Y:S02]  /*c6b0*/  LOP3.LUT R42, R42, 0xffffe000, RZ, 0xc0, !PT ;  /* 0xffffe0002a2a7812 */ /* 0x000fe400078ec0ff */
[----:B------:R-:W-:Y:S01]  /*c6c0*/  LOP3.LUT R43, R43, 0xffffe000, RZ, 0xc0, !PT ;  /* 0xffffe0002b2b7812 */ /* 0x000fe200078ec0ff */
[C---:B-1----:R-:W-:Y:S01]  /*c6d0*/  FMUL R0, R24.reuse, R4 ;  /* 0x0000000418007220 */ /* 0x042fe20000400000 */
[C---:B------:R-:W-:Y:S01]  /*c6e0*/  FMUL R2, R24.reuse, R5 ;  /* 0x0000000518027220 */ /* 0x040fe20000400000 */
[C---:B------:R-:W-:Y:S01]  /*c6f0*/  FMUL R3, R24.reuse, R6 ;  /* 0x0000000618037220 */ /* 0x040fe20000400000 */
[C---:B------:R-:W-:Y:S01]  /*c700*/  FMUL R7, R24.reuse, R7 ;  /* 0x0000000718077220 */ /* 0x040fe20000400000 */
[C---:B------:R-:W-:Y:S01]  /*c710*/  FFMA R28, R27.reuse, R20, R0 ;  /* 0x000000141b1c7223 */ /* 0x040fe20000000000 */
[C---:B------:R-:W-:Y:S01]  /*c720*/  FMUL R4, R24.reuse, R8 ;  /* 0x0000000818047220 */ /* 0x040fe20000400000 */
[C---:B------:R-:W-:Y:S01]  /*c730*/  FFMA R29, R27.reuse, R21, R2 ;  /* 0x000000151b1d7223 */ /* 0x040fe20000000002 */
[C---:B------:R-:W-:Y:S01]  /*c740*/  FMUL R5, R24.reuse, R9 ;  /* 0x0000000918057220 */ /* 0x040fe20000400000 */
[C---:B------:R-:W-:Y:S01]  /*c750*/  FFMA R30, R27.reuse, R25, R3 ;  /* 0x000000191b1e7223 */ /* 0x040fe20000000003 */
[----:B------:R-:W-:Y:S01]  /*c760*/  F2FP.TF32.F32.PACK_B R28, R28 ;  /* 0x0000001cff1c723e */ /* 0x000fe200024050ff */
[C---:B------:R-:W-:Y:S01]  /*c770*/  FMUL R6, R24.reuse, R10 ;  /* 0x0000000a18067220 */ /* 0x040fe20000400000 */
[----:B------:R-:W-:Y:S01]  /*c780*/  F2FP.TF32.F32.PACK_B R29, R29 ;  /* 0x0000001dff1d723e */ /* 0x000fe200024050ff */
[C---:B------:R-:W-:Y:S01]  /*c790*/  FFMA R31, R27.reuse, R26, R7 ;  /* 0x0000001a1b1f7223 */ /* 0x040fe20000000007 */
[C---:B------:R-:W-:Y:S01]  /*c7a0*/  FMUL R11, R24.reuse, R11 ;  /* 0x0000000b180b7220 */ /* 0x040fe20000400000 */
[----:B--2---:R-:W-:Y:S01]  /*c7b0*/  UPRMT UR4, UR5, 0x654, UR4 ;  /* 0x0000065405047896 */ /* 0x004fe20008000004 */
[C---:B------:R-:W-:Y:S01]  /*c7c0*/  FFMA R4, R27.reuse, R32, R4 ;  /* 0x000000201b047223 */ /* 0x040fe20000000004 */
[C---:B------:R-:W-:Y:S01]  /*c7d0*/  FMUL R8, R24.reuse, R12 ;  /* 0x0000000c18087220 */ /* 0x040fe20000400000 */
[C---:B------:R-:W-:Y:S01]  /*c7e0*/  FFMA R5, R27.reuse, R33, R5 ;  /* 0x000000211b057223 */ /* 0x040fe20000000005 */
[C---:B------:R-:W-:Y:S01]  /*c7f0*/  FMUL R9, R24.reuse, R13 ;  /* 0x0000000d18097220 */ /* 0x040fe20000400000 */
[C---:B------:R-:W-:Y:S01]  /*c800*/  FFMA R6, R27.reuse, R34, R6 ;  /* 0x000000221b067223 */ /* 0x040fe20000000006 */
[C---:B------:R-:W-:Y:S01]  /*c810*/  FMUL R10, R24.reuse, R14 ;  /* 0x0000000e180a7220 */ /* 0x040fe20000400000 */
[C---:B------:R-:W-:Y:S01]  /*c820*/  FFMA R7, R27.reuse, R35, R11 ;  /* 0x000000231b077223 */ /* 0x040fe2000000000b */
[C---:B------:R-:W-:Y:S01]  /*c830*/  FMUL R15, R24.reuse, R15 ;  /* 0x0000000f180f7220 */ /* 0x040fe20000400000 */
[----:B------:R-:W-:Y:S01]  /*c840*/  F2FP.TF32.F32.PACK_B R30, R30 ;  /* 0x0000001eff1e723e */ /* 0x000fe200024050ff */
[C---:B------:R-:W-:Y:S01]  /*c850*/  FFMA R8, R27.reuse, R36, R8 ;  /* 0x000000241b087223 */ /* 0x040fe20000000008 */
[----:B------:R-:W-:Y:S01]  /*c860*/  F2FP.TF32.F32.PACK_B R31, R31 ;  /* 0x0000001fff1f723e */ /* 0x000fe200024050ff */
[C---:B------:R-:W-:Y:S01]  /*c870*/  FMUL R12, R24.reuse, R16 ;  /* 0x00000010180c7220 */ /* 0x040fe20000400000 */
[C---:B------:R-:W-:Y:S01]  /*c880*/  FFMA R9, R27.reuse, R37, R9 ;  /* 0x000000251b097223 */ /* 0x040fe20000000009 */
[C---:B------:R-:W-:Y:S01]  /*c890*/  FMUL R13, R24.reuse, R17 ;  /* 0x00000011180d7220 */ /* 0x040fe20000400000 */
[C---:B------:R-:W-:Y:S01]  /*c8a0*/  FFMA R10, R27.reuse, R38, R10 ;  /* 0x000000261b0a7223 */ /* 0x040fe2000000000a */
[C---:B------:R-:W-:Y:S01]  /*c8b0*/  FMUL R14, R24.reuse, R18 ;  /* 0x00000012180e7220 */ /* 0x040fe20000400000 */
[C---:B------:R-:W-:Y:S01]  /*c8c0*/  FFMA R11, R27.reuse, R39, R15 ;  /* 0x000000271b0b7223 */ /* 0x040fe2000000000f */
[----:B------:R-:W-:Y:S01]  /*c8d0*/  FMUL R19, R24, R19 ;  /* 0x0000001318137220 */ /* 0x000fe20000400000 */
[----:B------:R-:W-:Y:S01]  /*c8e0*/  F2FP.TF32.F32.PACK_B R4, R4 ;  /* 0x00000004ff04723e */ /* 0x000fe200024050ff */
[C---:B------:R-:W-:Y:S01]  /*c8f0*/  FFMA R12, R27.reuse, R40, R12 ;  /* 0x000000281b0c7223 */ /* 0x040fe2000000000c */
[----:B------:R-:W-:Y:S01]  /*c900*/  F2FP.TF32.F32.PACK_B R5, R5 ;  /* 0x00000005ff05723e */ /* 0x000fe200024050ff */
[----:B------:R-:W-:Y:S01]  /*c910*/  SYNCS.ARRIVE.TRANS64.RED.A1T0 RZ, [UR4], RZ ;  /* 0x000000ffffff79a7 */ /* 0x000fe20008100404 */
[----:B------:R1:W-:Y:S01]  /*c920*/  STSM.16.M88.4 [R82+0x6400], R28 ;  /* 0x0064001c52007844 */ /* 0x0003e20000000200 */
[----:B------:R-:W-:Y:S01]  /*c930*/  F2FP.TF32.F32.PACK_B R6, R6 ;  /* 0x00000006ff06723e */ /* 0x000fe200024050ff */
[C---:B------:R-:W-:Y:S01]  /*c940*/  FFMA R13, R27.reuse, R41, R13 ;  /* 0x000000291b0d7223 */ /* 0x040fe2000000000d */
[----:B------:R-:W-:Y:S01]  /*c950*/  F2FP.TF32.F32.PACK_B R7, R7 ;  /* 0x00000007ff07723e */ /* 0x000fe200024050ff */
[C---:B------:R-:W-:Y:S01]  /*c960*/  FFMA R14, R27.reuse, R42, R14 ;  /* 0x0000002a1b0e7223 */ /* 0x040fe2000000000e */
[----:B------:R-:W-:Y:S01]  /*c970*/  FFMA R15, R27, R43, R19 ;  /* 0x0000002b1b0f7223 */ /* 0x000fe20000000013 */
[----:B------:R-:W-:Y:S02]  /*c980*/  F2FP.TF32.F32.PACK_B R8, R8 ;  /* 0x00000008ff08723e */ /* 0x000fe400024050ff */
[----:B------:R1:W-:Y:S01]  /*c990*/  STSM.16.M88.4 [R81+0x6400], R4 ;  /* 0x0064000451007844 */ /* 0x0003e20000000200 */
[----:B------:R-:W-:Y:S02]  /*c9a0*/  F2FP.TF32.F32.PACK_B R9, R9 ;  /* 0x00000009ff09723e */ /* 0x000fe400024050ff */
[----:B------:R-:W-:Y:S02]  /*c9b0*/  F2FP.TF32.F32.PACK_B R10, R10 ;  /* 0x0000000aff0a723e */ /* 0x000fe400024050ff */
[----:B------:R-:W-:Y:S02]  /*c9c0*/  F2FP.TF32.F32.PACK_B R11, R11 ;  /* 0x0000000bff0b723e */ /* 0x000fe400024050ff */
[----:B------:R-:W-:Y:S02]  /*c9d0*/  F2FP.TF32.F32.PACK_B R12, R12 ;  /* 0x0000000cff0c723e */ /* 0x000fe400024050ff */
[----:B------:R-:W-:Y:S01]  /*c9e0*/  F2FP.TF32.F32.PACK_B R13, R13 ;  /* 0x0000000dff0d723e */ /* 0x000fe200024050ff */
[----:B------:R1:W-:Y:S01]  /*c9f0*/  STSM.16.M88.4 [R83+0x6000], R8 ;  /* 0x0060000853007844 */ /* 0x0003e20000000200 */
[----:B------:R-:W-:Y:S02]  /*ca00*/  F2FP.TF32.F32.PACK_B R14, R14 ;  /* 0x0000000eff0e723e */ /* 0x000fe400024050ff */
[----:B------:R-:W-:Y:S05]  /*ca10*/  F2FP.TF32.F32.PACK_B R15, R15 ;  /* 0x0000000fff0f723e */ /* 0x000fea00024050ff */
[----:B------:R1:W-:Y:S01]  /*ca20*/  STSM.16.M88.4 [R85+0x6000], R12 ;  /* 0x0060000c55007844 */ /* 0x0003e20000000200 */
        /* <DEDUP_REMOVED lines=20> */
.L_x_116:
[----:B------:R-:W-:Y:S05]  /*cb70*/  BSYNC.RECONVERGENT B0 ;  /* 0x0000000000007941 */ /* 0x000fea0003800200 */
.L_x_115:
[----:B------:R-:W-:Y:S01]  /*cb80*/  BAR.SYNC.DEFER_BLOCKING 0x1, 0x80 ;  /* 0x0042000000007b1d */ /* 0x000fe20000010000 */
[----:B------:R-:W-:Y:S01]  /*cb90*/  UISETP.NE.AND UP0, UPT, UR52, -0x4, UPT ;  /* 0xfffffffc3400788c */ /* 0x000fe2000bf05270 */
[----:B------:R-:W-:Y:S08]  /*cba0*/  IADD3 R22, PT, PT, R22, 0x1, RZ ;  /* 0x0000000116167810 */ /* 0x000ff00007ffe0ff */
[----:B------:R-:W-:Y:S05]  /*cbb0*/  BRA.U !UP0, `(.L_x_117) ;  /* 0x0000000108287547 */ /* 0x000fea000b800000 */
[----:B------:R-:W-:Y:S01]  /*cbc0*/  ISETP.NE.AND P0, PT, R80, RZ, PT ;  /* 0x000000ff5000720c */ /* 0x000fe20003f05270 */
[----:B------:R-:W-:Y:S01]  /*cbd0*/  IMAD.U32 R0, RZ, RZ, UR49 ;  /* 0x00000031ff007e24 */ /* 0x000fe2000f8e00ff */
[----:B------:R-:W-:Y:S02]  /*cbe0*/  UIADD3 UR4, UPT, UPT, UR49, 0x1, URZ ;  /* 0x0000000131047890 */ /* 0x000fe4000fffe0ff */
[----:B------:R-:W-:Y:S02]  /*cbf0*/  ISETP.NE.U32.OR P0, PT, R79, 0x1, !P0 ;  /* 0x000000014f00780c */ /* 0x000fe40004705470 */
[----:B------:R-:W-:Y:S04]  /*cc00*/  UISETP.NE.AND UP0, UPT, UR4, 0x4, UPT ;  /* 0x000000040400788c */ /* 0x000fe8000bf05270 */
[----:B------:R-:W-:Y:S07]  /*cc10*/  USEL UR49, UR4, URZ, UP0 ;  /* 0x000000ff04317287 */ /* 0x000fee0008000000 */
[----:B------:R-:W-:Y:S05]  /*cc20*/  @P0 LEA R0, R0, UR48, 0x3 ;  /* 0x0000003000000c11 */ /* 0x000fea000f8e18ff */
[----:B------:R-:W-:Y:S05]  /*cc30*/  @P0 VIADD R0, R0, 0x60 ;  /* 0x0000006000000836 */ /* 0x000fea0000000000 */
[----:B------:R-:W-:Y:S04]  /*cc40*/  @P0 PRMT R0, R90, 0x654, R0 ;  /* 0x000006545a000816 */ /* 0x000fe80000000000 */
[----:B------:R2:W-:Y:S03]  /*cc50*/  @P0 SYNCS.ARRIVE.TRANS64.RED.A1T0 RZ, [R0+URZ], RZ ;  /* 0x000000ff00ff09a7 */ /* 0x0005e600081004ff */
.L_x_117:
[----:B------:R-:W-:Y:S01]  /*cc60*/  R2UR UR5, R56 ;  /* 0x00000000380572ca */ /* 0x000fe200000e0000 */
[----:B------:R-:W-:Y:S01]  /*cc70*/  UIADD3 UR52, UPT, UPT, UR52, 0x4, URZ ;  /* 0x0000000434347890 */ /* 0x000fe2000fffe0ff */
[----:B------:R-:W-:Y:S01]  /*cc80*/  R2UR UR4, R57 ;  /* 0x00000000390472ca */ /* 0x000fe200000e0000 */
[----:B------:R-:W-:Y:S01]  /*cc90*/  UMOV UR51, UR62 ;  /* 0x0000003e00337c82 */ /* 0x000fe20008000000 */
[----:B------:R-:W-:Y:S02]  /*cca0*/  LOP3.LUT P0, RZ, R54, 0x1, RZ, 0xc0, !PT ;  /* 0x0000000136ff7812 */ /* 0x000fe4000780c0ff */
[----:B------:R-:W-:Y:S02]  /*ccb0*/  ISETP.NE.AND P1, PT, R22, 0x2, PT ;  /* 0x000000021600780c */ /* 0x000fe40003f25270 */
[----:B------:R-:W-:Y:S02]  /*ccc0*/  LOP3.LUT R58, R58, 0x1, RZ, 0x3c, !PT ;  /* 0x000000013a3a7812 */ /* 0x000fe400078e3cff */
[----:B--2---:R-:W-:Y:S02]  /*ccd0*/  SEL R0, RZ, 0x1, P1 ;  /* 0x00000001ff007807 */ /* 0x004fe40000800000 */
[----:B------:R-:W-:Y:S01]  /*cce0*/  SEL R22, R22, RZ, P1 ;  /* 0x000000ff16167207 */ /* 0x000fe20000800000 */
[----:B------:R-:W-:Y:S01]  /*ccf0*/  UIADD3 UR21, UPT, UPT, UR36, UR5, URZ ;  /* 0x0000000524157290 */ /* 0x000fe2000fffe0ff */
[----:B------:R-:W-:Y:S01]  /*cd00*/  LOP3.LUT R59, R59, R0, RZ, 0x3c, !PT ;  /* 0x000000003b3b7212 */ /* 0x000fe200078e3cff */
[----:B------:R-:W-:Y:S02]  /*cd10*/  UIADD3 UR50, UPT, UPT, UR37, UR4, URZ ;  /* 0x0000000425327290 */ /* 0x000fe4000fffe0ff */
[----:B------:R-:W-:Y:S10]  /*cd20*/  @P0 BRA `(.L_x_118) ;  /* 0xffffffc800300947 */ /* 0x000ff4000383ffff */
[----:B------:R-:W-:-:S09]  /*cd30*/  UISETP.NE.AND UP0, UPT, UR63, URZ, UPT ;  /* 0x000000ff3f00728c */ /* 0x000fd2000bf05270 */
[----:B------:R-:W-:Y:S05]  /*cd40*/  BRA.U !UP0, `(.L_x_119) ;  /* 0x0000000108487547 */ /* 0x000fea000b800000 */
[----:B------:R-:W2:Y:S02]  /*cd50*/  LDCU.64 UR4, c[0x0][0x990] ;  /* 0x00013200ff0477ac */ /* 0x000ea40008000a00 */
[----:B--2---:R-:W-:-:S04]  /*cd60*/  UISETP.NE.U32.AND UP0, UPT, UR4, URZ, UPT ;  /* 0x000000ff0400728c */ /* 0x004fc8000bf05070 */
[----:B------:R-:W-:-:S09]  /*cd70*/  UISETP.NE.AND.EX UP0, UPT, UR5, URZ, UPT, UP0 ;  /* 0x000000ff0500728c */ /* 0x000fd2000bf05300 */
[----:B------:R-:W-:Y:S05]  /*cd80*/  BRA.U UP0, `(.L_x_120) ;  /* 0x00000001000c7547 */ /* 0x000fea000b800000 */
[----:B------:R-:W-:-:S13]  /*cd90*/  FSETP.NEU.AND P0, PT, R27, RZ, PT ;  /* 0x000000ff1b00720b */ /* 0x000fda0003f0d000 */
[----:B------:R-:W-:Y:S05]  /*cda0*/  @!P0 EXIT ;  /* 0x000000000000894d */ /* 0x000fea0003800000 */
[----:B------:R-:W-:Y:S05]  /*cdb0*/  BRA `(.L_x_119) ;  /* 0x00000000002c7947 */ /* 0x000fea0003800000 */
.L_x_120:
[----:B------:R-:W-:Y:S01]  /*cdc0*/  ISETP.NE.AND P0, PT, R78, RZ, PT ;  /* 0x000000ff4e00720c */ /* 0x000fe20003f05270 */
[----:B------:R-:W-:-:S12]  /*cdd0*/  BSSY.RECONVERGENT B0, `(.L_x_119) ;  /* 0x0000009000007945 */ /* 0x000fd80003800200 */
[----:B------:R-:W-:Y:S05]  /*cde0*/  @P0 BRA `(.L_x_121) ;  /* 0x0000000000140947 */ /* 0x000fea0003800000 */
[----:B------:R-:W2:Y:S02]  /*cdf0*/  LDCU.64 UR4, c[0x0][0x988] ;  /* 0x00013100ff0477ac */ /* 0x000ea40008000a00 */
[----:B--2---:R-:W-:-:S04]  /*ce00*/  ISETP.NE.U32.AND P0, PT, RZ, UR4, PT ;  /* 0x00000004ff007c0c */ /* 0x004fc8000bf05070 */
[----:B------:R-:W-:-:S13]  /*ce10*/  ISETP.NE.AND.EX P0, PT, RZ, UR5, PT, P0 ;  /* 0x00000005ff007c0c */ /* 0x000fda000bf05300 */
[----:B------:R-:W-:Y:S05]  /*ce20*/  @!P0 EXIT ;  /* 0x000000000000894d */ /* 0x000fea0003800000 */
[----:B------:R-:W-:Y:S05]  /*ce30*/  BRA `(.L_x_122) ;  /* 0x0000000000087947 */ /* 0x000fea0003800000 */
.L_x_121:
[----:B------:R-:W-:-:S13]  /*ce40*/  FSETP.NEU.AND P0, PT, R27, RZ, PT ;  /* 0x000000ff1b00720b */ /* 0x000fda0003f0d000 */
[----:B------:R-:W-:Y:S05]  /*ce50*/  @!P0 EXIT ;  /* 0x000000000000894d */ /* 0x000fea0003800000 */
.L_x_122:
[----:B------:R-:W-:Y:S05]  /*ce60*/  BSYNC.RECONVERGENT B0 ;  /* 0x0000000000007941 */ /* 0x000fea0003800200 */
.L_x_119:
[----:B------:R-:W2:Y:S01]  /*ce70*/  S2UR UR5, SR_CgaCtaId ;  /* 0x00000000000579c3 */ /* 0x000ea20000008800 */
[----:B------:R-:W-:Y:S01]  /*ce80*/  ULEA UR4, UR49, UR48, 0x3 ;  /* 0x0000003031047291 */ /* 0x000fe2000f8e18ff */
[----:B------:R-:W-:-:S04]  /*ce90*/  DEPBAR.LE SB0, 0x0 ;  /* 0x000080000000791a */ /* 0x000fc80000000000 */
[----:B------:R-:W-:-:S04]  /*cea0*/  UIADD3 UR4, UPT, UPT, UR4, 0x60, URZ ;  /* 0x0000006004047890 */ /* 0x000fc8000fffe0ff */
[----:B--2---:R-:W-:-:S09]  /*ceb0*/  UPRMT UR4, UR5, 0x654, UR4 ;  /* 0x0000065405047896 */ /* 0x004fd20008000004 */
[----:B------:R-:W-:Y:S01]  /*cec0*/  SYNCS.ARRIVE.TRANS64.RED.A1T0 RZ, [UR4], RZ ;  /* 0x000000ffffff79a7 */ /* 0x000fe20008100404 */
[----:B------:R-:W-:Y:S05]  /*ced0*/  EXIT ;  /* 0x000000000000794d */ /* 0x000fea0003800000 */
.L_x_19:
[----:B------:R-:W-:Y:S11]  /*cee0*/  R2UR UR4, R58 ;  /* 0x000000003a0472ca */ /* 0x000ff600000e0000 */
[----:B------:R-:W-:Y:S02]  /*cef0*/  @!UPT UIADD3 URZ, UPT, UPT, URZ, URZ, URZ ;  /* 0x000000fffffff290 */ /* 0x000fe4000fffe0ff */
[----:B------:R-:W-:Y:S07]  /*cf00*/  MOV R52, UR4 ;  /* 0x0000000400347c02 */ /* 0x000fee0008000f00 */
.L_x_123:
[----:B-1----:R1:W2:Y:S02]  /*cf10*/  SYNCS.PHASECHK.TRANS64.TRYWAIT P0, [R52+URZ+0x20], R54 ;  /* 0x00002036340075a7 */ /* 0x0022a400080011ff */
[----:B--2---:R-:W-:Y:S05]  /*cf20*/  @!P0 NANOSLEEP.SYNCS 0x989680 ;  /* 0x009896800000895d */ /* 0x004fea0003900000 */
[----:B------:R-:W2:Y:S02]  /*cf30*/  @!P0 SYNCS.PHASECHK.TRANS64 P0, [R52+URZ+0x20], R54 ;  /* 0x00002036340085a7 */ /* 0x000ea400080010ff */
[----:B--2---:R-:W-:Y:S05]  /*cf40*/  @!P0 BRA `(.L_x_123) ;  /* 0xfffffffc00f08947 */ /* 0x004fea000383ffff */
[----:B------:R-:W-:Y:S05]  /*cf50*/  BRA `(.L_x_18) ;  /* 0xffffff5400ac7947 */ /* 0x000fea000383ffff */
.L_x_25:
[----:B------:R-:W-:Y:S11]  /*cf60*/  R2UR UR4, R55 ;  /* 0x00000000370472ca */ /* 0x000ff600000e0000 */
[----:B------:R-:W-:Y:S02]  /*cf70*/  @!UPT UIADD3 URZ, UPT, UPT, URZ, URZ, URZ ;  /* 0x000000fffffff290 */ /* 0x000fe4000fffe0ff */
[----:B------:R-:W-:Y:S07]  /*cf80*/  MOV R44, UR4 ;  /* 0x00000004002c7c02 */ /* 0x000fee0008000f00 */
.L_x_124:
[----:B-1----:R1:W2:Y:S02]  /*cf90*/  SYNCS.PHASECHK.TRANS64.TRYWAIT P0, [R44+URZ+0x20], R53 ;  /* 0x000020352c0075a7 */ /* 0x0022a400080011ff */
[----:B--2---:R-:W-:Y:S05]  /*cfa0*/  @!P0 NANOSLEEP.SYNCS 0x989680 ;  /* 0x009896800000895d */ /* 0x004fea0003900000 */
[----:B------:R-:W2:Y:S02]  /*cfb0*/  @!P0 SYNCS.PHASECHK.TRANS64 P0, [R44+URZ+0x20], R53 ;  /* 0x000020352c0085a7 */ /* 0x000ea400080010ff */
[----:B--2---:R-:W-:Y:S05]  /*cfc0*/  @!P0 BRA `(.L_x_124) ;  /* 0xfffffffc00f08947 */ /* 0x004fea000383ffff */
[----:B------:R-:W-:Y:S05]  /*cfd0*/  BRA `(.L_x_24) ;  /* 0xffffff7800ec7947 */ /* 0x000fea000383ffff */
.L_x_29:
[----:B------:R-:W-:-:S07]  /*cfe0*/  MOV R0, UR39 ;  /* 0x0000002700007c02 */ /* 0x000fce0008000f00 */
.L_x_125:
[----:B-1----:R1:W3:Y:S02]  /*cff0*/  SYNCS.PHASECHK.TRANS64.TRYWAIT P0, [R0+URZ+0x90], R3 ;  /* 0x00009003000075a7 */ /* 0x0022e400080011ff */
[----:B---3--:R-:W-:Y:S05]  /*d000*/  @!P0 NANOSLEEP.SYNCS 0x989680 ;  /* 0x009896800000895d */ /* 0x008fea0003900000 */
[----:B------:R-:W3:Y:S02]  /*d010*/  @!P0 SYNCS.PHASECHK.TRANS64 P0, [R0+URZ+0x90], R3 ;  /* 0x00009003000085a7 */ /* 0x000ee400080010ff */
[----:B---3--:R-:W-:Y:S05]  /*d020*/  @!P0 BRA `(.L_x_125) ;  /* 0xfffffffc00f08947 */ /* 0x008fea000383ffff */
[----:B------:R-:W-:Y:S05]  /*d030*/  BRA `(.L_x_126) ;  /* 0xffffff90009c7947 */ /* 0x000fea000383ffff */
.L_x_33:
[----:B------:R-:W-:-:S07]  /*d040*/  MOV R0, UR4 ;  /* 0x0000000400007c02 */ /* 0x000fce0008000f00 */
.L_x_127:
[----:B-1----:R1:W3:Y:S02]  /*d050*/  SYNCS.PHASECHK.TRANS64.TRYWAIT P0, [R0+URZ], R2 ;  /* 0x00000002000075a7 */ /* 0x0022e400080011ff */
[----:B---3--:R-:W-:Y:S05]  /*d060*/  @!P0 NANOSLEEP.SYNCS 0x989680 ;  /* 0x009896800000895d */ /* 0x008fea0003900000 */
[----:B------:R-:W3:Y:S02]  /*d070*/  @!P0 SYNCS.PHASECHK.TRANS64 P0, [R0+URZ], R2 ;  /* 0x00000002000085a7 */ /* 0x000ee400080010ff */
[----:B---3--:R-:W-:Y:S05]  /*d080*/  @!P0 BRA `(.L_x_127) ;  /* 0xfffffffc00f08947 */ /* 0x008fea000383ffff */
[----:B------:R-:W-:Y:S05]  /*d090*/  BRA `(.L_x_128) ;  /* 0xffffff98003c7947 */ /* 0x000fea000383ffff */
.L_x_34:
[----:B------:R-:W-:-:S07]  /*d0a0*/  MOV R0, UR5 ;  /* 0x0000000500007c02 */ /* 0x000fce0008000f00 */
.L_x_129:
[----:B-1----:R1:W3:Y:S02]  /*d0b0*/  SYNCS.PHASECHK.TRANS64.TRYWAIT P0, [R0+URZ], R2 ;  /* 0x00000002000075a7 */ /* 0x0022e400080011ff */
[----:B---3--:R-:W-:Y:S05]  /*d0c0*/  @!P0 NANOSLEEP.SYNCS 0x989680 ;  /* 0x009896800000895d */ /* 0x008fea0003900000 */
[----:B------:R-:W3:Y:S02]  /*d0d0*/  @!P0 SYNCS.PHASECHK.TRANS64 P0, [R0+URZ], R2 ;  /* 0x00000002000085a7 */ /* 0x000ee400080010ff */
[----:B---3--:R-:W-:Y:S05]  /*d0e0*/  @!P0 BRA `(.L_x_129) ;  /* 0xfffffffc00f08947 */ /* 0x008fea000383ffff */
[----:B------:R-:W-:Y:S05]  /*d0f0*/  BRA `(.L_x_130) ;  /* 0xffffff98004c7947 */ /* 0x000fea000383ffff */
.L_x_35:
[----:B------:R-:W-:-:S07]  /*d100*/  MOV R0, UR5 ;  /* 0x0000000500007c02 */ /* 0x000fce0008000f00 */
.L_x_131:
[----:B-1----:R1:W3:Y:S02]  /*d110*/  SYNCS.PHASECHK.TRANS64.TRYWAIT P0, [R0+URZ], R2 ;  /* 0x00000002000075a7 */ /* 0x0022e400080011ff */
[----:B---3--:R-:W-:Y:S05]  /*d120*/  @!P0 NANOSLEEP.SYNCS 0x989680 ;  /* 0x009896800000895d */ /* 0x008fea0003900000 */
[----:B------:R-:W3:Y:S02]  /*d130*/  @!P0 SYNCS.PHASECHK.TRANS64 P0, [R0+URZ], R2 ;  /* 0x00000002000085a7 */ /* 0x000ee400080010ff */
[----:B---3--:R-:W-:Y:S05]  /*d140*/  @!P0 BRA `(.L_x_131) ;  /* 0xfffffffc00f08947 */ /* 0x008fea000383ffff */
[----:B------:R-:W-:Y:S05]  /*d150*/  BRA `(.L_x_132) ;  /* 0xffffff98005c7947 */ /* 0x000fea000383ffff */
.L_x_38:
[----:B------:R-:W-:-:S07]  /*d160*/  MOV R4, UR4 ;  /* 0x0000000400047c02 */ /* 0x000fce0008000f00 */
.L_x_133:
[----:B--2---:R2:W3:Y:S02]  /*d170*/  SYNCS.PHASECHK.TRANS64.TRYWAIT P1, [R4+URZ+0x98], R6 ;  /* 0x00009806040075a7 */ /* 0x0044e400080211ff */
[----:B---3--:R-:W-:Y:S05]  /*d180*/  @!P1 NANOSLEEP.SYNCS 0x989680 ;  /* 0x009896800000995d */ /* 0x008fea0003900000 */
[----:B------:R-:W3:Y:S02]  /*d190*/  @!P1 SYNCS.PHASECHK.TRANS64 P1, [R4+URZ+0x98], R6 ;  /* 0x00009806040095a7 */ /* 0x000ee400080210ff */
[----:B---3--:R-:W-:Y:S05]  /*d1a0*/  @!P1 BRA `(.L_x_133) ;  /* 0xfffffffc00f09947 */ /* 0x008fea000383ffff */
[----:B------:R-:W-:Y:S05]  /*d1b0*/  BRA `(.L_x_134) ;  /* 0xffffff9800cc7947 */ /* 0x000fea000383ffff */
.L_x_39:
[----:B--2---:R-:W-:-:S07]  /*d1c0*/  MOV R4, UR4 ;  /* 0x0000000400047c02 */ /* 0x004fce0008000f00 */
.L_x_135:
[----:B--2---:R2:W3:Y:S02]  /*d1d0*/  SYNCS.PHASECHK.TRANS64.TRYWAIT P1, [R4+URZ+0x90], R5 ;  /* 0x00009005040075a7 */ /* 0x0044e400080211ff */
[----:B---3--:R-:W-:Y:S05]  /*d1e0*/  @!P1 NANOSLEEP.SYNCS 0x989680 ;  /* 0x009896800000995d */ /* 0x008fea0003900000 */
[----:B------:R-:W3:Y:S02]  /*d1f0*/  @!P1 SYNCS.PHASECHK.TRANS64 P1, [R4+URZ+0x90], R5 ;  /* 0x00009005040095a7 */ /* 0x000ee400080210ff */
[----:B---3--:R-:W-:Y:S05]  /*d200*/  @!P1 BRA `(.L_x_135) ;  /* 0xfffffffc00f09947 */ /* 0x008fea000383ffff */
[----:B------:R-:W-:Y:S05]  /*d210*/  BRA `(.L_x_136) ;  /* 0xffffff9800d47947 */ /* 0x000fea000383ffff */
.L_x_47:
[----:B------:R-:W-:-:S07]  /*d220*/  MOV R0, UR23 ;  /* 0x0000001700007c02 */ /* 0x000fce0008000f00 */
.L_x_137:
[----:B-1----:R1:W2:Y:S02]  /*d230*/  SYNCS.PHASECHK.TRANS64.TRYWAIT P0, [R0+URZ+0x90], R2 ;  /* 0x00009002000075a7 */ /* 0x0022a400080011ff */
[----:B--2---:R-:W-:Y:S05]  /*d240*/  @!P0 NANOSLEEP.SYNCS 0x989680 ;  /* 0x009896800000895d */ /* 0x004fea0003900000 */
[----:B------:R-:W2:Y:S02]  /*d250*/  @!P0 SYNCS.PHASECHK.TRANS64 P0, [R0+URZ+0x90], R2 ;  /* 0x00009002000085a7 */ /* 0x000ea400080010ff */
[----:B--2---:R-:W-:Y:S05]  /*d260*/  @!P0 BRA `(.L_x_137) ;  /* 0xfffffffc00f08947 */ /* 0x004fea000383ffff */
[----:B------:R-:W-:Y:S05]  /*d270*/  BRA `(.L_x_138) ;  /* 0xffffffa000807947 */ /* 0x000fea000383ffff */
.L_x_48:
[----:B------:R-:W-:-:S07]  /*d280*/  MOV R0, UR27 ;  /* 0x0000001b00007c02 */ /* 0x000fce0008000f00 */
.L_x_139:
[----:B-1----:R1:W2:Y:S02]  /*d290*/  SYNCS.PHASECHK.TRANS64.TRYWAIT P0, [R0+URZ+0xb0], R2 ;  /* 0x0000b002000075a7 */ /* 0x0022a400080011ff */
[----:B--2---:R-:W-:Y:S05]  /*d2a0*/  @!P0 NANOSLEEP.SYNCS 0x989680 ;  /* 0x009896800000895d */ /* 0x004fea0003900000 */
[----:B------:R-:W2:Y:S02]  /*d2b0*/  @!P0 SYNCS.PHASECHK.TRANS64 P0, [R0+URZ+0xb0], R2 ;  /* 0x0000b002000085a7 */ /* 0x000ea400080010ff */
[----:B--2---:R-:W-:Y:S05]  /*d2c0*/  @!P0 BRA `(.L_x_139) ;  /* 0xfffffffc00f08947 */ /* 0x004fea000383ffff */
[----:B------:R-:W-:Y:S05]  /*d2d0*/  BRA `(.L_x_140) ;  /* 0xffffffa000987947 */ /* 0x000fea000383ffff */
.L_x_51:
[----:B-1----:R-:W-:Y:S07]  /*d2e0*/  MOV R0, UR21 ;  /* 0x0000001500007c02 */ /* 0x002fee0008000f00 */
.L_x_141:
[----:B-1----:R1:W2:Y:S02]  /*d2f0*/  SYNCS.PHASECHK.TRANS64.TRYWAIT P0, [R0+URZ], R3 ;  /* 0x00000003000075a7 */ /* 0x0022a400080011ff */
[----:B--2---:R-:W-:Y:S05]  /*d300*/  @!P0 NANOSLEEP.SYNCS 0x989680 ;  /* 0x009896800000895d */ /* 0x004fea0003900000 */
[----:B------:R-:W2:Y:S02]  /*d310*/  @!P0 SYNCS.PHASECHK.TRANS64 P0, [R0+URZ], R3 ;  /* 0x00000003000085a7 */ /* 0x000ea400080010ff */
[----:B--2---:R-:W-:Y:S05]  /*d320*/  @!P0 BRA `(.L_x_141) ;  /* 0xfffffffc00f08947 */ /* 0x004fea000383ffff */
[----:B------:R-:W-:Y:S05]  /*d330*/  BRA `(.L_x_50) ;  /* 0xffffffa000bc7947 */ /* 0x000fea000383ffff */
.L_x_54:
[----:B------:R-:W-:-:S07]  /*d340*/  MOV R0, UR4 ;  /* 0x0000000400007c02 */ /* 0x000fce0008000f00 */
.L_x_142:
[----:B-1----:R1:W3:Y:S02]  /*d350*/  SYNCS.PHASECHK.TRANS64.TRYWAIT P0, [R0+URZ], R2 ;  /* 0x00000002000075a7 */ /* 0x0022e400080011ff */
[----:B---3--:R-:W-:Y:S05]  /*d360*/  @!P0 NANOSLEEP.SYNCS 0x989680 ;  /* 0x009896800000895d */ /* 0x008fea0003900000 */
[----:B------:R-:W3:Y:S02]  /*d370*/  @!P0 SYNCS.PHASECHK.TRANS64 P0, [R0+URZ], R2 ;  /* 0x00000002000085a7 */ /* 0x000ee400080010ff */
[----:B---3--:R-:W-:Y:S05]  /*d380*/  @!P0 BRA `(.L_x_142) ;  /* 0xfffffffc00f08947 */ /* 0x008fea000383ffff */
[----:B------:R-:W-:Y:S05]  /*d390*/  BRA `(.L_x_143) ;  /* 0xffffffa800187947 */ /* 0x000fea000383ffff */
.L_x_55:
[----:B------:R-:W-:-:S07]  /*d3a0*/  MOV R0, UR4 ;  /* 0x0000000400007c02 */ /* 0x000fce0008000f00 */
.L_x_144:
[----:B-1----:R1:W2:Y:S02]  /*d3b0*/  SYNCS.PHASECHK.TRANS64.TRYWAIT P0, [R0+URZ], R2 ;  /* 0x00000002000075a7 */ /* 0x0022a400080011ff */
[----:B--2---:R-:W-:Y:S05]  /*d3c0*/  @!P0 NANOSLEEP.SYNCS 0x989680 ;  /* 0x009896800000895d */ /* 0x004fea0003900000 */
[----:B------:R-:W2:Y:S02]  /*d3d0*/  @!P0 SYNCS.PHASECHK.TRANS64 P0, [R0+URZ], R2 ;  /* 0x00000002000085a7 */ /* 0x000ea400080010ff */
[----:B--2---:R-:W-:Y:S05]  /*d3e0*/  @!P0 BRA `(.L_x_144) ;  /* 0xfffffffc00f08947 */ /* 0x004fea000383ffff */
[----:B------:R-:W-:Y:S05]  /*d3f0*/  BRA `(.L_x_145) ;  /* 0xffffffa800247947 */ /* 0x000fea000383ffff */
.L_x_60:
[----:B------:R-:W-:Y:S07]  /*d400*/  MOV R0, UR20 ;  /* 0x0000001400007c02 */ /* 0x000fee0008000f00 */
.L_x_146:
[----:B-1----:R1:W2:Y:S02]  /*d410*/  SYNCS.PHASECHK.TRANS64.TRYWAIT P0, [R0+URZ+0x90], R2 ;  /* 0x00009002000075a7 */ /* 0x0022a400080011ff */
[----:B--2---:R-:W-:Y:S05]  /*d420*/  @!P0 NANOSLEEP.SYNCS 0x989680 ;  /* 0x009896800000895d */ /* 0x004fea0003900000 */
[----:B------:R-:W2:Y:S02]  /*d430*/  @!P0 SYNCS.PHASECHK.TRANS64 P0, [R0+URZ+0x90], R2 ;  /* 0x00009002000085a7 */ /* 0x000ea400080010ff */
[----:B--2---:R-:W-:Y:S05]  /*d440*/  @!P0 BRA `(.L_x_146) ;  /* 0xfffffffc00f08947 */ /* 0x004fea000383ffff */
[----:B------:R-:W-:Y:S05]  /*d450*/  BRA `(.L_x_147) ;  /* 0xffffffac00807947 */ /* 0x000fea000383ffff */
.L_x_63:
[----:B------:R-:W-:Y:S07]  /*d460*/  MOV R0, UR20 ;  /* 0x0000001400007c02 */ /* 0x000fee0008000f00 */
.L_x_148:
[----:B-1----:R1:W2:Y:S02]  /*d470*/  SYNCS.PHASECHK.TRANS64.TRYWAIT P2, [R0+URZ+0x88], R2 ;  /* 0x00008802000075a7 */ /* 0x0022a400080411ff */
[----:B--2---:R-:W-:Y:S05]  /*d480*/  @!P2 NANOSLEEP.SYNCS 0x989680 ;  /* 0x009896800000a95d */ /* 0x004fea0003900000 */
[----:B------:R-:W2:Y:S02]  /*d490*/  @!P2 SYNCS.PHASECHK.TRANS64 P2, [R0+URZ+0x88], R2 ;  /* 0x000088020000a5a7 */ /* 0x000ea400080410ff */
[----:B--2---:R-:W-:Y:S05]  /*d4a0*/  @!P2 BRA `(.L_x_148) ;  /* 0xfffffffc00f0a947 */ /* 0x004fea000383ffff */
[----:B------:R-:W-:Y:S05]  /*d4b0*/  BRA `(.L_x_62) ;  /* 0xffffffb000d87947 */ /* 0x000fea000383ffff */
.L_x_66:
[----:B------:R-:W-:Y:S07]  /*d4c0*/  MOV R2, UR20 ;  /* 0x0000001400027c02 */ /* 0x000fee0008000f00 */
.L_x_149:
[----:B-1----:R1:W2:Y:S02]  /*d4d0*/  SYNCS.PHASECHK.TRANS64.TRYWAIT P1, [R2+URZ+0x60], R8 ;  /* 0x00006008020075a7 */ /* 0x0022a400080211ff */
[----:B--2---:R-:W-:Y:S05]  /*d4e0*/  @!P1 NANOSLEEP.SYNCS 0x989680 ;  /* 0x009896800000995d */ /* 0x004fea0003900000 */
[----:B------:R-:W2:Y:S02]  /*d4f0*/  @!P1 SYNCS.PHASECHK.TRANS64 P1, [R2+URZ+0x60], R8 ;  /* 0x00006008020095a7 */ /* 0x000ea400080210ff */
[----:B--2---:R-:W-:Y:S05]  /*d500*/  @!P1 BRA `(.L_x_149) ;  /* 0xfffffffc00f09947 */ /* 0x004fea000383ffff */
[----:B------:R-:W-:Y:S05]  /*d510*/  BRA `(.L_x_150) ;  /* 0xffffffb4008c7947 */ /* 0x000fea000383ffff */
.L_x_67:
[----:B------:R-:W-:Y:S07]  /*d520*/  MOV R2, UR20 ;  /* 0x0000001400027c02 */ /* 0x000fee0008000f00 */
.L_x_151:
[----:B-1----:R1:W2:Y:S02]  /*d530*/  SYNCS.PHASECHK.TRANS64.TRYWAIT P1, [R2+URZ+0x68], R8 ;  /* 0x00006808020075a7 */ /* 0x0022a400080211ff */
[----:B--2---:R-:W-:Y:S05]  /*d540*/  @!P1 NANOSLEEP.SYNCS 0x989680 ;  /* 0x009896800000995d */ /* 0x004fea0003900000 */
[----:B------:R-:W2:Y:S02]  /*d550*/  @!P1 SYNCS.PHASECHK.TRANS64 P1, [R2+URZ+0x68], R8 ;  /* 0x00006808020095a7 */ /* 0x000ea400080210ff */
[----:B--2---:R-:W-:Y:S05]  /*d560*/  @!P1 BRA `(.L_x_151) ;  /* 0xfffffffc00f09947 */ /* 0x004fea000383ffff */
[----:B------:R-:W-:Y:S05]  /*d570*/  BRA `(.L_x_152) ;  /* 0xffffffb400d47947 */ /* 0x000fea000383ffff */
.L_x_68:
[----:B------:R-:W-:Y:S07]  /*d580*/  MOV R2, UR20 ;  /* 0x0000001400027c02 */ /* 0x000fee0008000f00 */
.L_x_153:
[----:B-1----:R1:W2:Y:S02]  /*d590*/  SYNCS.PHASECHK.TRANS64.TRYWAIT P1, [R2+URZ+0x70], R8 ;  /* 0x00007008020075a7 */ /* 0x0022a400080211ff */
[----:B--2---:R-:W-:Y:S05]  /*d5a0*/  @!P1 NANOSLEEP.SYNCS 0x989680 ;  /* 0x009896800000995d */ /* 0x004fea0003900000 */
[----:B------:R-:W2:Y:S02]  /*d5b0*/  @!P1 SYNCS.PHASECHK.TRANS64 P1, [R2+URZ+0x70], R8 ;  /* 0x00007008020095a7 */ /* 0x000ea400080210ff */
[----:B--2---:R-:W-:Y:S05]  /*d5c0*/  @!P1 BRA `(.L_x_153) ;  /* 0xfffffffc00f09947 */ /* 0x004fea000383ffff */
[----:B------:R-:W-:Y:S05]  /*d5d0*/  BRA `(.L_x_154) ;  /* 0xffffffb8001c7947 */ /* 0x000fea000383ffff */
.L_x_69:
[----:B------:R-:W-:Y:S07]  /*d5e0*/  MOV R0, UR20 ;  /* 0x0000001400007c02 */ /* 0x000fee0008000f00 */
.L_x_155:
[----:B-1----:R1:W2:Y:S02]  /*d5f0*/  SYNCS.PHASECHK.TRANS64.TRYWAIT P0, [R0+URZ+0x78], R8 ;  /* 0x00007808000075a7 */ /* 0x0022a400080011ff */
[----:B--2---:R-:W-:Y:S05]  /*d600*/  @!P0 NANOSLEEP.SYNCS 0x989680 ;  /* 0x009896800000895d */ /* 0x004fea0003900000 */
[----:B------:R-:W2:Y:S02]  /*d610*/  @!P0 SYNCS.PHASECHK.TRANS64 P0, [R0+URZ+0x78], R8 ;  /* 0x00007808000085a7 */ /* 0x000ea400080010ff */
[----:B--2---:R-:W-:Y:S05]  /*d620*/  @!P0 BRA `(.L_x_155) ;  /* 0xfffffffc00f08947 */ /* 0x004fea000383ffff */
[----:B------:R-:W-:Y:S05]  /*d630*/  BRA `(.L_x_156) ;  /* 0xffffffb800687947 */ /* 0x000fea000383ffff */
.L_x_71:
[----:B------:R-:W-:-:S07]  /*d640*/  MOV R0, UR20 ;  /* 0x0000001400007c02 */ /* 0x000fce0008000f00 */
.L_x_157:
[----:B--2---:R2:W3:Y:S02]  /*d650*/  SYNCS.PHASECHK.TRANS64.TRYWAIT P0, [R0+URZ+0x60], R2 ;  /* 0x00006002000075a7 */ /* 0x0044e400080011ff */
[----:B---3--:R-:W-:Y:S05]  /*d660*/  @!P0 NANOSLEEP.SYNCS 0x989680 ;  /* 0x009896800000895d */ /* 0x008fea0003900000 */
[----:B------:R-:W3:Y:S02]  /*d670*/  @!P0 SYNCS.PHASECHK.TRANS64 P0, [R0+URZ+0x60], R2 ;  /* 0x00006002000085a7 */ /* 0x000ee400080010ff */
[----:B---3--:R-:W-:Y:S05]  /*d680*/  @!P0 BRA `(.L_x_157) ;  /* 0xfffffffc00f08947 */ /* 0x008fea000383ffff */
[----:B------:R-:W-:Y:S05]  /*d690*/  BRA `(.L_x_158) ;  /* 0xffffffb800d07947 */ /* 0x000fea000383ffff */
.L_x_72:
[----:B--2---:R-:W-:-:S07]  /*d6a0*/  MOV R0, UR20 ;  /* 0x0000001400007c02 */ /* 0x004fce0008000f00 */
.L_x_159:
[----:B--2---:R2:W3:Y:S02]  /*d6b0*/  SYNCS.PHASECHK.TRANS64.TRYWAIT P0, [R0+URZ+0x68], R2 ;  /* 0x00006802000075a7 */ /* 0x0044e400080011ff */
[----:B---3--:R-:W-:Y:S05]  /*d6c0*/  @!P0 NANOSLEEP.SYNCS 0x989680 ;  /* 0x009896800000895d */ /* 0x008fea0003900000 */
[----:B------:R-:W3:Y:S02]  /*d6d0*/  @!P0 SYNCS.PHASECHK.TRANS64 P0, [R0+URZ+0x68], R2 ;  /* 0x00006802000085a7 */ /* 0x000ee400080010ff */
[----:B---3--:R-:W-:Y:S05]  /*d6e0*/  @!P0 BRA `(.L_x_159) ;  /* 0xfffffffc00f08947 */ /* 0x008fea000383ffff */
[----:B------:R-:W-:Y:S05]  /*d6f0*/  BRA `(.L_x_160) ;  /* 0xffffffb800c07947 */ /* 0x000fea000383ffff */
.L_x_73:
[----:B--2---:R-:W-:-:S07]  /*d700*/  MOV R0, UR20 ;  /* 0x0000001400007c02 */ /* 0x004fce0008000f00 */
.L_x_161:
[----:B--2---:R2:W3:Y:S02]  /*d710*/  SYNCS.PHASECHK.TRANS64.TRYWAIT P0, [R0+URZ+0x70], R2 ;  /* 0x00007002000075a7 */ /* 0x0044e400080011ff */
[----:B---3--:R-:W-:Y:S05]  /*d720*/  @!P0 NANOSLEEP.SYNCS 0x989680 ;  /* 0x009896800000895d */ /* 0x008fea0003900000 */
[----:B------:R-:W3:Y:S02]  /*d730*/  @!P0 SYNCS.PHASECHK.TRANS64 P0, [R0+URZ+0x70], R2 ;  /* 0x00007002000085a7 */ /* 0x000ee400080010ff */
[----:B---3--:R-:W-:Y:S05]  /*d740*/  @!P0 BRA `(.L_x_161) ;  /* 0xfffffffc00f08947 */ /* 0x008fea000383ffff */
[----:B------:R-:W-:Y:S05]  /*d750*/  BRA `(.L_x_162) ;  /* 0xffffffb800b07947 */ /* 0x000fea000383ffff */
.L_x_75:
[----:B------:R-:W-:Y:S07]  /*d760*/  MOV R0, UR48 ;  /* 0x0000003000007c02 */ /* 0x000fee0008000f00 */
.L_x_163:
[----:B-1----:R1:W2:Y:S02]  /*d770*/  SYNCS.PHASECHK.TRANS64.TRYWAIT P0, [R0+URZ+0x90], R2 ;  /* 0x00009002000075a7 */ /* 0x0022a400080011ff */
[----:B--2---:R-:W-:Y:S05]  /*d780*/  @!P0 NANOSLEEP.SYNCS 0x989680 ;  /* 0x009896800000895d */ /* 0x004fea0003900000 */
[----:B------:R-:W2:Y:S02]  /*d790*/  @!P0 SYNCS.PHASECHK.TRANS64 P0, [R0+URZ+0x90], R2 ;  /* 0x00009002000085a7 */ /* 0x000ea400080010ff */
[----:B--2---:R-:W-:Y:S05]  /*d7a0*/  @!P0 BRA `(.L_x_163) ;  /* 0xfffffffc00f08947 */ /* 0x004fea000383ffff */
[----:B------:R-:W-:Y:S05]  /*d7b0*/  BRA `(.L_x_164) ;  /* 0xffffffbc00987947 */ /* 0x000fea000383ffff */
.L_x_86:
[----:B-1----:R-:W-:Y:S04]  /*d7c0*/  MOV R2, UR48 ;  /* 0x0000003000027c02 */ /* 0x002fe80008000f00 */
[----:B------:R1:W2:Y:S03]  /*d7d0*/  SYNCS.PHASECHK.TRANS64.TRYWAIT P1, [R2+URZ+0x40], R3 ;  /* 0x00004003020075a7 */ /* 0x0002a600080211ff */
[----:B--2---:R-:W-:Y:S05]  /*d7e0*/  @!P1 NANOSLEEP.SYNCS 0x989680 ;  /* 0x009896800000995d */ /* 0x004fea0003900000 */
[----:B------:R-:W2:Y:S02]  /*d7f0*/  @!P1 SYNCS.PHASECHK.TRANS64 P1, [R2+URZ+0x40], R3 ;  /* 0x00004003020095a7 */ /* 0x000ea400080210ff */
[----:B--2---:R-:W-:Y:S05]  /*d800*/  @!P1 BRA `(.L_x_86) ;  /* 0xfffffffc00ec9947 */ /* 0x004fea000383ffff */
[----:B------:R-:W-:Y:S05]  /*d810*/  BRA `(.L_x_85) ;  /* 0xffffffcc008c7947 */ /* 0x000fea000383ffff */
.L_x_88:
[----:B-1----:R1:W4:Y:S02]  /*d820*/  SYNCS.PHASECHK.TRANS64.TRYWAIT P1, [R84+URZ+0xa0], R0 ;  /* 0x0000a000540075a7 */ /* 0x00232400080211ff */
[----:B----4-:R-:W-:Y:S05]  /*d830*/  @!P1 NANOSLEEP.SYNCS 0x989680 ;  /* 0x009896800000995d */ /* 0x010fea0003900000 */
[----:B------:R-:W4:Y:S02]  /*d840*/  @!P1 SYNCS.PHASECHK.TRANS64 P1, [R84+URZ+0xa0], R0 ;  /* 0x0000a000540095a7 */ /* 0x000f2400080210ff */
[----:B----4-:R-:W-:Y:S05]  /*d850*/  @!P1 BRA `(.L_x_88) ;  /* 0xfffffffc00f09947 */ /* 0x010fea000383ffff */
[----:B------:R-:W-:Y:S05]  /*d860*/  BRA `(.L_x_87) ;  /* 0xffffffcc00b07947 */ /* 0x000fea000383ffff */
.L_x_97:
[----:B-1----:R1:W2:Y:S02]  /*d870*/  SYNCS.PHASECHK.TRANS64.TRYWAIT P1, [R2+URZ+0x40], R0 ;  /* 0x00004000020075a7 */ /* 0x0022a400080211ff */
[----:B--2---:R-:W-:Y:S05]  /*d880*/  @!P1 NANOSLEEP.SYNCS 0x989680 ;  /* 0x009896800000995d */ /* 0x004fea0003900000 */
[----:B------:R-:W2:Y:S02]  /*d890*/  @!P1 SYNCS.PHASECHK.TRANS64 P1, [R2+URZ+0x40], R0 ;  /* 0x00004000020095a7 */ /* 0x000ea400080210ff */
[----:B--2---:R-:W-:Y:S05]  /*d8a0*/  @!P1 BRA `(.L_x_97) ;  /* 0xfffffffc00f09947 */ /* 0x004fea000383ffff */
[----:B------:R-:W-:Y:S05]  /*d8b0*/  BRA `(.L_x_96) ;  /* 0xffffffd400e47947 */ /* 0x000fea000383ffff */
.L_x_105:
[----:B-1----:R1:W2:Y:S02]  /*d8c0*/  SYNCS.PHASECHK.TRANS64.TRYWAIT P1, [R0+URZ+0x40], R5 ;  /* 0x00004005000075a7 */ /* 0x0022a400080211ff */
[----:B--2---:R-:W-:Y:S05]  /*d8d0*/  @!P1 NANOSLEEP.SYNCS 0x989680 ;  /* 0x009896800000995d */ /* 0x004fea0003900000 */
[----:B------:R-:W2:Y:S02]  /*d8e0*/  @!P1 SYNCS.PHASECHK.TRANS64 P1, [R0+URZ+0x40], R5 ;  /* 0x00004005000095a7 */ /* 0x000ea400080210ff */
[----:B--2---:R-:W-:Y:S05]  /*d8f0*/  @!P1 BRA `(.L_x_105) ;  /* 0xfffffffc00f09947 */ /* 0x004fea000383ffff */
[----:B------:R-:W-:Y:S05]  /*d900*/  BRA `(.L_x_104) ;  /* 0xffffffe000347947 */ /* 0x000fea000383ffff */
.L_x_113:
[----:B--2---:R2:W3:Y:S02]  /*d910*/  SYNCS.PHASECHK.TRANS64.TRYWAIT P1, [R2+URZ+0x40], R3 ;  /* 0x00004003020075a7 */ /* 0x0044e400080211ff */
[----:B---3--:R-:W-:Y:S05]  /*d920*/  @!P1 NANOSLEEP.SYNCS 0x989680 ;  /* 0x009896800000995d */ /* 0x008fea0003900000 */
[----:B------:R-:W3:Y:S02]  /*d930*/  @!P1 SYNCS.PHASECHK.TRANS64 P1, [R2+URZ+0x40], R3 ;  /* 0x00004003020095a7 */ /* 0x000ee400080210ff */
[----:B---3--:R-:W-:Y:S05]  /*d940*/  @!P1 BRA `(.L_x_113) ;  /* 0xfffffffc00f09947 */ /* 0x008fea000383ffff */
[----:B------:R-:W-:Y:S05]  /*d950*/  BRA `(.L_x_112) ;  /* 0xffffffe800807947 */ /* 0x000fea000383ffff */
        .weak           $__internal_0_$__cuda_sm10x_tcgen05_guardrail_trap_col_being_dealloced_not_returned_by_alloc
        .type           $__internal_0_$__cuda_sm10x_tcgen05_guardrail_trap_col_being_dealloced_not_returned_by_alloc,@function
        .size           $__internal_0_$__cuda_sm10x_tcgen05_guardrail_trap_col_being_dealloced_not_returned_by_alloc,($__internal_1_$__cuda_sm10x_tcgen05_guardrail_trap_phase_invalid_during_alloc - $__internal_0_$__cuda_sm10x_tcgen05_guardrail_trap_col_being_dealloced_not_returned_by_alloc)
$__internal_0_$__cuda_sm10x_tcgen05_guardrail_trap_col_being_dealloced_not_returned_by_alloc:
[----:B------:R-:W-:Y:S05]  /*d960*/  BPT.TRAP 0x1 ;  /* 0x000000040000795c */ /* 0x000fea0000300000 */
[----:B------:R-:W-:-:S04]  /*d970*/  HFMA2 R3, -RZ, RZ, 0, 0 ;  /* 0x00000000ff037431 */ /* 0x000fc800000001ff */
[----:B------:R-:W-:Y:S05]  /*d980*/  RET.REL.NODEC R2 `(_ZN7cutlass13device_kernelINS_4conv6kernel13ConvUniversalINS1_16ConvProblemShapeILNS1_8OperatorE0ELi3EEENS1_10collective14CollectiveConvINS1_47MainloopSm100TmaUmmaWarpSpecializedImplicitGemmILS5_0ELi4ELi3ELi1ELi2EN4cute5tupleIJNSA_1CILi1EEESD_SD_EEEEENSB_IJNSC_ILi64EEENSC_ILi128EEENSB_IJSG_EEEEEENS_10tfloat32_tESK_NSA_8TiledMMAINSA_8MMA_AtomIJNSA_17SM100_MMA_TF32_SSISK_SK_fLi64ELi128ELNSA_4UMMA5MajorE0ELSP_0ELNSO_7ScaleInE0ELSQ_0EEEEEENSA_6LayoutISE_NSB_IJNSC_ILi0EEESU_SU_EEEEENSB_IJNSA_10UnderscoreESX_SX_EEEEENS7_6detail27Sm100ImplicitGemmTileTraitsINSA_20SM90_TMA_LOAD_IM2COLENSA_14ComposedLayoutINSA_7SwizzleILi3ELi4ELi3EEENSA_18smem_ptr_flag_bitsILi32EEENST_INSB_IJNSC_ILi8EEENSC_ILi32EEEEEENSB_IJS19_SD_EEEEEEEvEENS11_INSA_13SM90_TMA_LOADES1D_vEEEENS_8epilogue10collective18CollectiveEpilogueINS1I_23Sm100TmaWarpSpecializedILi4ELi2ELi16ELb1ELb0EEEJSJ_NSB_IJNST_ISG_SD_EENST_IS19_SD_EEEEESK_NSB_IJNSB_IJllllEEESD_SU_EEESK_S1R_NS1I_6fusion15FusionCallbacksIS1M_NS1S_17LinearCombinationISK_fSK_fLNS_15FloatRoundStyleE2EEESJ_S1P_JEEENSA_5SM1004TMEM4LOAD26SM100_TMEM_LOAD_16dp128b8xES12_S1D_NSA_17SM75_U32x4_LDSM_NENSA_21SM90_TMA_STORE_IM2COLES1D_NSA_17SM90_U32x4_STSM_NENSA_39AutoVectorizingCopyWithAssumedAlignmentILi128EEEEEEvvEEEEvNT_6ParamsE) ;  /* 0xffffff24029c7950 */ /* 0x000fea0003c3ffff */
        .weak           $__internal_1_$__cuda_sm10x_tcgen05_guardrail_trap_phase_invalid_during_alloc
        .type           $__internal_1_$__cuda_sm10x_tcgen05_guardrail_trap_phase_invalid_during_alloc,@function
        .size           $__internal_1_$__cuda_sm10x_tcgen05_guardrail_trap_phase_invalid_during_alloc,($__internal_2_$__cuda_sm10x_tcgen05_guardrail_trap_unallocated_columns_being_dealloced - $__internal_1_$__cuda_sm10x_tcgen05_guardrail_trap_phase_invalid_during_alloc)
$__internal_1_$__cuda_sm10x_tcgen05_guardrail_trap_phase_invalid_during_alloc:
[----:B------:R-:W-:Y:S05]  /*d990*/  BPT.TRAP 0x1 ;  /* 0x000000040000795c */ /* 0x000fea0000300000 */
[----:B------:R-:W-:-:S04]  /*d9a0*/  MOV R3, 0x0 ;  /* 0x0000000000037802 */ /* 0x000fc80000000f00 */
[----:B------:R-:W-:Y:S05]  /*d9b0*/  RET.REL.NODEC R2 `(_ZN7cutlass13device_kernelINS_4conv6kernel13ConvUniversalINS1_16ConvProblemShapeILNS1_8OperatorE0ELi3EEENS1_10collective14CollectiveConvINS1_47MainloopSm100TmaUmmaWarpSpecializedImplicitGemmILS5_0ELi4ELi3ELi1ELi2EN4cute5tupleIJNSA_1CILi1EEESD_SD_EEEEENSB_IJNSC_ILi64EEENSC_ILi128EEENSB_IJSG_EEEEEENS_10tfloat32_tESK_NSA_8TiledMMAINSA_8MMA_AtomIJNSA_17SM100_MMA_TF32_SSISK_SK_fLi64ELi128ELNSA_4UMMA5MajorE0ELSP_0ELNSO_7ScaleInE0ELSQ_0EEEEEENSA_6LayoutISE_NSB_IJNSC_ILi0EEESU_SU_EEEEENSB_IJNSA_10UnderscoreESX_SX_EEEEENS7_6detail27Sm100ImplicitGemmTileTraitsINSA_20SM90_TMA_LOAD_IM2COLENSA_14ComposedLayoutINSA_7SwizzleILi3ELi4ELi3EEENSA_18smem_ptr_flag_bitsILi32EEENST_INSB_IJNSC_ILi8EEENSC_ILi32EEEEEENSB_IJS19_SD_EEEEEEEvEENS11_INSA_13SM90_TMA_LOADES1D_vEEEENS_8epilogue10collective18CollectiveEpilogueINS1I_23Sm100TmaWarpSpecializedILi4ELi2ELi16ELb1ELb0EEEJSJ_NSB_IJNST_ISG_SD_EENST_IS19_SD_EEEEESK_NSB_IJNSB_IJllllEEESD_SU_EEESK_S1R_NS1I_6fusion15FusionCallbacksIS1M_NS1S_17LinearCombinationISK_fSK_fLNS_15FloatRoundStyleE2EEESJ_S1P_JEEENSA_5SM1004TMEM4LOAD26SM100_TMEM_LOAD_16dp128b8xES12_S1D_NSA_17SM75_U32x4_LDSM_NENSA_21SM90_TMA_STORE_IM2COLES1D_NSA_17SM90_U32x4_STSM_NENSA_39AutoVectorizingCopyWithAssumedAlignmentILi128EEEEEEvvEEEEvNT_6ParamsE) ;  /* 0xffffff2402907950 */ /* 0x000fea0003c3ffff */
        .weak           $__internal_2_$__cuda_sm10x_tcgen05_guardrail_trap_unallocated_columns_being_dealloced
        .type           $__internal_2_$__cuda_sm10x_tcgen05_guardrail_trap_unallocated_columns_being_dealloced,@function
        .size           $__internal_2_$__cuda_sm10x_tcgen05_guardrail_trap_unallocated_columns_being_dealloced,(.L_x_166 - $__internal_2_$__cuda_sm10x_tcgen05_guardrail_trap_unallocated_columns_being_dealloced)
$__internal_2_$__cuda_sm10x_tcgen05_guardrail_trap_unallocated_columns_being_dealloced:
[----:B------:R-:W-:Y:S05]  /*d9c0*/  BPT.TRAP 0x1 ;  /* 0x000000040000795c */ /* 0x000fea0000300000 */
[----:B------:R-:W-:-:S04]  /*d9d0*/  HFMA2 R3, -RZ, RZ, 0, 0 ;  /* 0x00000000ff037431 */ /* 0x000fc800000001ff */
[----:B------:R-:W-:Y:S05]  /*d9e0*/  RET.REL.NODEC R2 `(_ZN7cutlass13device_kernelINS_4conv6kernel13ConvUniversalINS1_16ConvProblemShapeILNS1_8OperatorE0ELi3EEENS1_10collective14CollectiveConvINS1_47MainloopSm100TmaUmmaWarpSpecializedImplicitGemmILS5_0ELi4ELi3ELi1ELi2EN4cute5tupleIJNSA_1CILi1EEESD_SD_EEEEENSB_IJNSC_ILi64EEENSC_ILi128EEENSB_IJSG_EEEEEENS_10tfloat32_tESK_NSA_8TiledMMAINSA_8MMA_AtomIJNSA_17SM100_MMA_TF32_SSISK_SK_fLi64ELi128ELNSA_4UMMA5MajorE0ELSP_0ELNSO_7ScaleInE0ELSQ_0EEEEEENSA_6LayoutISE_NSB_IJNSC_ILi0EEESU_SU_EEEEENSB_IJNSA_10UnderscoreESX_SX_EEEEENS7_6detail27Sm100ImplicitGemmTileTraitsINSA_20SM90_TMA_LOAD_IM2COLENSA_14ComposedLayoutINSA_7SwizzleILi3ELi4ELi3EEENSA_18smem_ptr_flag_bitsILi32EEENST_INSB_IJNSC_ILi8EEENSC_ILi32EEEEEENSB_IJS19_SD_EEEEEEEvEENS11_INSA_13SM90_TMA_LOADES1D_vEEEENS_8epilogue10collective18CollectiveEpilogueINS1I_23Sm100TmaWarpSpecializedILi4ELi2ELi16ELb1ELb0EEEJSJ_NSB_IJNST_ISG_SD_EENST_IS19_SD_EEEEESK_NSB_IJNSB_IJllllEEESD_SU_EEESK_S1R_NS1I_6fusion15FusionCallbacksIS1M_NS1S_17LinearCombinationISK_fSK_fLNS_15FloatRoundStyleE2EEESJ_S1P_JEEENSA_5SM1004TMEM4LOAD26SM100_TMEM_LOAD_16dp128b8xES12_S1D_NSA_17SM75_U32x4_LDSM_NENSA_21SM90_TMA_STORE_IM2COLES1D_NSA_17SM90_U32x4_STSM_NENSA_39AutoVectorizingCopyWithAssumedAlignmentILi128EEEEEEvvEEEEvNT_6ParamsE) ;  /* 0xffffff2402847950 */ /* 0x000fea0003c3ffff */
.L_x_165:
[----:B------:R-:W-:-:S00]  /*d9f0*/  BRA `(.L_x_165) ;  /* 0xfffffffc00fc7947 */ /* 0x000fc0000383ffff */
[----:B------:R-:W-:-:S00]  /*da00*/  NOP ;  /* 0x0000000000007918 */ /* 0x000fc00000000000 */
[----:B------:R-:W-:-:S00]  /*da10*/  NOP ;  /* 0x0000000000007918 */ /* 0x000fc00000000000 */
[----:B------:R-:W-:-:S00]  /*da20*/  NOP ;  /* 0x0000000000007918 */ /* 0x000fc00000000000 */
[----:B------:R-:W-:-:S00]  /*da30*/  NOP ;  /* 0x0000000000007918 */ /* 0x000fc00000000000 */
[----:B------:R-:W-:-:S00]  /*da40*/  NOP ;  /* 0x0000000000007918 */ /* 0x000fc00000000000 */
[----:B------:R-:W-:-:S00]  /*da50*/  NOP ;  /* 0x0000000000007918 */ /* 0x000fc00000000000 */
[----:B------:R-:W-:-:S00]  /*da60*/  NOP ;  /* 0x0000000000007918 */ /* 0x000fc00000000000 */
[----:B------:R-:W-:-:S00]  /*da70*/  NOP ;  /* 0x0000000000007918 */ /* 0x000fc00000000000 */
.L_x_166:


//--------------------- .nv.global.init           --------------------------
	.section	.nv.global.init,"aw",@progbits
.nv.global.init:
	.type		$str$29,@object
	.size		$str$29,($str$30 - $str$29)
$str$29:
        /*0000*/ 	.byte	0x28, 0x61, 0x64, 0x64, 0x72, 0x65, 0x73, 0x73, 0x20, 0x26, 0x20, 0x6d, 0x61, 0x73, 0x6b, 0x29
        /*0010*/ 	.byte	0x20, 0x3d, 0x3d, 0x20, 0x30, 0x00
	.type		$str$30,@object
	.size		$str$30,($str$28 - $str$30)
$str$30:
        /*0016*/ 	.byte	0x2f, 0x74, 0x6d, 0x70, 0x2f, 0x63, 0x75, 0x74, 0x6c, 0x61, 0x73, 0x73, 0x5f, 0x73, 0x77, 0x65
        /*0026*/ 	.byte	0x65, 0x70, 0x5f, 0x73, 0x72, 0x63, 0x2f, 0x69, 0x6e, 0x63, 0x6c, 0x75, 0x64, 0x65, 0x2f, 0x63
        /*0036*/ 	.byte	0x75, 0x74, 0x65, 0x2f, 0x70, 0x6f, 0x69, 0x6e, 0x74, 0x65, 0x72, 0x5f, 0x66, 0x6c, 0x61, 0x67
        /*0046*/ 	.byte	0x67, 0x65, 0x64, 0x2e, 0x68, 0x70, 0x70, 0x00
	.type		$str$28,@object
	.size		$str$28,($str$27 - $str$28)
$str$28:
        /*004e*/ 	.byte	0x2f, 0x74, 0x6d, 0x70, 0x2f, 0x63, 0x75, 0x74, 0x6c, 0x61, 0x73, 0x73, 0x5f, 0x73, 0x77, 0x65
        /*005e*/ 	.byte	0x65, 0x70, 0x5f, 0x73, 0x72, 0x63, 0x2f, 0x69, 0x6e, 0x63, 0x6c, 0x75, 0x64, 0x65, 0x2f, 0x63
        /*006e*/ 	.byte	0x75, 0x74, 0x65, 0x2f, 0x61, 0x74, 0x6f, 0x6d, 0x2f, 0x63, 0x6f, 0x70, 0x79, 0x5f, 0x74, 0x72
        /*007e*/ 	.byte	0x61, 0x69, 0x74, 0x73, 0x5f, 0x73, 0x6d, 0x31, 0x30, 0x30, 0x2e, 0x68, 0x70, 0x70, 0x00
	.type		$str$27,@object
	.size		$str$27,(__unnamed_1 - $str$27)
$str$27:
        /*008d*/ 	.byte	0x28, 0x28, 0x75, 0x69, 0x6e, 0x74, 0x33, 0x32, 0x5f, 0x74, 0x28, 0x74, 0x68, 0x72, 0x65, 0x61
        /*009d*/ 	.byte	0x64, 0x49, 0x64, 0x78, 0x2e, 0x78, 0x29, 0x20, 0x2f, 0x20, 0x33, 0x32, 0x29, 0x20, 0x25, 0x20
        /*00ad*/ 	.byte	0x34, 0x29, 0x20, 0x3d, 0x3d, 0x20, 0x28, 0x28, 0x28, 0x74, 0x6d, 0x65, 0x6d, 0x5f, 0x61, 0x64
        /*00bd*/ 	.byte	0x64, 0x72, 0x20, 0x3e, 0x3e, 0x20, 0x31, 0x36, 0x29, 0x20, 0x2f, 0x20, 0x33, 0x32, 0x29, 0x20
        /*00cd*/ 	.byte	0x25, 0x20, 0x34, 0x29, 0x00
	.type		__unnamed_1,@object
	.size		__unnamed_1,(__unnamed_2 - __unnamed_1)
__unnamed_1:
        /*00d2*/ 	.byte	0x61, 0x75, 0x74, 0x6f, 0x20, 0x63, 0x75, 0x74, 0x65, 0x3a, 0x3a, 0x61, 0x73, 0x5f, 0x70, 0x6f
        /* <DEDUP_REMOVED lines=24> */
        /*0262*/ 	.byte	0x30, 0x34, 0x38, 0x3e, 0x3e, 0x3e, 0x3e, 0x5d, 0x00
	.type		__unnamed_2,@object
	.size		__unnamed_2,(.L_2 - __unnamed_2)
__unnamed_2:
        /* <DEDUP_REMOVED lines=45> */
        /*053b*/ 	.byte	0x3e, 0x3e, 0x3e, 0x5d, 0x00
.L_2:


//--------------------- .nv.shared._ZN7cutlass13device_kernelINS_4conv6kernel13ConvUniversalINS1_16ConvProblemShapeILNS1_8OperatorE0ELi3EEENS1_10collective14CollectiveConvINS1_47MainloopSm100TmaUmmaWarpSpecializedImplicitGemmILS5_0ELi4ELi3ELi1ELi2EN4cute5tupleIJNSA_1CILi1EEESD_SD_EEEEENSB_IJNSC_ILi64EEENSC_ILi128EEENSB_IJSG_EEEEEENS_10tfloat32_tESK_NSA_8TiledMMAINSA_8MMA_AtomIJNSA_17SM100_MMA_TF32_SSISK_SK_fLi64ELi128ELNSA_4UMMA5MajorE0ELSP_0ELNSO_7ScaleInE0ELSQ_0EEEEEENSA_6LayoutISE_NSB_IJNSC_ILi0EEESU_SU_EEEEENSB_IJNSA_10UnderscoreESX_SX_EEEEENS7_6detail27Sm100ImplicitGemmTileTraitsINSA_20SM90_TMA_LOAD_IM2COLENSA_14ComposedLayoutINSA_7SwizzleILi3ELi4ELi3EEENSA_18smem_ptr_flag_bitsILi32EEENST_INSB_IJNSC_ILi8EEENSC_ILi32EEEEEENSB_IJS19_SD_EEEEEEEvEENS11_INSA_13SM90_TMA_LOADES1D_vEEEENS_8epilogue10collective18CollectiveEpilogueINS1I_23Sm100TmaWarpSpecializedILi4ELi2ELi16ELb1ELb0EEEJSJ_NSB_IJNST_ISG_SD_EENST_IS19_SD_EEEEESK_NSB_IJNSB_IJllllEEESD_SU_EEESK_S1R_NS1I_6fusion15FusionCallbacksIS1M_NS1S_17LinearCombinationISK_fSK_fLNS_15FloatRoundStyleE2EEESJ_S1P_JEEENSA_5SM1004TMEM4LOAD26SM100_TMEM_LOAD_16dp128b8xES12_S1D_NSA_17SM75_U32x4_LDSM_NENSA_21SM90_TMA_STORE_IM2COLES1D_NSA_17SM90_U32x4_STSM_NENSA_39AutoVectorizingCopyWithAssumedAlignmentILi128EEEEEEvvEEEEvNT_6ParamsE --------------------------
	.section	.nv.shared._ZN7cutlass13device_kernelINS_4conv6kernel13ConvUniversalINS1_16ConvProblemShapeILNS1_8OperatorE0ELi3EEENS1_10collective14CollectiveConvINS1_47MainloopSm100TmaUmmaWarpSpecializedImplicitGemmILS5_0ELi4ELi3ELi1ELi2EN4cute5tupleIJNSA_1CILi1EEESD_SD_EEEEENSB_IJNSC_ILi64EEENSC_ILi128EEENSB_IJSG_EEEEEENS_10tfloat32_tESK_NSA_8TiledMMAINSA_8MMA_AtomIJNSA_17SM100_MMA_TF32_SSISK_SK_fLi64ELi128ELNSA_4UMMA5MajorE0ELSP_0ELNSO_7ScaleInE0ELSQ_0EEEEEENSA_6LayoutISE_NSB_IJNSC_ILi0EEESU_SU_EEEEENSB_IJNSA_10UnderscoreESX_SX_EEEEENS7_6detail27Sm100ImplicitGemmTileTraitsINSA_20SM90_TMA_LOAD_IM2COLENSA_14ComposedLayoutINSA_7SwizzleILi3ELi4ELi3EEENSA_18smem_ptr_flag_bitsILi32EEENST_INSB_IJNSC_ILi8EEENSC_ILi32EEEEEENSB_IJS19_SD_EEEEEEEvEENS11_INSA_13SM90_TMA_LOADES1D_vEEEENS_8epilogue10collective18CollectiveEpilogueINS1I_23Sm100TmaWarpSpecializedILi4ELi2ELi16ELb1ELb0EEEJSJ_NSB_IJNST_ISG_SD_EENST_IS19_SD_EEEEESK_NSB_IJNSB_IJllllEEESD_SU_EEESK_S1R_NS1I_6fusion15FusionCallbacksIS1M_NS1S_17LinearCombinationISK_fSK_fLNS_15FloatRoundStyleE2EEESJ_S1P_JEEENSA_5SM1004TMEM4LOAD26SM100_TMEM_LOAD_16dp128b8xES12_S1D_NSA_17SM75_U32x4_LDSM_NENSA_21SM90_TMA_STORE_IM2COLES1D_NSA_17SM90_U32x4_STSM_NENSA_39AutoVectorizingCopyWithAssumedAlignmentILi128EEEEEEvvEEEEvNT_6ParamsE,"aw",@nobits
	.sectionflags	@""
	.align	16
	.zero		1024


//--------------------- .nv.shared.reserved.0     --------------------------
	.section	.nv.shared.reserved.0,"aw",@nobits
	.weak		__nv_reservedSMEM_offset_0_alias
	.size		__nv_reservedSMEM_offset_0_alias, 0, 64
	.other		__nv_reservedSMEM_offset_0_alias,@"STO_CUDA_RESERVED_SHARED STV_DEFAULT"
__nv_reservedSMEM_offset_0_alias:
	.zero		0
.nv.shared.reserved.0:
	.zero		64
	.weak		__nv_reservedSMEM_tcgen05_partition
	.type		__nv_reservedSMEM_tcgen05_partition,@object
	.size		__nv_reservedSMEM_tcgen05_partition,(.L_0 - __nv_reservedSMEM_tcgen05_partition)
__nv_reservedSMEM_tcgen05_partition:
	.zero		32
.L_0:


//--------------------- .nv.global                --------------------------
	.section	.nv.global,"aw",@nobits
.nv.global:
	.type		_ZN39_INTERNAL_742e19da_4_k_cu_9456f8e8_41404cute1_E,@object
	.size		_ZN39_INTERNAL_742e19da_4_k_cu_9456f8e8_41404cute1_E,(_ZN39_INTERNAL_742e19da_4_k_cu_9456f8e8_41404cuda3std3__45__cpo6cbeginE - _ZN39_INTERNAL_742e19da_4_k_cu_9456f8e8_41404cute1_E)
_ZN39_INTERNAL_742e19da_4_k_cu_9456f8e8_41404cute1_E:
	.zero		1
	.type		_ZN39_INTERNAL_742e19da_4_k_cu_9456f8e8_41404cuda3std3__45__cpo6cbeginE,@object
	.size		_ZN39_INTERNAL_742e19da_4_k_cu_9456f8e8_41404cuda3std3__45__cpo6cbeginE,(_ZN39_INTERNAL_742e19da_4_k_cu_9456f8e8_41404cuda3std3__48in_placeE - _ZN39_INTERNAL_742e19da_4_k_cu_9456f8e8_41404cuda3std3__45__cpo6cbeginE)
_ZN39_INTERNAL_742e19da_4_k_cu_9456f8e8_41404cuda3std3__45__cpo6cbeginE:
	.zero		1
	.type		_ZN39_INTERNAL_742e19da_4_k_cu_9456f8e8_41404cuda3std3__48in_placeE,@object
	.size		_ZN39_INTERNAL_742e19da_4_k_cu_9456f8e8_41404cuda3std3__48in_placeE,(_ZN39_INTERNAL_742e19da_4_k_cu_9456f8e8_41404cuda3std6ranges3__45__cpo9iter_moveE - _ZN39_INTERNAL_742e19da_4_k_cu_9456f8e8_41404cuda3std3__48in_placeE)
_ZN39_INTERNAL_742e19da_4_k_cu_9456f8e8_41404cuda3std3__48in_placeE:
	.zero		1
	.type		_ZN39_INTERNAL_742e19da_4_k_cu_9456f8e8_41404cuda3std6ranges3__45__cpo9iter_moveE,@object
	.size		_ZN39_INTERNAL_742e19da_4_k_cu_9456f8e8_41404cuda3std6ranges3__45__cpo9iter_moveE,(_ZN39_INTERNAL_742e19da_4_k_cu_9456f8e8_41404cuda3std3__45__cpo5beginE - _ZN39_INTERNAL_742e19da_4_k_cu_9456f8e8_41404cuda3std6ranges3__45__cpo9iter_moveE)
_ZN39_INTERNAL_742e19da_4_k_cu_9456f8e8_41404cuda3std6ranges3__45__cpo9iter_moveE:
	.zero		1
	.type		_ZN39_INTERNAL_742e19da_4_k_cu_9456f8e8_41404cuda3std3__45__cpo5beginE,@object
	.size		_ZN39_INTERNAL_742e19da_4_k_cu_9456f8e8_41404cuda3std3__45__cpo5beginE,(_ZN39_INTERNAL_742e19da_4_k_cu_9456f8e8_41404cuda3std3__441_GLOBAL__N__742e19da_4_k_cu_9456f8e8_41406ignoreE - _ZN39_INTERNAL_742e19da_4_k_cu_9456f8e8_41404cuda3std3__45__cpo5beginE)
_ZN39_INTERNAL_742e19da_4_k_cu_9456f8e8_41404cuda3std3__45__cpo5beginE:
	.zero		1
	.type		_ZN39_INTERNAL_742e19da_4_k_cu_9456f8e8_41404cuda3std3__441_GLOBAL__N__742e19da_4_k_cu_9456f8e8_41406ignoreE,@object
	.size		_ZN39_INTERNAL_742e19da_4_k_cu_9456f8e8_41404cuda3std3__441_GLOBAL__N__742e19da_4_k_cu_9456f8e8_41406ignoreE,(_ZN39_INTERNAL_742e19da_4_k_cu_9456f8e8_41404cute7productE - _ZN39_INTERNAL_742e19da_4_k_cu_9456f8e8_41404cuda3std3__441_GLOBAL__N__742e19da_4_k_cu_9456f8e8_41406ignoreE)
_ZN39_INTERNAL_742e19da_4_k_cu_9456f8e8_41404cuda3std3__441_GLOBAL__N__742e19da_4_k_cu_9456f8e8_41406ignoreE:
	.zero		1
	.type		_ZN39_INTERNAL_742e19da_4_k_cu_9456f8e8_41404cute7productE,@object
	.size		_ZN39_INTERNAL_742e19da_4_k_cu_9456f8e8_41404cute7productE,(_ZN39_INTERNAL_742e19da_4_k_cu_9456f8e8_41404cuda3std3__45__cpo3endE - _ZN39_INTERNAL_742e19da_4_k_cu_9456f8e8_41404cute7productE)
_ZN39_INTERNAL_742e19da_4_k_cu_9456f8e8_41404cute7productE:
	.zero		1
	.type		_ZN39_INTERNAL_742e19da_4_k_cu_9456f8e8_41404cuda3std3__45__cpo3endE,@object
	.size		_ZN39_INTERNAL_742e19da_4_k_cu_9456f8e8_41404cuda3std3__45__cpo3endE,(_ZN39_INTERNAL_742e19da_4_k_cu_9456f8e8_41404cuda3std3__419piecewise_constructE - _ZN39_INTERNAL_742e19da_4_k_cu_9456f8e8_41404cuda3std3__45__cpo3endE)
_ZN39_INTERNAL_742e19da_4_k_cu_9456f8e8_41404cuda3std3__45__cpo3endE:
	.zero		1
	.type		_ZN39_INTERNAL_742e19da_4_k_cu_9456f8e8_41404cuda3std3__419piecewise_constructE,@object
	.size		_ZN39_INTERNAL_742e19da_4_k_cu_9456f8e8_41404cuda3std3__419piecewise_constructE,(_ZN39_INTERNAL_742e19da_4_k_cu_9456f8e8_41404cuda3std3__45__cpo4cendE - _ZN39_INTERNAL_742e19da_4_k_cu_9456f8e8_41404cuda3std3__419piecewise_constructE)
_ZN39_INTERNAL_742e19da_4_k_cu_9456f8e8_41404cuda3std3__419piecewise_constructE:
	.zero		1
	.type		_ZN39_INTERNAL_742e19da_4_k_cu_9456f8e8_41404cuda3std3__45__cpo4cendE,@object
	.size		_ZN39_INTERNAL_742e19da_4_k_cu_9456f8e8_41404cuda3std3__45__cpo4cendE,(_ZN39_INTERNAL_742e19da_4_k_cu_9456f8e8_41404cuda3std6ranges3__45__cpo4swapE - _ZN39_INTERNAL_742e19da_4_k_cu_9456f8e8_41404cuda3std3__45__cpo4cendE)
_ZN39_INTERNAL_742e19da_4_k_cu_9456f8e8_41404cuda3std3__45__cpo4cendE:
	.zero		1
	.type		_ZN39_INTERNAL_742e19da_4_k_cu_9456f8e8_41404cuda3std6ranges3__45__cpo4swapE,@object
	.size		_ZN39_INTERNAL_742e19da_4_k_cu_9456f8e8_41404cuda3std6ranges3__45__cpo4swapE,(.L_10 - _ZN39_INTERNAL_742e19da_4_k_cu_9456f8e8_41404cuda3std6ranges3__45__cpo4swapE)
_ZN39_INTERNAL_742e19da_4_k_cu_9456f8e8_41404cuda3std6ranges3__45__cpo4swapE:
	.zero		1
.L_10:


//--------------------- .nv.constant0._ZN7cutlass13device_kernelINS_4conv6kernel13ConvUniversalINS1_16ConvProblemShapeILNS1_8OperatorE0ELi3EEENS1_10collective14CollectiveConvINS1_47MainloopSm100TmaUmmaWarpSpecializedImplicitGemmILS5_0ELi4ELi3ELi1ELi2EN4cute5tupleIJNSA_1CILi1EEESD_SD_EEEEENSB_IJNSC_ILi64EEENSC_ILi128EEENSB_IJSG_EEEEEENS_10tfloat32_tESK_NSA_8TiledMMAINSA_8MMA_AtomIJNSA_17SM100_MMA_TF32_SSISK_SK_fLi64ELi128ELNSA_4UMMA5MajorE0ELSP_0ELNSO_7ScaleInE0ELSQ_0EEEEEENSA_6LayoutISE_NSB_IJNSC_ILi0EEESU_SU_EEEEENSB_IJNSA_10UnderscoreESX_SX_EEEEENS7_6detail27Sm100ImplicitGemmTileTraitsINSA_20SM90_TMA_LOAD_IM2COLENSA_14ComposedLayoutINSA_7SwizzleILi3ELi4ELi3EEENSA_18smem_ptr_flag_bitsILi32EEENST_INSB_IJNSC_ILi8EEENSC_ILi32EEEEEENSB_IJS19_SD_EEEEEEEvEENS11_INSA_13SM90_TMA_LOADES1D_vEEEENS_8epilogue10collective18CollectiveEpilogueINS1I_23Sm100TmaWarpSpecializedILi4ELi2ELi16ELb1ELb0EEEJSJ_NSB_IJNST_ISG_SD_EENST_IS19_SD_EEEEESK_NSB_IJNSB_IJllllEEESD_SU_EEESK_S1R_NS1I_6fusion15FusionCallbacksIS1M_NS1S_17LinearCombinationISK_fSK_fLNS_15FloatRoundStyleE2EEESJ_S1P_JEEENSA_5SM1004TMEM4LOAD26SM100_TMEM_LOAD_16dp128b8xES12_S1D_NSA_17SM75_U32x4_LDSM_NENSA_21SM90_TMA_STORE_IM2COLES1D_NSA_17SM90_U32x4_STSM_NENSA_39AutoVectorizingCopyWithAssumedAlignmentILi128EEEEEEvvEEEEvNT_6ParamsE --------------------------
	.section	.nv.constant0._ZN7cutlass13device_kernelINS_4conv6kernel13ConvUniversalINS1_16ConvProblemShapeILNS1_8OperatorE0ELi3EEENS1_10collective14CollectiveConvINS1_47MainloopSm100TmaUmmaWarpSpecializedImplicitGemmILS5_0ELi4ELi3ELi1ELi2EN4cute5tupleIJNSA_1CILi1EEESD_SD_EEEEENSB_IJNSC_ILi64EEENSC_ILi128EEENSB_IJSG_EEEEEENS_10tfloat32_tESK_NSA_8TiledMMAINSA_8MMA_AtomIJNSA_17SM100_MMA_TF32_SSISK_SK_fLi64ELi128ELNSA_4UMMA5MajorE0ELSP_0ELNSO_7ScaleInE0ELSQ_0EEEEEENSA_6LayoutISE_NSB_IJNSC_ILi0EEESU_SU_EEEEENSB_IJNSA_10UnderscoreESX_SX_EEEEENS7_6detail27Sm100ImplicitGemmTileTraitsINSA_20SM90_TMA_LOAD_IM2COLENSA_14ComposedLayoutINSA_7SwizzleILi3ELi4ELi3EEENSA_18smem_ptr_flag_bitsILi32EEENST_INSB_IJNSC_ILi8EEENSC_ILi32EEEEEENSB_IJS19_SD_EEEEEEEvEENS11_INSA_13SM90_TMA_LOADES1D_vEEEENS_8epilogue10collective18CollectiveEpilogueINS1I_23Sm100TmaWarpSpecializedILi4ELi2ELi16ELb1ELb0EEEJSJ_NSB_IJNST_ISG_SD_EENST_IS19_SD_EEEEESK_NSB_IJNSB_IJllllEEESD_SU_EEESK_S1R_NS1I_6fusion15FusionCallbacksIS1M_NS1S_17LinearCombinationISK_fSK_fLNS_15FloatRoundStyleE2EEESJ_S1P_JEEENSA_5SM1004TMEM4LOAD26SM100_TMEM_LOAD_16dp128b8xES12_S1D_NSA_17SM75_U32x4_LDSM_NENSA_21SM90_TMA_STORE_IM2COLES1D_NSA_17SM90_U32x4_STSM_NENSA_39AutoVectorizingCopyWithAssumedAlignmentILi128EEEEEEvvEEEEvNT_6ParamsE,"a",@progbits
	.sectionflags	@""
	.align	4
.nv.constant0._ZN7cutlass13device_kernelINS_4conv6kernel13ConvUniversalINS1_16ConvProblemShapeILNS1_8OperatorE0ELi3EEENS1_10collective14CollectiveConvINS1_47MainloopSm100TmaUmmaWarpSpecializedImplicitGemmILS5_0ELi4ELi3ELi1ELi2EN4cute5tupleIJNSA_1CILi1EEESD_SD_EEEEENSB_IJNSC_ILi64EEENSC_ILi128EEENSB_IJSG_EEEEEENS_10tfloat32_tESK_NSA_8TiledMMAINSA_8MMA_AtomIJNSA_17SM100_MMA_TF32_SSISK_SK_fLi64ELi128ELNSA_4UMMA5MajorE0ELSP_0ELNSO_7ScaleInE0ELSQ_0EEEEEENSA_6LayoutISE_NSB_IJNSC_ILi0EEESU_SU_EEEEENSB_IJNSA_10UnderscoreESX_SX_EEEEENS7_6detail27Sm100ImplicitGemmTileTraitsINSA_20SM90_TMA_LOAD_IM2COLENSA_14ComposedLayoutINSA_7SwizzleILi3ELi4ELi3EEENSA_18smem_ptr_flag_bitsILi32EEENST_INSB_IJNSC_ILi8EEENSC_ILi32EEEEEENSB_IJS19_SD_EEEEEEEvEENS11_INSA_13SM90_TMA_LOADES1D_vEEEENS_8epilogue10collective18CollectiveEpilogueINS1I_23Sm100TmaWarpSpecializedILi4ELi2ELi16ELb1ELb0EEEJSJ_NSB_IJNST_ISG_SD_EENST_IS19_SD_EEEEESK_NSB_IJNSB_IJllllEEESD_SU_EEESK_S1R_NS1I_6fusion15FusionCallbacksIS1M_NS1S_17LinearCombinationISK_fSK_fLNS_15FloatRoundStyleE2EEESJ_S1P_JEEENSA_5SM1004TMEM4LOAD26SM100_TMEM_LOAD_16dp128b8xES12_S1D_NSA_17SM75_U32x4_LDSM_NENSA_21SM90_TMA_STORE_IM2COLES1D_NSA_17SM90_U32x4_STSM_NENSA_39AutoVectorizingCopyWithAssumedAlignmentILi128EEEEEEvvEEEEvNT_6ParamsE:
	.zero		3200


//--------------------- SYMBOLS --------------------------

	.type		.nv.reservedSmem.offset0,@object
	.size		.nv.reservedSmem.offset0,0x4
	.type		.nv.reservedSmem.cap,@object
	.size		.nv.reservedSmem.cap,0x4
	.type		__assertfail,@function
